	.target	sm_80

	.elftype	@"ET_EXEC"


//--------------------- .note.nv.tkinfo           --------------------------
	.section	.note.nv.tkinfo,"",@"SHT_NOTE"
	.sectionflags	@"SHF_NOTE_NV_TKINFO"
	.tkinfo
        /*0018*/ 	.word	0x00000002
        /*0030*/ 	.string	""
        /*0030*/ 	.string	"ptxas"
        /*0030*/ 	.string	"Cuda compilation tools, release 13.0, V13.0.88"
        /*0030*/ 	.string	"Build cuda_13.0.r13.0/compiler.36424714_0"
        /*0030*/ 	.string	"-arch sm_80 -m 64 "



//--------------------- .note.nv.cuinfo           --------------------------
	.section	.note.nv.cuinfo,"",@"SHT_NOTE"
	.sectionflags	@"SHF_NOTE_NV_CUINFO"
        /*0018*/ 	.short	0x0002
        /*001a*/ 	.short	0x0050
        /*001c*/ 	.short	0x0082
	.zero		2


//--------------------- .nv.info                  --------------------------
	.section	.nv.info,"",@"SHT_CUDA_INFO"
	.align	4


	//----- nvinfo : EIATTR_REGCOUNT
	.align		4
        /*0000*/ 	.byte	0x04, 0x2f
        /*0002*/ 	.short	(.L_12 - .L_11)
	.align		4
.L_11:
        /*0004*/ 	.word	index@(_ZN5flash25flash_bwd_dot_do_o_kernelILb1E23Flash_bwd_kernel_traitsILi192ELi64ELi64ELi8ELi4ELi2ELi2ELb0ELb0EN7cutlass6half_tE19Flash_kernel_traitsILi192ELi64ELi64ELi8ES3_EEEEvNS_16Flash_bwd_paramsE)
        /*0008*/ 	.word	0x00000041


	//----- nvinfo : EIATTR_FRAME_SIZE
	.align		4
.L_12:
        /*000c*/ 	.byte	0x04, 0x11
        /*000e*/ 	.short	(.L_14 - .L_13)
	.align		4
.L_13:
        /*0010*/ 	.word	index@(_ZN5flash25flash_bwd_dot_do_o_kernelILb1E23Flash_bwd_kernel_traitsILi192ELi64ELi64ELi8ELi4ELi2ELi2ELb0ELb0EN7cutlass6half_tE19Flash_kernel_traitsILi192ELi64ELi64ELi8ES3_EEEEvNS_16Flash_bwd_paramsE)
        /*0014*/ 	.word	0x00000000


	//----- nvinfo : EIATTR_REGCOUNT
	.align		4
.L_14:
        /*0018*/ 	.byte	0x04, 0x2f
        /*001a*/ 	.short	(.L_16 - .L_15)
	.align		4
.L_15:
        /*001c*/ 	.word	index@(_ZN5flash25flash_bwd_dot_do_o_kernelILb0E23Flash_bwd_kernel_traitsILi192ELi64ELi64ELi8ELi4ELi2ELi2ELb0ELb0EN7cutlass6half_tE19Flash_kernel_traitsILi192ELi64ELi64ELi8ES3_EEEEvNS_16Flash_bwd_paramsE)
        /*0020*/ 	.word	0x0000003e


	//----- nvinfo : EIATTR_FRAME_SIZE
	.align		4
.L_16:
        /*0024*/ 	.byte	0x04, 0x11
        /*0026*/ 	.short	(.L_18 - .L_17)
	.align		4
.L_17:
        /*0028*/ 	.word	index@(_ZN5flash25flash_bwd_dot_do_o_kernelILb0E23Flash_bwd_kernel_traitsILi192ELi64ELi64ELi8ELi4ELi2ELi2ELb0ELb0EN7cutlass6half_tE19Flash_kernel_traitsILi192ELi64ELi64ELi8ES3_EEEEvNS_16Flash_bwd_paramsE)
        /*002c*/ 	.word	0x00000000


	//----- nvinfo : EIATTR_REGCOUNT
	.align		4
.L_18:
        /*0030*/ 	.byte	0x04, 0x2f
        /*0032*/ 	.short	(.L_20 - .L_19)
	.align		4
.L_19:
        /*0034*/ 	.word	index@(_ZN5flash44flash_bwd_dq_dk_dv_loop_seqk_parallel_kernelI23Flash_bwd_kernel_traitsILi192ELi64ELi64ELi8ELi4ELi2ELi2ELb0ELb0EN7cutlass6half_tE19Flash_kernel_traitsILi192ELi64ELi64ELi8ES3_EELb0ELb0ELb1ELb1ELb0ELb0ELb1EEEvNS_16Flash_bwd_paramsE)
        /*0038*/ 	.word	0x000000ff


	//----- nvinfo : EIATTR_FRAME_SIZE
	.align		4
.L_20:
        /*003c*/ 	.byte	0x04, 0x11
        /*003e*/ 	.short	(.L_22 - .L_21)
	.align		4
.L_21:
        /*0040*/ 	.word	index@(_ZN5flash44flash_bwd_dq_dk_dv_loop_seqk_parallel_kernelI23Flash_bwd_kernel_traitsILi192ELi64ELi64ELi8ELi4ELi2ELi2ELb0ELb0EN7cutlass6half_tE19Flash_kernel_traitsILi192ELi64ELi64ELi8ES3_EELb0ELb0ELb1ELb1ELb0ELb0ELb1EEEvNS_16Flash_bwd_paramsE)
        /*0044*/ 	.word	0x00000000


	//----- nvinfo : EIATTR_REGCOUNT
	.align		4
.L_22:
        /*0048*/ 	.byte	0x04, 0x2f
        /*004a*/ 	.short	(.L_24 - .L_23)
	.align		4
.L_23:
        /*004c*/ 	.word	index@(_ZN5flash44flash_bwd_dq_dk_dv_loop_seqk_parallel_kernelI23Flash_bwd_kernel_traitsILi192ELi64ELi64ELi8ELi4ELi2ELi2ELb0ELb0EN7cutlass6half_tE19Flash_kernel_traitsILi192ELi64ELi64ELi8ES3_EELb1ELb0ELb1ELb1ELb0ELb0ELb0EEEvNS_16Flash_bwd_paramsE)
        /*0050*/ 	.word	0x000000ff


	//----- nvinfo : EIATTR_FRAME_SIZE
	.align		4
.L_24:
        /*0054*/ 	.byte	0x04, 0x11
        /*0056*/ 	.short	(.L_26 - .L_25)
	.align		4
.L_25:
        /*0058*/ 	.word	index@(_ZN5flash44flash_bwd_dq_dk_dv_loop_seqk_parallel_kernelI23Flash_bwd_kernel_traitsILi192ELi64ELi64ELi8ELi4ELi2ELi2ELb0ELb0EN7cutlass6half_tE19Flash_kernel_traitsILi192ELi64ELi64ELi8ES3_EELb1ELb0ELb1ELb1ELb0ELb0ELb0EEEvNS_16Flash_bwd_paramsE)
        /*005c*/ 	.word	0x00000010


	//----- nvinfo : EIATTR_REGCOUNT
	.align		4
.L_26:
        /*0060*/ 	.byte	0x04, 0x2f
        /*0062*/ 	.short	(.L_28 - .L_27)
	.align		4
.L_27:
        /*0064*/ 	.word	index@(_ZN5flash44flash_bwd_dq_dk_dv_loop_seqk_parallel_kernelI23Flash_bwd_kernel_traitsILi192ELi64ELi64ELi8ELi4ELi2ELi2ELb0ELb0EN7cutlass6half_tE19Flash_kernel_traitsILi192ELi64ELi64ELi8ES3_EELb0ELb0ELb1ELb0ELb0ELb1ELb1EEEvNS_16Flash_bwd_paramsE)
        /*0068*/ 	.word	0x000000fd


	//----- nvinfo : EIATTR_FRAME_SIZE
	.align		4
.L_28:
        /*006c*/ 	.byte	0x04, 0x11
        /*006e*/ 	.short	(.L_30 - .L_29)
	.align		4
.L_29:
        /*0070*/ 	.word	index@(_ZN5flash44flash_bwd_dq_dk_dv_loop_seqk_parallel_kernelI23Flash_bwd_kernel_traitsILi192ELi64ELi64ELi8ELi4ELi2ELi2ELb0ELb0EN7cutlass6half_tE19Flash_kernel_traitsILi192ELi64ELi64ELi8ES3_EELb0ELb0ELb1ELb0ELb0ELb1ELb1EEEvNS_16Flash_bwd_paramsE)
        /*0074*/ 	.word	0x00000000


	//----- nvinfo : EIATTR_REGCOUNT
	.align		4
.L_30:
        /*0078*/ 	.byte	0x04, 0x2f
        /*007a*/ 	.short	(.L_32 - .L_31)
	.align		4
.L_31:
        /*007c*/ 	.word	index@(_ZN5flash44flash_bwd_dq_dk_dv_loop_seqk_parallel_kernelI23Flash_bwd_kernel_traitsILi192ELi64ELi64ELi8ELi4ELi2ELi2ELb0ELb0EN7cutlass6half_tE19Flash_kernel_traitsILi192ELi64ELi64ELi8ES3_EELb1ELb0ELb1ELb0ELb0ELb1ELb0EEEvNS_16Flash_bwd_paramsE)
        /*0080*/ 	.word	0x000000fe


	//----- nvinfo : EIATTR_FRAME_SIZE
	.align		4
.L_32:
        /*0084*/ 	.byte	0x04, 0x11
        /*0086*/ 	.short	(.L_34 - .L_33)
	.align		4
.L_33:
        /*0088*/ 	.word	index@(_ZN5flash44flash_bwd_dq_dk_dv_loop_seqk_parallel_kernelI23Flash_bwd_kernel_traitsILi192ELi64ELi64ELi8ELi4ELi2ELi2ELb0ELb0EN7cutlass6half_tE19Flash_kernel_traitsILi192ELi64ELi64ELi8ES3_EELb1ELb0ELb1ELb0ELb0ELb1ELb0EEEvNS_16Flash_bwd_paramsE)
        /*008c*/ 	.word	0x00000000


	//----- nvinfo : EIATTR_REGCOUNT
	.align		4
.L_34:
        /*0090*/ 	.byte	0x04, 0x2f
        /*0092*/ 	.short	(.L_36 - .L_35)
	.align		4
.L_35:
        /*0094*/ 	.word	index@(_ZN5flash44flash_bwd_dq_dk_dv_loop_seqk_parallel_kernelI23Flash_bwd_kernel_traitsILi192ELi64ELi64ELi8ELi4ELi2ELi2ELb0ELb0EN7cutlass6half_tE19Flash_kernel_traitsILi192ELi64ELi64ELi8ES3_EELb0ELb0ELb0ELb1ELb0ELb0ELb1EEEvNS_16Flash_bwd_paramsE)
        /*0098*/ 	.word	0x000000ff


	//----- nvinfo : EIATTR_FRAME_SIZE
	.align		4
.L_36:
        /*009c*/ 	.byte	0x04, 0x11
        /*009e*/ 	.short	(.L_38 - .L_37)
	.align		4
.L_37:
        /*00a0*/ 	.word	index@(_ZN5flash44flash_bwd_dq_dk_dv_loop_seqk_parallel_kernelI23Flash_bwd_kernel_traitsILi192ELi64ELi64ELi8ELi4ELi2ELi2ELb0ELb0EN7cutlass6half_tE19Flash_kernel_traitsILi192ELi64ELi64ELi8ES3_EELb0ELb0ELb0ELb1ELb0ELb0ELb1EEEvNS_16Flash_bwd_paramsE)
        /*00a4*/ 	.word	0x00000010


	//----- nvinfo : EIATTR_REGCOUNT
	.align		4
.L_38:
        /*00a8*/ 	.byte	0x04, 0x2f
        /*00aa*/ 	.short	(.L_40 - .L_39)
	.align		4
.L_39:
        /*00ac*/ 	.word	index@(_ZN5flash44flash_bwd_dq_dk_dv_loop_seqk_parallel_kernelI23Flash_bwd_kernel_traitsILi192ELi64ELi64ELi8ELi4ELi2ELi2ELb0ELb0EN7cutlass6half_tE19Flash_kernel_traitsILi192ELi64ELi64ELi8ES3_EELb1ELb0ELb0ELb1ELb0ELb0ELb0EEEvNS_16Flash_bwd_paramsE)
        /*00b0*/ 	.word	0x000000ff


	//----- nvinfo : EIATTR_FRAME_SIZE
	.align		4
.L_40:
        /*00b4*/ 	.byte	0x04, 0x11
        /*00b6*/ 	.short	(.L_42 - .L_41)
	.align		4
.L_41:
        /*00b8*/ 	.word	index@(_ZN5flash44flash_bwd_dq_dk_dv_loop_seqk_parallel_kernelI23Flash_bwd_kernel_traitsILi192ELi64ELi64ELi8ELi4ELi2ELi2ELb0ELb0EN7cutlass6half_tE19Flash_kernel_traitsILi192ELi64ELi64ELi8ES3_EELb1ELb0ELb0ELb1ELb0ELb0ELb0EEEvNS_16Flash_bwd_paramsE)
        /*00bc*/ 	.word	0x00000030


	//----- nvinfo : EIATTR_REGCOUNT
	.align		4
.L_42:
        /*00c0*/ 	.byte	0x04, 0x2f
        /*00c2*/ 	.short	(.L_44 - .L_43)
	.align		4
.L_43:
        /*00c4*/ 	.word	index@(_ZN5flash44flash_bwd_dq_dk_dv_loop_seqk_parallel_kernelI23Flash_bwd_kernel_traitsILi192ELi64ELi64ELi8ELi4ELi2ELi2ELb0ELb0EN7cutlass6half_tE19Flash_kernel_traitsILi192ELi64ELi64ELi8ES3_EELb0ELb0ELb0ELb0ELb0ELb1ELb1EEEvNS_16Flash_bwd_paramsE)
        /*00c8*/ 	.word	0x000000ff


	//----- nvinfo : EIATTR_FRAME_SIZE
	.align		4
.L_44:
        /*00cc*/ 	.byte	0x04, 0x11
        /*00ce*/ 	.short	(.L_46 - .L_45)
	.align		4
.L_45:
        /*00d0*/ 	.word	index@(_ZN5flash44flash_bwd_dq_dk_dv_loop_seqk_parallel_kernelI23Flash_bwd_kernel_traitsILi192ELi64ELi64ELi8ELi4ELi2ELi2ELb0ELb0EN7cutlass6half_tE19Flash_kernel_traitsILi192ELi64ELi64ELi8ES3_EELb0ELb0ELb0ELb0ELb0ELb1ELb1EEEvNS_16Flash_bwd_paramsE)
        /*00d4*/ 	.word	0x00000018


	//----- nvinfo : EIATTR_REGCOUNT
	.align		4
.L_46:
        /*00d8*/ 	.byte	0x04, 0x2f
        /*00da*/ 	.short	(.L_48 - .L_47)
	.align		4
.L_47:
        /*00dc*/ 	.word	index@(_ZN5flash44flash_bwd_dq_dk_dv_loop_seqk_parallel_kernelI23Flash_bwd_kernel_traitsILi192ELi64ELi64ELi8ELi4ELi2ELi2ELb0ELb0EN7cutlass6half_tE19Flash_kernel_traitsILi192ELi64ELi64ELi8ES3_EELb1ELb0ELb0ELb0ELb0ELb1ELb0EEEvNS_16Flash_bwd_paramsE)
        /*00e0*/ 	.word	0x000000ff


	//----- nvinfo : EIATTR_FRAME_SIZE
	.align		4
.L_48:
        /*00e4*/ 	.byte	0x04, 0x11
        /*00e6*/ 	.short	(.L_50 - .L_49)
	.align		4
.L_49:
        /*00e8*/ 	.word	index@(_ZN5flash44flash_bwd_dq_dk_dv_loop_seqk_parallel_kernelI23Flash_bwd_kernel_traitsILi192ELi64ELi64ELi8ELi4ELi2ELi2ELb0ELb0EN7cutlass6half_tE19Flash_kernel_traitsILi192ELi64ELi64ELi8ES3_EELb1ELb0ELb0ELb0ELb0ELb1ELb0EEEvNS_16Flash_bwd_paramsE)
        /*00ec*/ 	.word	0x00000018


	//----- nvinfo : EIATTR_REGCOUNT
	.align		4
.L_50:
        /*00f0*/ 	.byte	0x04, 0x2f
        /*00f2*/ 	.short	(.L_52 - .L_51)
	.align		4
.L_51:
        /*00f4*/ 	.word	index@(_ZN5flash44flash_bwd_dq_dk_dv_loop_seqk_parallel_kernelI23Flash_bwd_kernel_traitsILi192ELi64ELi64ELi8ELi4ELi2ELi2ELb0ELb0EN7cutlass6half_tE19Flash_kernel_traitsILi192ELi64ELi64ELi8ES3_EELb0ELb0ELb1ELb0ELb0ELb0ELb1EEEvNS_16Flash_bwd_paramsE)
        /*00f8*/ 	.word	0x000000fe


	//----- nvinfo : EIATTR_FRAME_SIZE
	.align		4
.L_52:
        /*00fc*/ 	.byte	0x04, 0x11
        /*00fe*/ 	.short	(.L_54 - .L_53)
	.align		4
.L_53:
        /*0100*/ 	.word	index@(_ZN5flash44flash_bwd_dq_dk_dv_loop_seqk_parallel_kernelI23Flash_bwd_kernel_traitsILi192ELi64ELi64ELi8ELi4ELi2ELi2ELb0ELb0EN7cutlass6half_tE19Flash_kernel_traitsILi192ELi64ELi64ELi8ES3_EELb0ELb0ELb1ELb0ELb0ELb0ELb1EEEvNS_16Flash_bwd_paramsE)
        /*0104*/ 	.word	0x00000000


	//----- nvinfo : EIATTR_REGCOUNT
	.align		4
.L_54:
        /*0108*/ 	.byte	0x04, 0x2f
        /*010a*/ 	.short	(.L_56 - .L_55)
	.align		4
.L_55:
        /*010c*/ 	.word	index@(_ZN5flash44flash_bwd_dq_dk_dv_loop_seqk_parallel_kernelI23Flash_bwd_kernel_traitsILi192ELi64ELi64ELi8ELi4ELi2ELi2ELb0ELb0EN7cutlass6half_tE19Flash_kernel_traitsILi192ELi64ELi64ELi8ES3_EELb1ELb0ELb1ELb0ELb0ELb0ELb0EEEvNS_16Flash_bwd_paramsE)
        /*0110*/ 	.word	0x000000ff


	//----- nvinfo : EIATTR_FRAME_SIZE
	.align		4
.L_56:
        /*0114*/ 	.byte	0x04, 0x11
        /*0116*/ 	.short	(.L_58 - .L_57)
	.align		4
.L_57:
        /*0118*/ 	.word	index@(_ZN5flash44flash_bwd_dq_dk_dv_loop_seqk_parallel_kernelI23Flash_bwd_kernel_traitsILi192ELi64ELi64ELi8ELi4ELi2ELi2ELb0ELb0EN7cutlass6half_tE19Flash_kernel_traitsILi192ELi64ELi64ELi8ES3_EELb1ELb0ELb1ELb0ELb0ELb0ELb0EEEvNS_16Flash_bwd_paramsE)
        /*011c*/ 	.word	0x00000000


	//----- nvinfo : EIATTR_REGCOUNT
	.align		4
.L_58:
        /*0120*/ 	.byte	0x04, 0x2f
        /*0122*/ 	.short	(.L_60 - .L_59)
	.align		4
.L_59:
        /*0124*/ 	.word	index@(_ZN5flash44flash_bwd_dq_dk_dv_loop_seqk_parallel_kernelI23Flash_bwd_kernel_traitsILi192ELi64ELi64ELi8ELi4ELi2ELi2ELb0ELb0EN7cutlass6half_tE19Flash_kernel_traitsILi192ELi64ELi64ELi8ES3_EELb0ELb0ELb0ELb0ELb0ELb0ELb1EEEvNS_16Flash_bwd_paramsE)
        /*0128*/ 	.word	0x000000ff


	//----- nvinfo : EIATTR_FRAME_SIZE
	.align		4
.L_60:
        /*012c*/ 	.byte	0x04, 0x11
        /*012e*/ 	.short	(.L_62 - .L_61)
	.align		4
.L_61:
        /*0130*/ 	.word	index@(_ZN5flash44flash_bwd_dq_dk_dv_loop_seqk_parallel_kernelI23Flash_bwd_kernel_traitsILi192ELi64ELi64ELi8ELi4ELi2ELi2ELb0ELb0EN7cutlass6half_tE19Flash_kernel_traitsILi192ELi64ELi64ELi8ES3_EELb0ELb0ELb0ELb0ELb0ELb0ELb1EEEvNS_16Flash_bwd_paramsE)
        /*0134*/ 	.word	0x00000018


	//----- nvinfo : EIATTR_REGCOUNT
	.align		4
.L_62:
        /*0138*/ 	.byte	0x04, 0x2f
        /*013a*/ 	.short	(.L_64 - .L_63)
	.align		4
.L_63:
        /*013c*/ 	.word	index@(_ZN5flash44flash_bwd_dq_dk_dv_loop_seqk_parallel_kernelI23Flash_bwd_kernel_traitsILi192ELi64ELi64ELi8ELi4ELi2ELi2ELb0ELb0EN7cutlass6half_tE19Flash_kernel_traitsILi192ELi64ELi64ELi8ES3_EELb1ELb0ELb0ELb0ELb0ELb0ELb0EEEvNS_16Flash_bwd_paramsE)
        /*0140*/ 	.word	0x000000ff


	//----- nvinfo : EIATTR_FRAME_SIZE
	.align		4
.L_64:
        /*0144*/ 	.byte	0x04, 0x11
        /*0146*/ 	.short	(.L_66 - .L_65)
	.align		4
.L_65:
        /*0148*/ 	.word	index@(_ZN5flash44flash_bwd_dq_dk_dv_loop_seqk_parallel_kernelI23Flash_bwd_kernel_traitsILi192ELi64ELi64ELi8ELi4ELi2ELi2ELb0ELb0EN7cutlass6half_tE19Flash_kernel_traitsILi192ELi64ELi64ELi8ES3_EELb1ELb0ELb0ELb0ELb0ELb0ELb0EEEvNS_16Flash_bwd_paramsE)
        /*014c*/ 	.word	0x00000010


	//----- nvinfo : EIATTR_REGCOUNT
	.align		4
.L_66:
        /*0150*/ 	.byte	0x04, 0x2f
        /*0152*/ 	.short	(.L_68 - .L_67)
	.align		4
.L_67:
        /*0154*/ 	.word	index@(_ZN5flash27flash_bwd_convert_dq_kernelI23Flash_bwd_kernel_traitsILi192ELi64ELi64ELi8ELi4ELi2ELi2ELb0ELb0EN7cutlass6half_tE19Flash_kernel_traitsILi192ELi64ELi64ELi8ES3_EEEEvNS_16Flash_bwd_paramsEi)
        /*0158*/ 	.word	0x00000060


	//----- nvinfo : EIATTR_FRAME_SIZE
	.align		4
.L_68:
        /*015c*/ 	.byte	0x04, 0x11
        /*015e*/ 	.short	(.L_70 - .L_69)
	.align		4
.L_69:
        /*0160*/ 	.word	index@(_ZN5flash27flash_bwd_convert_dq_kernelI23Flash_bwd_kernel_traitsILi192ELi64ELi64ELi8ELi4ELi2ELi2ELb0ELb0EN7cutlass6half_tE19Flash_kernel_traitsILi192ELi64ELi64ELi8ES3_EEEEvNS_16Flash_bwd_paramsEi)
        /*0164*/ 	.word	0x00000000


	//----- nvinfo : EIATTR_REGCOUNT
	.align		4
.L_70:
        /*0168*/ 	.byte	0x04, 0x2f
        /*016a*/ 	.short	(.L_72 - .L_71)
	.align		4
.L_71:
        /*016c*/ 	.word	index@(_ZN5flash25flash_bwd_dot_do_o_kernelILb1E23Flash_bwd_kernel_traitsILi192ELi64ELi64ELi8ELi4ELi2ELi2ELb1ELb1EN7cutlass6half_tE19Flash_kernel_traitsILi192ELi64ELi64ELi8ES3_EEEEvNS_16Flash_bwd_paramsE)
        /*0170*/ 	.word	0x00000041


	//----- nvinfo : EIATTR_FRAME_SIZE
	.align		4
.L_72:
        /*0174*/ 	.byte	0x04, 0x11
        /*0176*/ 	.short	(.L_74 - .L_73)
	.align		4
.L_73:
        /*0178*/ 	.word	index@(_ZN5flash25flash_bwd_dot_do_o_kernelILb1E23Flash_bwd_kernel_traitsILi192ELi64ELi64ELi8ELi4ELi2ELi2ELb1ELb1EN7cutlass6half_tE19Flash_kernel_traitsILi192ELi64ELi64ELi8ES3_EEEEvNS_16Flash_bwd_paramsE)
        /*017c*/ 	.word	0x00000000


	//----- nvinfo : EIATTR_REGCOUNT
	.align		4
.L_74:
        /*0180*/ 	.byte	0x04, 0x2f
        /*0182*/ 	.short	(.L_76 - .L_75)
	.align		4
.L_75:
        /*0184*/ 	.word	index@(_ZN5flash25flash_bwd_dot_do_o_kernelILb0E23Flash_bwd_kernel_traitsILi192ELi64ELi64ELi8ELi4ELi2ELi2ELb1ELb1EN7cutlass6half_tE19Flash_kernel_traitsILi192ELi64ELi64ELi8ES3_EEEEvNS_16Flash_bwd_paramsE)
        /*0188*/ 	.word	0x0000003e


	//----- nvinfo : EIATTR_FRAME_SIZE
	.align		4
.L_76:
        /*018c*/ 	.byte	0x04, 0x11
        /*018e*/ 	.short	(.L_78 - .L_77)
	.align		4
.L_77:
        /*0190*/ 	.word	index@(_ZN5flash25flash_bwd_dot_do_o_kernelILb0E23Flash_bwd_kernel_traitsILi192ELi64ELi64ELi8ELi4ELi2ELi2ELb1ELb1EN7cutlass6half_tE19Flash_kernel_traitsILi192ELi64ELi64ELi8ES3_EEEEvNS_16Flash_bwd_paramsE)
        /*0194*/ 	.word	0x00000000


	//----- nvinfo : EIATTR_REGCOUNT
	.align		4
.L_78:
        /*0198*/ 	.byte	0x04, 0x2f
        /*019a*/ 	.short	(.L_80 - .L_79)
	.align		4
.L_79:
        /*019c*/ 	.word	index@(_ZN5flash44flash_bwd_dq_dk_dv_loop_seqk_parallel_kernelI23Flash_bwd_kernel_traitsILi192ELi64ELi64ELi8ELi4ELi2ELi2ELb1ELb1EN7cutlass6half_tE19Flash_kernel_traitsILi192ELi64ELi64ELi8ES3_EELb0ELb0ELb1ELb1ELb0ELb0ELb1EEEvNS_16Flash_bwd_paramsE)
        /*01a0*/ 	.word	0x000000ff


	//----- nvinfo : EIATTR_FRAME_SIZE
	.align		4
.L_80:
        /*01a4*/ 	.byte	0x04, 0x11
        /*01a6*/ 	.short	(.L_82 - .L_81)
	.align		4
.L_81:
        /*01a8*/ 	.word	index@(_ZN5flash44flash_bwd_dq_dk_dv_loop_seqk_parallel_kernelI23Flash_bwd_kernel_traitsILi192ELi64ELi64ELi8ELi4ELi2ELi2ELb1ELb1EN7cutlass6half_tE19Flash_kernel_traitsILi192ELi64ELi64ELi8ES3_EELb0ELb0ELb1ELb1ELb0ELb0ELb1EEEvNS_16Flash_bwd_paramsE)
        /*01ac*/ 	.word	0x000000d8


	//----- nvinfo : EIATTR_REGCOUNT
	.align		4
.L_82:
        /*01b0*/ 	.byte	0x04, 0x2f
        /*01b2*/ 	.short	(.L_84 - .L_83)
	.align		4
.L_83:
        /*01b4*/ 	.word	index@(_ZN5flash44flash_bwd_dq_dk_dv_loop_seqk_parallel_kernelI23Flash_bwd_kernel_traitsILi192ELi64ELi64ELi8ELi4ELi2ELi2ELb1ELb1EN7cutlass6half_tE19Flash_kernel_traitsILi192ELi64ELi64ELi8ES3_EELb1ELb0ELb1ELb1ELb0ELb0ELb0EEEvNS_16Flash_bwd_paramsE)
        /*01b8*/ 	.word	0x000000ff


	//----- nvinfo : EIATTR_FRAME_SIZE
	.align		4
.L_84:
        /*01bc*/ 	.byte	0x04, 0x11
        /*01be*/ 	.short	(.L_86 - .L_85)
	.align		4
.L_85:
        /*01c0*/ 	.word	index@(_ZN5flash44flash_bwd_dq_dk_dv_loop_seqk_parallel_kernelI23Flash_bwd_kernel_traitsILi192ELi64ELi64ELi8ELi4ELi2ELi2ELb1ELb1EN7cutlass6half_tE19Flash_kernel_traitsILi192ELi64ELi64ELi8ES3_EELb1ELb0ELb1ELb1ELb0ELb0ELb0EEEvNS_16Flash_bwd_paramsE)
        /*01c4*/ 	.word	0x000000e0


	//----- nvinfo : EIATTR_REGCOUNT
	.align		4
.L_86:
        /*01c8*/ 	.byte	0x04, 0x2f
        /*01ca*/ 	.short	(.L_88 - .L_87)
	.align		4
.L_87:
        /*01cc*/ 	.word	index@(_ZN5flash44flash_bwd_dq_dk_dv_loop_seqk_parallel_kernelI23Flash_bwd_kernel_traitsILi192ELi64ELi64ELi8ELi4ELi2ELi2ELb1ELb1EN7cutlass6half_tE19Flash_kernel_traitsILi192ELi64ELi64ELi8ES3_EELb0ELb0ELb1ELb0ELb0ELb1ELb1EEEvNS_16Flash_bwd_paramsE)
        /*01d0*/ 	.word	0x000000ff


	//----- nvinfo : EIATTR_FRAME_SIZE
	.align		4
.L_88:
        /*01d4*/ 	.byte	0x04, 0x11
        /*01d6*/ 	.short	(.L_90 - .L_89)
	.align		4
.L_89:
        /*01d8*/ 	.word	index@(_ZN5flash44flash_bwd_dq_dk_dv_loop_seqk_parallel_kernelI23Flash_bwd_kernel_traitsILi192ELi64ELi64ELi8ELi4ELi2ELi2ELb1ELb1EN7cutlass6half_tE19Flash_kernel_traitsILi192ELi64ELi64ELi8ES3_EELb0ELb0ELb1ELb0ELb0ELb1ELb1EEEvNS_16Flash_bwd_paramsE)
        /*01dc*/ 	.word	0x000000d0


	//----- nvinfo : EIATTR_REGCOUNT
	.align		4
.L_90:
        /*01e0*/ 	.byte	0x04, 0x2f
        /*01e2*/ 	.short	(.L_92 - .L_91)
	.align		4
.L_91:
        /*01e4*/ 	.word	index@(_ZN5flash44flash_bwd_dq_dk_dv_loop_seqk_parallel_kernelI23Flash_bwd_kernel_traitsILi192ELi64ELi64ELi8ELi4ELi2ELi2ELb1ELb1EN7cutlass6half_tE19Flash_kernel_traitsILi192ELi64ELi64ELi8ES3_EELb1ELb0ELb1ELb0ELb0ELb1ELb0EEEvNS_16Flash_bwd_paramsE)
        /*01e8*/ 	.word	0x000000ff


	//----- nvinfo : EIATTR_FRAME_SIZE
	.align		4
.L_92:
        /*01ec*/ 	.byte	0x04, 0x11
        /*01ee*/ 	.short	(.L_94 - .L_93)
	.align		4
.L_93:
        /*01f0*/ 	.word	index@(_ZN5flash44flash_bwd_dq_dk_dv_loop_seqk_parallel_kernelI23Flash_bwd_kernel_traitsILi192ELi64ELi64ELi8ELi4ELi2ELi2ELb1ELb1EN7cutlass6half_tE19Flash_kernel_traitsILi192ELi64ELi64ELi8ES3_EELb1ELb0ELb1ELb0ELb0ELb1ELb0EEEvNS_16Flash_bwd_paramsE)
        /*01f4*/ 	.word	0x000000d8


	//----- nvinfo : EIATTR_REGCOUNT
	.align		4
.L_94:
        /*01f8*/ 	.byte	0x04, 0x2f
        /*01fa*/ 	.short	(.L_96 - .L_95)
	.align		4
.L_95:
        /*01fc*/ 	.word	index@(_ZN5flash44flash_bwd_dq_dk_dv_loop_seqk_parallel_kernelI23Flash_bwd_kernel_traitsILi192ELi64ELi64ELi8ELi4ELi2ELi2ELb1ELb1EN7cutlass6half_tE19Flash_kernel_traitsILi192ELi64ELi64ELi8ES3_EELb0ELb0ELb0ELb1ELb0ELb0ELb1EEEvNS_16Flash_bwd_paramsE)
        /*0200*/ 	.word	0x000000ff


	//----- nvinfo : EIATTR_FRAME_SIZE
	.align		4
.L_96:
        /*0204*/ 	.byte	0x04, 0x11
        /*0206*/ 	.short	(.L_98 - .L_97)
	.align		4
.L_97:
        /*0208*/ 	.word	index@(_ZN5flash44flash_bwd_dq_dk_dv_loop_seqk_parallel_kernelI23Flash_bwd_kernel_traitsILi192ELi64ELi64ELi8ELi4ELi2ELi2ELb1ELb1EN7cutlass6half_tE19Flash_kernel_traitsILi192ELi64ELi64ELi8ES3_EELb0ELb0ELb0ELb1ELb0ELb0ELb1EEEvNS_16Flash_bwd_paramsE)
        /*020c*/ 	.word	0x000000d8


	//----- nvinfo : EIATTR_REGCOUNT
	.align		4
.L_98:
        /*0210*/ 	.byte	0x04, 0x2f
        /*0212*/ 	.short	(.L_100 - .L_99)
	.align		4
.L_99:
        /*0214*/ 	.word	index@(_ZN5flash44flash_bwd_dq_dk_dv_loop_seqk_parallel_kernelI23Flash_bwd_kernel_traitsILi192ELi64ELi64ELi8ELi4ELi2ELi2ELb1ELb1EN7cutlass6half_tE19Flash_kernel_traitsILi192ELi64ELi64ELi8ES3_EELb1ELb0ELb0ELb1ELb0ELb0ELb0EEEvNS_16Flash_bwd_paramsE)
        /*0218*/ 	.word	0x000000ff


	//----- nvinfo : EIATTR_FRAME_SIZE
	.align		4
.L_100:
        /*021c*/ 	.byte	0x04, 0x11
        /*021e*/ 	.short	(.L_102 - .L_101)
	.align		4
.L_101:
        /*0220*/ 	.word	index@(_ZN5flash44flash_bwd_dq_dk_dv_loop_seqk_parallel_kernelI23Flash_bwd_kernel_traitsILi192ELi64ELi64ELi8ELi4ELi2ELi2ELb1ELb1EN7cutlass6half_tE19Flash_kernel_traitsILi192ELi64ELi64ELi8ES3_EELb1ELb0ELb0ELb1ELb0ELb0ELb0EEEvNS_16Flash_bwd_paramsE)
        /*0224*/ 	.word	0x000000e8


	//----- nvinfo : EIATTR_REGCOUNT
	.align		4
.L_102:
        /*0228*/ 	.byte	0x04, 0x2f
        /*022a*/ 	.short	(.L_104 - .L_103)
	.align		4
.L_103:
        /*022c*/ 	.word	index@(_ZN5flash44flash_bwd_dq_dk_dv_loop_seqk_parallel_kernelI23Flash_bwd_kernel_traitsILi192ELi64ELi64ELi8ELi4ELi2ELi2ELb1ELb1EN7cutlass6half_tE19Flash_kernel_traitsILi192ELi64ELi64ELi8ES3_EELb0ELb0ELb0ELb0ELb0ELb1ELb1EEEvNS_16Flash_bwd_paramsE)
        /*0230*/ 	.word	0x000000ff


	//----- nvinfo : EIATTR_FRAME_SIZE
	.align		4
.L_104:
        /*0234*/ 	.byte	0x04, 0x11
        /*0236*/ 	.short	(.L_106 - .L_105)
	.align		4
.L_105:
        /*0238*/ 	.word	index@(_ZN5flash44flash_bwd_dq_dk_dv_loop_seqk_parallel_kernelI23Flash_bwd_kernel_traitsILi192ELi64ELi64ELi8ELi4ELi2ELi2ELb1ELb1EN7cutlass6half_tE19Flash_kernel_traitsILi192ELi64ELi64ELi8ES3_EELb0ELb0ELb0ELb0ELb0ELb1ELb1EEEvNS_16Flash_bwd_paramsE)
        /*023c*/ 	.word	0x000000d0


	//----- nvinfo : EIATTR_REGCOUNT
	.align		4
.L_106:
        /*0240*/ 	.byte	0x04, 0x2f
        /*0242*/ 	.short	(.L_108 - .L_107)
	.align		4
.L_107:
        /*0244*/ 	.word	index@(_ZN5flash44flash_bwd_dq_dk_dv_loop_seqk_parallel_kernelI23Flash_bwd_kernel_traitsILi192ELi64ELi64ELi8ELi4ELi2ELi2ELb1ELb1EN7cutlass6half_tE19Flash_kernel_traitsILi192ELi64ELi64ELi8ES3_EELb1ELb0ELb0ELb0ELb0ELb1ELb0EEEvNS_16Flash_bwd_paramsE)
        /*0248*/ 	.word	0x000000ff


	//----- nvinfo : EIATTR_FRAME_SIZE
	.align		4
.L_108:
        /*024c*/ 	.byte	0x04, 0x11
        /*024e*/ 	.short	(.L_110 - .L_109)
	.align		4
.L_109:
        /*0250*/ 	.word	index@(_ZN5flash44flash_bwd_dq_dk_dv_loop_seqk_parallel_kernelI23Flash_bwd_kernel_traitsILi192ELi64ELi64ELi8ELi4ELi2ELi2ELb1ELb1EN7cutlass6half_tE19Flash_kernel_traitsILi192ELi64ELi64ELi8ES3_EELb1ELb0ELb0ELb0ELb0ELb1ELb0EEEvNS_16Flash_bwd_paramsE)
        /*0254*/ 	.word	0x000000d8


	//----- nvinfo : EIATTR_REGCOUNT
	.align		4
.L_110:
        /*0258*/ 	.byte	0x04, 0x2f
        /*025a*/ 	.short	(.L_112 - .L_111)
	.align		4
.L_111:
        /*025c*/ 	.word	index@(_ZN5flash44flash_bwd_dq_dk_dv_loop_seqk_parallel_kernelI23Flash_bwd_kernel_traitsILi192ELi64ELi64ELi8ELi4ELi2ELi2ELb1ELb1EN7cutlass6half_tE19Flash_kernel_traitsILi192ELi64ELi64ELi8ES3_EELb0ELb0ELb1ELb0ELb0ELb0ELb1EEEvNS_16Flash_bwd_paramsE)
        /*0260*/ 	.word	0x000000ff


	//----- nvinfo : EIATTR_FRAME_SIZE
	.align		4
.L_112:
        /*0264*/ 	.byte	0x04, 0x11
        /*0266*/ 	.short	(.L_114 - .L_113)
	.align		4
.L_113:
        /*0268*/ 	.word	index@(_ZN5flash44flash_bwd_dq_dk_dv_loop_seqk_parallel_kernelI23Flash_bwd_kernel_traitsILi192ELi64ELi64ELi8ELi4ELi2ELi2ELb1ELb1EN7cutlass6half_tE19Flash_kernel_traitsILi192ELi64ELi64ELi8ES3_EELb0ELb0ELb1ELb0ELb0ELb0ELb1EEEvNS_16Flash_bwd_paramsE)
        /*026c*/ 	.word	0x000000d0


	//----- nvinfo : EIATTR_REGCOUNT
	.align		4
.L_114:
        /*0270*/ 	.byte	0x04, 0x2f
        /*0272*/ 	.short	(.L_116 - .L_115)
	.align		4
.L_115:
        /*0274*/ 	.word	index@(_ZN5flash44flash_bwd_dq_dk_dv_loop_seqk_parallel_kernelI23Flash_bwd_kernel_traitsILi192ELi64ELi64ELi8ELi4ELi2ELi2ELb1ELb1EN7cutlass6half_tE19Flash_kernel_traitsILi192ELi64ELi64ELi8ES3_EELb1ELb0ELb1ELb0ELb0ELb0ELb0EEEvNS_16Flash_bwd_paramsE)
        /*0278*/ 	.word	0x000000ff


	//----- nvinfo : EIATTR_FRAME_SIZE
	.align		4
.L_116:
        /*027c*/ 	.byte	0x04, 0x11
        /*027e*/ 	.short	(.L_118 - .L_117)
	.align		4
.L_117:
        /*0280*/ 	.word	index@(_ZN5flash44flash_bwd_dq_dk_dv_loop_seqk_parallel_kernelI23Flash_bwd_kernel_traitsILi192ELi64ELi64ELi8ELi4ELi2ELi2ELb1ELb1EN7cutlass6half_tE19Flash_kernel_traitsILi192ELi64ELi64ELi8ES3_EELb1ELb0ELb1ELb0ELb0ELb0ELb0EEEvNS_16Flash_bwd_paramsE)
        /*0284*/ 	.word	0x000000d8


	//----- nvinfo : EIATTR_REGCOUNT
	.align		4
.L_118:
        /*0288*/ 	.byte	0x04, 0x2f
        /*028a*/ 	.short	(.L_120 - .L_119)
	.align		4
.L_119:
        /*028c*/ 	.word	index@(_ZN5flash44flash_bwd_dq_dk_dv_loop_seqk_parallel_kernelI23Flash_bwd_kernel_traitsILi192ELi64ELi64ELi8ELi4ELi2ELi2ELb1ELb1EN7cutlass6half_tE19Flash_kernel_traitsILi192ELi64ELi64ELi8ES3_EELb0ELb0ELb0ELb0ELb0ELb0ELb1EEEvNS_16Flash_bwd_paramsE)
        /*0290*/ 	.word	0x000000ff


	//----- nvinfo : EIATTR_FRAME_SIZE
	.align		4
.L_120:
        /*0294*/ 	.byte	0x04, 0x11
        /*0296*/ 	.short	(.L_122 - .L_121)
	.align		4
.L_121:
        /*0298*/ 	.word	index@(_ZN5flash44flash_bwd_dq_dk_dv_loop_seqk_parallel_kernelI23Flash_bwd_kernel_traitsILi192ELi64ELi64ELi8ELi4ELi2ELi2ELb1ELb1EN7cutlass6half_tE19Flash_kernel_traitsILi192ELi64ELi64ELi8ES3_EELb0ELb0ELb0ELb0ELb0ELb0ELb1EEEvNS_16Flash_bwd_paramsE)
        /*029c*/ 	.word	0x000000d0


	//----- nvinfo : EIATTR_REGCOUNT
	.align		4
.L_122:
        /*02a0*/ 	.byte	0x04, 0x2f
        /*02a2*/ 	.short	(.L_124 - .L_123)
	.align		4
.L_123:
        /*02a4*/ 	.word	index@(_ZN5flash44flash_bwd_dq_dk_dv_loop_seqk_parallel_kernelI23Flash_bwd_kernel_traitsILi192ELi64ELi64ELi8ELi4ELi2ELi2ELb1ELb1EN7cutlass6half_tE19Flash_kernel_traitsILi192ELi64ELi64ELi8ES3_EELb1ELb0ELb0ELb0ELb0ELb0ELb0EEEvNS_16Flash_bwd_paramsE)
        /*02a8*/ 	.word	0x000000ff


	//----- nvinfo : EIATTR_FRAME_SIZE
	.align		4
.L_124:
        /*02ac*/ 	.byte	0x04, 0x11
        /*02ae*/ 	.short	(.L_126 - .L_125)
	.align		4
.L_125:
        /*02b0*/ 	.word	index@(_ZN5flash44flash_bwd_dq_dk_dv_loop_seqk_parallel_kernelI23Flash_bwd_kernel_traitsILi192ELi64ELi64ELi8ELi4ELi2ELi2ELb1ELb1EN7cutlass6half_tE19Flash_kernel_traitsILi192ELi64ELi64ELi8ES3_EELb1ELb0ELb0ELb0ELb0ELb0ELb0EEEvNS_16Flash_bwd_paramsE)
        /*02b4*/ 	.word	0x000000e0


	//----- nvinfo : EIATTR_REGCOUNT
	.align		4
.L_126:
        /*02b8*/ 	.byte	0x04, 0x2f
        /*02ba*/ 	.short	(.L_128 - .L_127)
	.align		4
.L_127:
        /*02bc*/ 	.word	index@(_ZN5flash27flash_bwd_convert_dq_kernelI23Flash_bwd_kernel_traitsILi192ELi64ELi64ELi8ELi4ELi2ELi2ELb1ELb1EN7cutlass6half_tE19Flash_kernel_traitsILi192ELi64ELi64ELi8ES3_EEEEvNS_16Flash_bwd_paramsEi)
        /*02c0*/ 	.word	0x00000060


	//----- nvinfo : EIATTR_FRAME_SIZE
	.align		4
.L_128:
        /*02c4*/ 	.byte	0x04, 0x11
        /*02c6*/ 	.short	(.L_130 - .L_129)
	.align		4
.L_129:
        /*02c8*/ 	.word	index@(_ZN5flash27flash_bwd_convert_dq_kernelI23Flash_bwd_kernel_traitsILi192ELi64ELi64ELi8ELi4ELi2ELi2ELb1ELb1EN7cutlass6half_tE19Flash_kernel_traitsILi192ELi64ELi64ELi8ES3_EEEEvNS_16Flash_bwd_paramsEi)
        /*02cc*/ 	.word	0x00000000


	//----- nvinfo : EIATTR_REGCOUNT
	.align		4
.L_130:
        /*02d0*/ 	.byte	0x04, 0x2f
        /*02d2*/ 	.short	(.L_132 - .L_131)
	.align		4
.L_131:
        /*02d4*/ 	.word	index@(_ZN5flash44flash_bwd_dq_dk_dv_loop_seqk_parallel_kernelI23Flash_bwd_kernel_traitsILi192ELi64ELi64ELi8ELi4ELi2ELi2ELb0ELb0EN7cutlass6half_tE19Flash_kernel_traitsILi192ELi64ELi64ELi8ES3_EELb0ELb0ELb1ELb1ELb0ELb0ELb0EEEvNS_16Flash_bwd_paramsE)
        /*02d8*/ 	.word	0x000000ff


	//----- nvinfo : EIATTR_FRAME_SIZE
	.align		4
.L_132:
        /*02dc*/ 	.byte	0x04, 0x11
        /*02de*/ 	.short	(.L_134 - .L_133)
	.align		4
.L_133:
        /*02e0*/ 	.word	index@(_ZN5flash44flash_bwd_dq_dk_dv_loop_seqk_parallel_kernelI23Flash_bwd_kernel_traitsILi192ELi64ELi64ELi8ELi4ELi2ELi2ELb0ELb0EN7cutlass6half_tE19Flash_kernel_traitsILi192ELi64ELi64ELi8ES3_EELb0ELb0ELb1ELb1ELb0ELb0ELb0EEEvNS_16Flash_bwd_paramsE)
        /*02e4*/ 	.word	0x00000000


	//----- nvinfo : EIATTR_REGCOUNT
	.align		4
.L_134:
        /*02e8*/ 	.byte	0x04, 0x2f
        /*02ea*/ 	.short	(.L_136 - .L_135)
	.align		4
.L_135:
        /*02ec*/ 	.word	index@(_ZN5flash44flash_bwd_dq_dk_dv_loop_seqk_parallel_kernelI23Flash_bwd_kernel_traitsILi192ELi64ELi64ELi8ELi4ELi2ELi2ELb0ELb0EN7cutlass6half_tE19Flash_kernel_traitsILi192ELi64ELi64ELi8ES3_EELb0ELb0ELb1ELb0ELb0ELb1ELb0EEEvNS_16Flash_bwd_paramsE)
        /*02f0*/ 	.word	0x000000fd


	//----- nvinfo : EIATTR_FRAME_SIZE
	.align		4
.L_136:
        /*02f4*/ 	.byte	0x04, 0x11
        /*02f6*/ 	.short	(.L_138 - .L_137)
	.align		4
.L_137:
        /*02f8*/ 	.word	index@(_ZN5flash44flash_bwd_dq_dk_dv_loop_seqk_parallel_kernelI23Flash_bwd_kernel_traitsILi192ELi64ELi64ELi8ELi4ELi2ELi2ELb0ELb0EN7cutlass6half_tE19Flash_kernel_traitsILi192ELi64ELi64ELi8ES3_EELb0ELb0ELb1ELb0ELb0ELb1ELb0EEEvNS_16Flash_bwd_paramsE)
        /*02fc*/ 	.word	0x00000000


	//----- nvinfo : EIATTR_REGCOUNT
	.align		4
.L_138:
        /*0300*/ 	.byte	0x04, 0x2f
        /*0302*/ 	.short	(.L_140 - .L_139)
	.align		4
.L_139:
        /*0304*/ 	.word	index@(_ZN5flash44flash_bwd_dq_dk_dv_loop_seqk_parallel_kernelI23Flash_bwd_kernel_traitsILi192ELi64ELi64ELi8ELi4ELi2ELi2ELb0ELb0EN7cutlass6half_tE19Flash_kernel_traitsILi192ELi64ELi64ELi8ES3_EELb0ELb0ELb0ELb1ELb0ELb0ELb0EEEvNS_16Flash_bwd_paramsE)
        /*0308*/ 	.word	0x000000ff


	//----- nvinfo : EIATTR_FRAME_SIZE
	.align		4
.L_140:
        /*030c*/ 	.byte	0x04, 0x11
        /*030e*/ 	.short	(.L_142 - .L_141)
	.align		4
.L_141:
        /*0310*/ 	.word	index@(_ZN5flash44flash_bwd_dq_dk_dv_loop_seqk_parallel_kernelI23Flash_bwd_kernel_traitsILi192ELi64ELi64ELi8ELi4ELi2ELi2ELb0ELb0EN7cutlass6half_tE19Flash_kernel_traitsILi192ELi64ELi64ELi8ES3_EELb0ELb0ELb0ELb1ELb0ELb0ELb0EEEvNS_16Flash_bwd_paramsE)
        /*0314*/ 	.word	0x00000020


	//----- nvinfo : EIATTR_REGCOUNT
	.align		4
.L_142:
        /*0318*/ 	.byte	0x04, 0x2f
        /*031a*/ 	.short	(.L_144 - .L_143)
	.align		4
.L_143:
        /*031c*/ 	.word	index@(_ZN5flash44flash_bwd_dq_dk_dv_loop_seqk_parallel_kernelI23Flash_bwd_kernel_traitsILi192ELi64ELi64ELi8ELi4ELi2ELi2ELb0ELb0EN7cutlass6half_tE19Flash_kernel_traitsILi192ELi64ELi64ELi8ES3_EELb0ELb0ELb0ELb0ELb0ELb1ELb0EEEvNS_16Flash_bwd_paramsE)
        /*0320*/ 	.word	0x000000ff


	//----- nvinfo : EIATTR_FRAME_SIZE
	.align		4
.L_144:
        /*0324*/ 	.byte	0x04, 0x11
        /*0326*/ 	.short	(.L_146 - .L_145)
	.align		4
.L_145:
        /*0328*/ 	.word	index@(_ZN5flash44flash_bwd_dq_dk_dv_loop_seqk_parallel_kernelI23Flash_bwd_kernel_traitsILi192ELi64ELi64ELi8ELi4ELi2ELi2ELb0ELb0EN7cutlass6half_tE19Flash_kernel_traitsILi192ELi64ELi64ELi8ES3_EELb0ELb0ELb0ELb0ELb0ELb1ELb0EEEvNS_16Flash_bwd_paramsE)
        /*032c*/ 	.word	0x00000018


	//----- nvinfo : EIATTR_REGCOUNT
	.align		4
.L_146:
        /*0330*/ 	.byte	0x04, 0x2f
        /*0332*/ 	.short	(.L_148 - .L_147)
	.align		4
.L_147:
        /*0334*/ 	.word	index@(_ZN5flash44flash_bwd_dq_dk_dv_loop_seqk_parallel_kernelI23Flash_bwd_kernel_traitsILi192ELi64ELi64ELi8ELi4ELi2ELi2ELb0ELb0EN7cutlass6half_tE19Flash_kernel_traitsILi192ELi64ELi64ELi8ES3_EELb0ELb0ELb1ELb0ELb0ELb0ELb0EEEvNS_16Flash_bwd_paramsE)
        /*0338*/ 	.word	0x000000fe


	//----- nvinfo : EIATTR_FRAME_SIZE
	.align		4
.L_148:
        /*033c*/ 	.byte	0x04, 0x11
        /*033e*/ 	.short	(.L_150 - .L_149)
	.align		4
.L_149:
        /*0340*/ 	.word	index@(_ZN5flash44flash_bwd_dq_dk_dv_loop_seqk_parallel_kernelI23Flash_bwd_kernel_traitsILi192ELi64ELi64ELi8ELi4ELi2ELi2ELb0ELb0EN7cutlass6half_tE19Flash_kernel_traitsILi192ELi64ELi64ELi8ES3_EELb0ELb0ELb1ELb0ELb0ELb0ELb0EEEvNS_16Flash_bwd_paramsE)
        /*0344*/ 	.word	0x00000000


	//----- nvinfo : EIATTR_REGCOUNT
	.align		4
.L_150:
        /*0348*/ 	.byte	0x04, 0x2f
        /*034a*/ 	.short	(.L_152 - .L_151)
	.align		4
.L_151:
        /*034c*/ 	.word	index@(_ZN5flash44flash_bwd_dq_dk_dv_loop_seqk_parallel_kernelI23Flash_bwd_kernel_traitsILi192ELi64ELi64ELi8ELi4ELi2ELi2ELb0ELb0EN7cutlass6half_tE19Flash_kernel_traitsILi192ELi64ELi64ELi8ES3_EELb0ELb0ELb0ELb0ELb0ELb0ELb0EEEvNS_16Flash_bwd_paramsE)
        /*0350*/ 	.word	0x000000ff


	//----- nvinfo : EIATTR_FRAME_SIZE
	.align		4
.L_152:
        /*0354*/ 	.byte	0x04, 0x11
        /*0356*/ 	.short	(.L_154 - .L_153)
	.align		4
.L_153:
        /*0358*/ 	.word	index@(_ZN5flash44flash_bwd_dq_dk_dv_loop_seqk_parallel_kernelI23Flash_bwd_kernel_traitsILi192ELi64ELi64ELi8ELi4ELi2ELi2ELb0ELb0EN7cutlass6half_tE19Flash_kernel_traitsILi192ELi64ELi64ELi8ES3_EELb0ELb0ELb0ELb0ELb0ELb0ELb0EEEvNS_16Flash_bwd_paramsE)
        /*035c*/ 	.word	0x00000018


	//----- nvinfo : EIATTR_REGCOUNT
	.align		4
.L_154:
        /*0360*/ 	.byte	0x04, 0x2f
        /*0362*/ 	.short	(.L_156 - .L_155)
	.align		4
.L_155:
        /*0364*/ 	.word	index@(_ZN5flash44flash_bwd_dq_dk_dv_loop_seqk_parallel_kernelI23Flash_bwd_kernel_traitsILi192ELi64ELi64ELi8ELi4ELi2ELi2ELb1ELb1EN7cutlass6half_tE19Flash_kernel_traitsILi192ELi64ELi64ELi8ES3_EELb0ELb0ELb1ELb1ELb0ELb0ELb0EEEvNS_16Flash_bwd_paramsE)
        /*0368*/ 	.word	0x000000ff


	//----- nvinfo : EIATTR_FRAME_SIZE
	.align		4
.L_156:
        /*036c*/ 	.byte	0x04, 0x11
        /*036e*/ 	.short	(.L_158 - .L_157)
	.align		4
.L_157:
        /*0370*/ 	.word	index@(_ZN5flash44flash_bwd_dq_dk_dv_loop_seqk_parallel_kernelI23Flash_bwd_kernel_traitsILi192ELi64ELi64ELi8ELi4ELi2ELi2ELb1ELb1EN7cutlass6half_tE19Flash_kernel_traitsILi192ELi64ELi64ELi8ES3_EELb0ELb0ELb1ELb1ELb0ELb0ELb0EEEvNS_16Flash_bwd_paramsE)
        /*0374*/ 	.word	0x000000d8


	//----- nvinfo : EIATTR_REGCOUNT
	.align		4
.L_158:
        /*0378*/ 	.byte	0x04, 0x2f
        /*037a*/ 	.short	(.L_160 - .L_159)
	.align		4
.L_159:
        /*037c*/ 	.word	index@(_ZN5flash44flash_bwd_dq_dk_dv_loop_seqk_parallel_kernelI23Flash_bwd_kernel_traitsILi192ELi64ELi64ELi8ELi4ELi2ELi2ELb1ELb1EN7cutlass6half_tE19Flash_kernel_traitsILi192ELi64ELi64ELi8ES3_EELb0ELb0ELb1ELb0ELb0ELb1ELb0EEEvNS_16Flash_bwd_paramsE)
        /*0380*/ 	.word	0x000000ff


	//----- nvinfo : EIATTR_FRAME_SIZE
	.align		4
.L_160:
        /*0384*/ 	.byte	0x04, 0x11
        /*0386*/ 	.short	(.L_162 - .L_161)
	.align		4
.L_161:
        /*0388*/ 	.word	index@(_ZN5flash44flash_bwd_dq_dk_dv_loop_seqk_parallel_kernelI23Flash_bwd_kernel_traitsILi192ELi64ELi64ELi8ELi4ELi2ELi2ELb1ELb1EN7cutlass6half_tE19Flash_kernel_traitsILi192ELi64ELi64ELi8ES3_EELb0ELb0ELb1ELb0ELb0ELb1ELb0EEEvNS_16Flash_bwd_paramsE)
        /*038c*/ 	.word	0x000000d0


	//----- nvinfo : EIATTR_REGCOUNT
	.align		4
.L_162:
        /*0390*/ 	.byte	0x04, 0x2f
        /*0392*/ 	.short	(.L_164 - .L_163)
	.align		4
.L_163:
        /*0394*/ 	.word	index@(_ZN5flash44flash_bwd_dq_dk_dv_loop_seqk_parallel_kernelI23Flash_bwd_kernel_traitsILi192ELi64ELi64ELi8ELi4ELi2ELi2ELb1ELb1EN7cutlass6half_tE19Flash_kernel_traitsILi192ELi64ELi64ELi8ES3_EELb0ELb0ELb0ELb1ELb0ELb0ELb0EEEvNS_16Flash_bwd_paramsE)
        /*0398*/ 	.word	0x000000ff


	//----- nvinfo : EIATTR_FRAME_SIZE
	.align		4
.L_164:
        /*039c*/ 	.byte	0x04, 0x11
        /*039e*/ 	.short	(.L_166 - .L_165)
	.align		4
.L_165:
        /*03a0*/ 	.word	index@(_ZN5flash44flash_bwd_dq_dk_dv_loop_seqk_parallel_kernelI23Flash_bwd_kernel_traitsILi192ELi64ELi64ELi8ELi4ELi2ELi2ELb1ELb1EN7cutlass6half_tE19Flash_kernel_traitsILi192ELi64ELi64ELi8ES3_EELb0ELb0ELb0ELb1ELb0ELb0ELb0EEEvNS_16Flash_bwd_paramsE)
        /*03a4*/ 	.word	0x000000d0


	//----- nvinfo : EIATTR_REGCOUNT
	.align		4
.L_166:
        /*03a8*/ 	.byte	0x04, 0x2f
        /*03aa*/ 	.short	(.L_168 - .L_167)
	.align		4
.L_167:
        /*03ac*/ 	.word	index@(_ZN5flash44flash_bwd_dq_dk_dv_loop_seqk_parallel_kernelI23Flash_bwd_kernel_traitsILi192ELi64ELi64ELi8ELi4ELi2ELi2ELb1ELb1EN7cutlass6half_tE19Flash_kernel_traitsILi192ELi64ELi64ELi8ES3_EELb0ELb0ELb0ELb0ELb0ELb1ELb0EEEvNS_16Flash_bwd_paramsE)
        /*03b0*/ 	.word	0x000000ff


	//----- nvinfo : EIATTR_FRAME_SIZE
	.align		4
.L_168:
        /*03b4*/ 	.byte	0x04, 0x11
        /*03b6*/ 	.short	(.L_170 - .L_169)
	.align		4
.L_169:
        /*03b8*/ 	.word	index@(_ZN5flash44flash_bwd_dq_dk_dv_loop_seqk_parallel_kernelI23Flash_bwd_kernel_traitsILi192ELi64ELi64ELi8ELi4ELi2ELi2ELb1ELb1EN7cutlass6half_tE19Flash_kernel_traitsILi192ELi64ELi64ELi8ES3_EELb0ELb0ELb0ELb0ELb0ELb1ELb0EEEvNS_16Flash_bwd_paramsE)
        /*03bc*/ 	.word	0x000000d0


	//----- nvinfo : EIATTR_REGCOUNT
	.align		4
.L_170:
        /*03c0*/ 	.byte	0x04, 0x2f
        /*03c2*/ 	.short	(.L_172 - .L_171)
	.align		4
.L_171:
        /*03c4*/ 	.word	index@(_ZN5flash44flash_bwd_dq_dk_dv_loop_seqk_parallel_kernelI23Flash_bwd_kernel_traitsILi192ELi64ELi64ELi8ELi4ELi2ELi2ELb1ELb1EN7cutlass6half_tE19Flash_kernel_traitsILi192ELi64ELi64ELi8ES3_EELb0ELb0ELb1ELb0ELb0ELb0ELb0EEEvNS_16Flash_bwd_paramsE)
        /*03c8*/ 	.word	0x000000ff


	//----- nvinfo : EIATTR_FRAME_SIZE
	.align		4
.L_172:
        /*03cc*/ 	.byte	0x04, 0x11
        /*03ce*/ 	.short	(.L_174 - .L_173)
	.align		4
.L_173:
        /*03d0*/ 	.word	index@(_ZN5flash44flash_bwd_dq_dk_dv_loop_seqk_parallel_kernelI23Flash_bwd_kernel_traitsILi192ELi64ELi64ELi8ELi4ELi2ELi2ELb1ELb1EN7cutlass6half_tE19Flash_kernel_traitsILi192ELi64ELi64ELi8ES3_EELb0ELb0ELb1ELb0ELb0ELb0ELb0EEEvNS_16Flash_bwd_paramsE)
        /*03d4*/ 	.word	0x000000d0


	//----- nvinfo : EIATTR_REGCOUNT
	.align		4
.L_174:
        /*03d8*/ 	.byte	0x04, 0x2f
        /*03da*/ 	.short	(.L_176 - .L_175)
	.align		4
.L_175:
        /*03dc*/ 	.word	index@(_ZN5flash44flash_bwd_dq_dk_dv_loop_seqk_parallel_kernelI23Flash_bwd_kernel_traitsILi192ELi64ELi64ELi8ELi4ELi2ELi2ELb1ELb1EN7cutlass6half_tE19Flash_kernel_traitsILi192ELi64ELi64ELi8ES3_EELb0ELb0ELb0ELb0ELb0ELb0ELb0EEEvNS_16Flash_bwd_paramsE)
        /*03e0*/ 	.word	0x000000ff


	//----- nvinfo : EIATTR_FRAME_SIZE
	.align		4
.L_176:
        /*03e4*/ 	.byte	0x04, 0x11
        /*03e6*/ 	.short	(.L_178 - .L_177)
	.align		4
.L_177:
        /*03e8*/ 	.word	index@(_ZN5flash44flash_bwd_dq_dk_dv_loop_seqk_parallel_kernelI23Flash_bwd_kernel_traitsILi192ELi64ELi64ELi8ELi4ELi2ELi2ELb1ELb1EN7cutlass6half_tE19Flash_kernel_traitsILi192ELi64ELi64ELi8ES3_EELb0ELb0ELb0ELb0ELb0ELb0ELb0EEEvNS_16Flash_bwd_paramsE)
        /*03ec*/ 	.word	0x000000d0


	//----- nvinfo : EIATTR_MIN_STACK_SIZE
	.align		4
.L_178:
        /*03f0*/ 	.byte	0x04, 0x12
        /*03f2*/ 	.short	(.L_180 - .L_179)
	.align		4
.L_179:
        /*03f4*/ 	.word	index@(_ZN5flash44flash_bwd_dq_dk_dv_loop_seqk_parallel_kernelI23Flash_bwd_kernel_traitsILi192ELi64ELi64ELi8ELi4ELi2ELi2ELb1ELb1EN7cutlass6half_tE19Flash_kernel_traitsILi192ELi64ELi64ELi8ES3_EELb0ELb0ELb0ELb0ELb0ELb0ELb0EEEvNS_16Flash_bwd_paramsE)
        /*03f8*/ 	.word	0x000000d0


	//----- nvinfo : EIATTR_MIN_STACK_SIZE
	.align		4
.L_180:
        /*03fc*/ 	.byte	0x04, 0x12
        /*03fe*/ 	.short	(.L_182 - .L_181)
	.align		4
.L_181:
        /*0400*/ 	.word	index@(_ZN5flash44flash_bwd_dq_dk_dv_loop_seqk_parallel_kernelI23Flash_bwd_kernel_traitsILi192ELi64ELi64ELi8ELi4ELi2ELi2ELb1ELb1EN7cutlass6half_tE19Flash_kernel_traitsILi192ELi64ELi64ELi8ES3_EELb0ELb0ELb1ELb0ELb0ELb0ELb0EEEvNS_16Flash_bwd_paramsE)
        /*0404*/ 	.word	0x000000d0


	//----- nvinfo : EIATTR_MIN_STACK_SIZE
	.align		4
.L_182:
        /*0408*/ 	.byte	0x04, 0x12
        /*040a*/ 	.short	(.L_184 - .L_183)
	.align		4
.L_183:
        /*040c*/ 	.word	index@(_ZN5flash44flash_bwd_dq_dk_dv_loop_seqk_parallel_kernelI23Flash_bwd_kernel_traitsILi192ELi64ELi64ELi8ELi4ELi2ELi2ELb1ELb1EN7cutlass6half_tE19Flash_kernel_traitsILi192ELi64ELi64ELi8ES3_EELb0ELb0ELb0ELb0ELb0ELb1ELb0EEEvNS_16Flash_bwd_paramsE)
        /*0410*/ 	.word	0x000000d0


	//----- nvinfo : EIATTR_MIN_STACK_SIZE
	.align		4
.L_184:
        /*0414*/ 	.byte	0x04, 0x12
        /*0416*/ 	.short	(.L_186 - .L_185)
	.align		4
.L_185:
        /*0418*/ 	.word	index@(_ZN5flash44flash_bwd_dq_dk_dv_loop_seqk_parallel_kernelI23Flash_bwd_kernel_traitsILi192ELi64ELi64ELi8ELi4ELi2ELi2ELb1ELb1EN7cutlass6half_tE19Flash_kernel_traitsILi192ELi64ELi64ELi8ES3_EELb0ELb0ELb0ELb1ELb0ELb0ELb0EEEvNS_16Flash_bwd_paramsE)
        /*041c*/ 	.word	0x000000d0


	//----- nvinfo : EIATTR_MIN_STACK_SIZE
	.align		4
.L_186:
        /*0420*/ 	.byte	0x04, 0x12
        /*0422*/ 	.short	(.L_188 - .L_187)
	.align		4
.L_187:
        /*0424*/ 	.word	index@(_ZN5flash44flash_bwd_dq_dk_dv_loop_seqk_parallel_kernelI23Flash_bwd_kernel_traitsILi192ELi64ELi64ELi8ELi4ELi2ELi2ELb1ELb1EN7cutlass6half_tE19Flash_kernel_traitsILi192ELi64ELi64ELi8ES3_EELb0ELb0ELb1ELb0ELb0ELb1ELb0EEEvNS_16Flash_bwd_paramsE)
        /*0428*/ 	.word	0x000000d0


	//----- nvinfo : EIATTR_MIN_STACK_SIZE
	.align		4
.L_188:
        /*042c*/ 	.byte	0x04, 0x12
        /*042e*/ 	.short	(.L_190 - .L_189)
	.align		4
.L_189:
        /*0430*/ 	.word	index@(_ZN5flash44flash_bwd_dq_dk_dv_loop_seqk_parallel_kernelI23Flash_bwd_kernel_traitsILi192ELi64ELi64ELi8ELi4ELi2ELi2ELb1ELb1EN7cutlass6half_tE19Flash_kernel_traitsILi192ELi64ELi64ELi8ES3_EELb0ELb0ELb1ELb1ELb0ELb0ELb0EEEvNS_16Flash_bwd_paramsE)
        /*0434*/ 	.word	0x000000d8


	//----- nvinfo : EIATTR_MIN_STACK_SIZE
	.align		4
.L_190:
        /*0438*/ 	.byte	0x04, 0x12
        /*043a*/ 	.short	(.L_192 - .L_191)
	.align		4
.L_191:
        /*043c*/ 	.word	index@(_ZN5flash44flash_bwd_dq_dk_dv_loop_seqk_parallel_kernelI23Flash_bwd_kernel_traitsILi192ELi64ELi64ELi8ELi4ELi2ELi2ELb0ELb0EN7cutlass6half_tE19Flash_kernel_traitsILi192ELi64ELi64ELi8ES3_EELb0ELb0ELb0ELb0ELb0ELb0ELb0EEEvNS_16Flash_bwd_paramsE)
        /*0440*/ 	.word	0x00000018


	//----- nvinfo : EIATTR_MIN_STACK_SIZE
	.align		4
.L_192:
        /*0444*/ 	.byte	0x04, 0x12
        /*0446*/ 	.short	(.L_194 - .L_193)
	.align		4
.L_193:
        /*0448*/ 	.word	index@(_ZN5flash44flash_bwd_dq_dk_dv_loop_seqk_parallel_kernelI23Flash_bwd_kernel_traitsILi192ELi64ELi64ELi8ELi4ELi2ELi2ELb0ELb0EN7cutlass6half_tE19Flash_kernel_traitsILi192ELi64ELi64ELi8ES3_EELb0ELb0ELb1ELb0ELb0ELb0ELb0EEEvNS_16Flash_bwd_paramsE)
        /*044c*/ 	.word	0x00000000


	//----- nvinfo : EIATTR_MIN_STACK_SIZE
	.align		4
.L_194:
        /*0450*/ 	.byte	0x04, 0x12
        /*0452*/ 	.short	(.L_196 - .L_195)
	.align		4
.L_195:
        /*0454*/ 	.word	index@(_ZN5flash44flash_bwd_dq_dk_dv_loop_seqk_parallel_kernelI23Flash_bwd_kernel_traitsILi192ELi64ELi64ELi8ELi4ELi2ELi2ELb0ELb0EN7cutlass6half_tE19Flash_kernel_traitsILi192ELi64ELi64ELi8ES3_EELb0ELb0ELb0ELb0ELb0ELb1ELb0EEEvNS_16Flash_bwd_paramsE)
        /*0458*/ 	.word	0x00000018


	//----- nvinfo : EIATTR_MIN_STACK_SIZE
	.align		4
.L_196:
        /*045c*/ 	.byte	0x04, 0x12
        /*045e*/ 	.short	(.L_198 - .L_197)
	.align		4
.L_197:
        /*0460*/ 	.word	index@(_ZN5flash44flash_bwd_dq_dk_dv_loop_seqk_parallel_kernelI23Flash_bwd_kernel_traitsILi192ELi64ELi64ELi8ELi4ELi2ELi2ELb0ELb0EN7cutlass6half_tE19Flash_kernel_traitsILi192ELi64ELi64ELi8ES3_EELb0ELb0ELb0ELb1ELb0ELb0ELb0EEEvNS_16Flash_bwd_paramsE)
        /*0464*/ 	.word	0x00000020


	//----- nvinfo : EIATTR_MIN_STACK_SIZE
	.align		4
.L_198:
        /*0468*/ 	.byte	0x04, 0x12
        /*046a*/ 	.short	(.L_200 - .L_199)
	.align		4
.L_199:
        /*046c*/ 	.word	index@(_ZN5flash44flash_bwd_dq_dk_dv_loop_seqk_parallel_kernelI23Flash_bwd_kernel_traitsILi192ELi64ELi64ELi8ELi4ELi2ELi2ELb0ELb0EN7cutlass6half_tE19Flash_kernel_traitsILi192ELi64ELi64ELi8ES3_EELb0ELb0ELb1ELb0ELb0ELb1ELb0EEEvNS_16Flash_bwd_paramsE)
        /*0470*/ 	.word	0x00000000


	//----- nvinfo : EIATTR_MIN_STACK_SIZE
	.align		4
.L_200:
        /*0474*/ 	.byte	0x04, 0x12
        /*0476*/ 	.short	(.L_202 - .L_201)
	.align		4
.L_201:
        /*0478*/ 	.word	index@(_ZN5flash44flash_bwd_dq_dk_dv_loop_seqk_parallel_kernelI23Flash_bwd_kernel_traitsILi192ELi64ELi64ELi8ELi4ELi2ELi2ELb0ELb0EN7cutlass6half_tE19Flash_kernel_traitsILi192ELi64ELi64ELi8ES3_EELb0ELb0ELb1ELb1ELb0ELb0ELb0EEEvNS_16Flash_bwd_paramsE)
        /*047c*/ 	.word	0x00000000


	//----- nvinfo : EIATTR_MIN_STACK_SIZE
	.align		4
.L_202:
        /*0480*/ 	.byte	0x04, 0x12
        /*0482*/ 	.short	(.L_204 - .L_203)
	.align		4
.L_203:
        /*0484*/ 	.word	index@(_ZN5flash27flash_bwd_convert_dq_kernelI23Flash_bwd_kernel_traitsILi192ELi64ELi64ELi8ELi4ELi2ELi2ELb1ELb1EN7cutlass6half_tE19Flash_kernel_traitsILi192ELi64ELi64ELi8ES3_EEEEvNS_16Flash_bwd_paramsEi)
        /*0488*/ 	.word	0x00000000


	//----- nvinfo : EIATTR_MIN_STACK_SIZE
	.align		4
.L_204:
        /*048c*/ 	.byte	0x04, 0x12
        /*048e*/ 	.short	(.L_206 - .L_205)
	.align		4
.L_205:
        /*0490*/ 	.word	index@(_ZN5flash44flash_bwd_dq_dk_dv_loop_seqk_parallel_kernelI23Flash_bwd_kernel_traitsILi192ELi64ELi64ELi8ELi4ELi2ELi2ELb1ELb1EN7cutlass6half_tE19Flash_kernel_traitsILi192ELi64ELi64ELi8ES3_EELb1ELb0ELb0ELb0ELb0ELb0ELb0EEEvNS_16Flash_bwd_paramsE)
        /*0494*/ 	.word	0x000000e0


	//----- nvinfo : EIATTR_MIN_STACK_SIZE
	.align		4
.L_206:
        /*0498*/ 	.byte	0x04, 0x12
        /*049a*/ 	.short	(.L_208 - .L_207)
	.align		4
.L_207:
        /*049c*/ 	.word	index@(_ZN5flash44flash_bwd_dq_dk_dv_loop_seqk_parallel_kernelI23Flash_bwd_kernel_traitsILi192ELi64ELi64ELi8ELi4ELi2ELi2ELb1ELb1EN7cutlass6half_tE19Flash_kernel_traitsILi192ELi64ELi64ELi8ES3_EELb0ELb0ELb0ELb0ELb0ELb0ELb1EEEvNS_16Flash_bwd_paramsE)
        /*04a0*/ 	.word	0x000000d0


	//----- nvinfo : EIATTR_MIN_STACK_SIZE
	.align		4
.L_208:
        /*04a4*/ 	.byte	0x04, 0x12
        /*04a6*/ 	.short	(.L_210 - .L_209)
	.align		4
.L_209:
        /*04a8*/ 	.word	index@(_ZN5flash44flash_bwd_dq_dk_dv_loop_seqk_parallel_kernelI23Flash_bwd_kernel_traitsILi192ELi64ELi64ELi8ELi4ELi2ELi2ELb1ELb1EN7cutlass6half_tE19Flash_kernel_traitsILi192ELi64ELi64ELi8ES3_EELb1ELb0ELb1ELb0ELb0ELb0ELb0EEEvNS_16Flash_bwd_paramsE)
        /*04ac*/ 	.word	0x000000d8


	//----- nvinfo : EIATTR_MIN_STACK_SIZE
	.align		4
.L_210:
        /*04b0*/ 	.byte	0x04, 0x12
        /*04b2*/ 	.short	(.L_212 - .L_211)
	.align		4
.L_211:
        /*04b4*/ 	.word	index@(_ZN5flash44flash_bwd_dq_dk_dv_loop_seqk_parallel_kernelI23Flash_bwd_kernel_traitsILi192ELi64ELi64ELi8ELi4ELi2ELi2ELb1ELb1EN7cutlass6half_tE19Flash_kernel_traitsILi192ELi64ELi64ELi8ES3_EELb0ELb0ELb1ELb0ELb0ELb0ELb1EEEvNS_16Flash_bwd_paramsE)
        /*04b8*/ 	.word	0x000000d0


	//----- nvinfo : EIATTR_MIN_STACK_SIZE
	.align		4
.L_212:
        /*04bc*/ 	.byte	0x04, 0x12
        /*04be*/ 	.short	(.L_214 - .L_213)
	.align		4
.L_213:
        /*04c0*/ 	.word	index@(_ZN5flash44flash_bwd_dq_dk_dv_loop_seqk_parallel_kernelI23Flash_bwd_kernel_traitsILi192ELi64ELi64ELi8ELi4ELi2ELi2ELb1ELb1EN7cutlass6half_tE19Flash_kernel_traitsILi192ELi64ELi64ELi8ES3_EELb1ELb0ELb0ELb0ELb0ELb1ELb0EEEvNS_16Flash_bwd_paramsE)
        /*04c4*/ 	.word	0x000000d8


	//----- nvinfo : EIATTR_MIN_STACK_SIZE
	.align		4
.L_214:
        /*04c8*/ 	.byte	0x04, 0x12
        /*04ca*/ 	.short	(.L_216 - .L_215)
	.align		4
.L_215:
        /*04cc*/ 	.word	index@(_ZN5flash44flash_bwd_dq_dk_dv_loop_seqk_parallel_kernelI23Flash_bwd_kernel_traitsILi192ELi64ELi64ELi8ELi4ELi2ELi2ELb1ELb1EN7cutlass6half_tE19Flash_kernel_traitsILi192ELi64ELi64ELi8ES3_EELb0ELb0ELb0ELb0ELb0ELb1ELb1EEEvNS_16Flash_bwd_paramsE)
        /*04d0*/ 	.word	0x000000d0


	//----- nvinfo : EIATTR_MIN_STACK_SIZE
	.align		4
.L_216:
        /*04d4*/ 	.byte	0x04, 0x12
        /*04d6*/ 	.short	(.L_218 - .L_217)
	.align		4
.L_217:
        /*04d8*/ 	.word	index@(_ZN5flash44flash_bwd_dq_dk_dv_loop_seqk_parallel_kernelI23Flash_bwd_kernel_traitsILi192ELi64ELi64ELi8ELi4ELi2ELi2ELb1ELb1EN7cutlass6half_tE19Flash_kernel_traitsILi192ELi64ELi64ELi8ES3_EELb1ELb0ELb0ELb1ELb0ELb0ELb0EEEvNS_16Flash_bwd_paramsE)
        /*04dc*/ 	.word	0x000000e8


	//----- nvinfo : EIATTR_MIN_STACK_SIZE
	.align		4
.L_218:
        /*04e0*/ 	.byte	0x04, 0x12
        /*04e2*/ 	.short	(.L_220 - .L_219)
	.align		4
.L_219:
        /*04e4*/ 	.word	index@(_ZN5flash44flash_bwd_dq_dk_dv_loop_seqk_parallel_kernelI23Flash_bwd_kernel_traitsILi192ELi64ELi64ELi8ELi4ELi2ELi2ELb1ELb1EN7cutlass6half_tE19Flash_kernel_traitsILi192ELi64ELi64ELi8ES3_EELb0ELb0ELb0ELb1ELb0ELb0ELb1EEEvNS_16Flash_bwd_paramsE)
        /*04e8*/ 	.word	0x000000d8


	//----- nvinfo : EIATTR_MIN_STACK_SIZE
	.align		4
.L_220:
        /*04ec*/ 	.byte	0x04, 0x12
        /*04ee*/ 	.short	(.L_222 - .L_221)
	.align		4
.L_221:
        /*04f0*/ 	.word	index@(_ZN5flash44flash_bwd_dq_dk_dv_loop_seqk_parallel_kernelI23Flash_bwd_kernel_traitsILi192ELi64ELi64ELi8ELi4ELi2ELi2ELb1ELb1EN7cutlass6half_tE19Flash_kernel_traitsILi192ELi64ELi64ELi8ES3_EELb1ELb0ELb1ELb0ELb0ELb1ELb0EEEvNS_16Flash_bwd_paramsE)
        /*04f4*/ 	.word	0x000000d8


	//----- nvinfo : EIATTR_MIN_STACK_SIZE
	.align		4
.L_222:
        /*04f8*/ 	.byte	0x04, 0x12
        /*04fa*/ 	.short	(.L_224 - .L_223)
	.align		4
.L_223:
        /*04fc*/ 	.word	index@(_ZN5flash44flash_bwd_dq_dk_dv_loop_seqk_parallel_kernelI23Flash_bwd_kernel_traitsILi192ELi64ELi64ELi8ELi4ELi2ELi2ELb1ELb1EN7cutlass6half_tE19Flash_kernel_traitsILi192ELi64ELi64ELi8ES3_EELb0ELb0ELb1ELb0ELb0ELb1ELb1EEEvNS_16Flash_bwd_paramsE)
        /*0500*/ 	.word	0x000000d0


	//----- nvinfo : EIATTR_MIN_STACK_SIZE
	.align		4
.L_224:
        /*0504*/ 	.byte	0x04, 0x12
        /*0506*/ 	.short	(.L_226 - .L_225)
	.align		4
.L_225:
        /*0508*/ 	.word	index@(_ZN5flash44flash_bwd_dq_dk_dv_loop_seqk_parallel_kernelI23Flash_bwd_kernel_traitsILi192ELi64ELi64ELi8ELi4ELi2ELi2ELb1ELb1EN7cutlass6half_tE19Flash_kernel_traitsILi192ELi64ELi64ELi8ES3_EELb1ELb0ELb1ELb1ELb0ELb0ELb0EEEvNS_16Flash_bwd_paramsE)
        /*050c*/ 	.word	0x000000e0


	//----- nvinfo : EIATTR_MIN_STACK_SIZE
	.align		4
.L_226:
        /*0510*/ 	.byte	0x04, 0x12
        /*0512*/ 	.short	(.L_228 - .L_227)
	.align		4
.L_227:
        /*0514*/ 	.word	index@(_ZN5flash44flash_bwd_dq_dk_dv_loop_seqk_parallel_kernelI23Flash_bwd_kernel_traitsILi192ELi64ELi64ELi8ELi4ELi2ELi2ELb1ELb1EN7cutlass6half_tE19Flash_kernel_traitsILi192ELi64ELi64ELi8ES3_EELb0ELb0ELb1ELb1ELb0ELb0ELb1EEEvNS_16Flash_bwd_paramsE)
        /*0518*/ 	.word	0x000000d8


	//----- nvinfo : EIATTR_MIN_STACK_SIZE
	.align		4
.L_228:
        /*051c*/ 	.byte	0x04, 0x12
        /*051e*/ 	.short	(.L_230 - .L_229)
	.align		4
.L_229:
        /*0520*/ 	.word	index@(_ZN5flash25flash_bwd_dot_do_o_kernelILb0E23Flash_bwd_kernel_traitsILi192ELi64ELi64ELi8ELi4ELi2ELi2ELb1ELb1EN7cutlass6half_tE19Flash_kernel_traitsILi192ELi64ELi64ELi8ES3_EEEEvNS_16Flash_bwd_paramsE)
        /*0524*/ 	.word	0x00000000


	//----- nvinfo : EIATTR_MIN_STACK_SIZE
	.align		4
.L_230:
        /*0528*/ 	.byte	0x04, 0x12
        /*052a*/ 	.short	(.L_232 - .L_231)
	.align		4
.L_231:
        /*052c*/ 	.word	index@(_ZN5flash25flash_bwd_dot_do_o_kernelILb1E23Flash_bwd_kernel_traitsILi192ELi64ELi64ELi8ELi4ELi2ELi2ELb1ELb1EN7cutlass6half_tE19Flash_kernel_traitsILi192ELi64ELi64ELi8ES3_EEEEvNS_16Flash_bwd_paramsE)
        /*0530*/ 	.word	0x00000000


	//----- nvinfo : EIATTR_MIN_STACK_SIZE
	.align		4
.L_232:
        /*0534*/ 	.byte	0x04, 0x12
        /*0536*/ 	.short	(.L_234 - .L_233)
	.align		4
.L_233:
        /*0538*/ 	.word	index@(_ZN5flash27flash_bwd_convert_dq_kernelI23Flash_bwd_kernel_traitsILi192ELi64ELi64ELi8ELi4ELi2ELi2ELb0ELb0EN7cutlass6half_tE19Flash_kernel_traitsILi192ELi64ELi64ELi8ES3_EEEEvNS_16Flash_bwd_paramsEi)
        /*053c*/ 	.word	0x00000000


	//----- nvinfo : EIATTR_MIN_STACK_SIZE
	.align		4
.L_234:
        /*0540*/ 	.byte	0x04, 0x12
        /*0542*/ 	.short	(.L_236 - .L_235)
	.align		4
.L_235:
        /*0544*/ 	.word	index@(_ZN5flash44flash_bwd_dq_dk_dv_loop_seqk_parallel_kernelI23Flash_bwd_kernel_traitsILi192ELi64ELi64ELi8ELi4ELi2ELi2ELb0ELb0EN7cutlass6half_tE19Flash_kernel_traitsILi192ELi64ELi64ELi8ES3_EELb1ELb0ELb0ELb0ELb0ELb0ELb0EEEvNS_16Flash_bwd_paramsE)
        /*0548*/ 	.word	0x00000010


	//----- nvinfo : EIATTR_MIN_STACK_SIZE
	.align		4
.L_236:
        /*054c*/ 	.byte	0x04, 0x12
        /*054e*/ 	.short	(.L_238 - .L_237)
	.align		4
.L_237:
        /*0550*/ 	.word	index@(_ZN5flash44flash_bwd_dq_dk_dv_loop_seqk_parallel_kernelI23Flash_bwd_kernel_traitsILi192ELi64ELi64ELi8ELi4ELi2ELi2ELb0ELb0EN7cutlass6half_tE19Flash_kernel_traitsILi192ELi64ELi64ELi8ES3_EELb0ELb0ELb0ELb0ELb0ELb0ELb1EEEvNS_16Flash_bwd_paramsE)
        /*0554*/ 	.word	0x00000018


	//----- nvinfo : EIATTR_MIN_STACK_SIZE
	.align		4
.L_238:
        /*0558*/ 	.byte	0x04, 0x12
        /*055a*/ 	.short	(.L_240 - .L_239)
	.align		4
.L_239:
        /*055c*/ 	.word	index@(_ZN5flash44flash_bwd_dq_dk_dv_loop_seqk_parallel_kernelI23Flash_bwd_kernel_traitsILi192ELi64ELi64ELi8ELi4ELi2ELi2ELb0ELb0EN7cutlass6half_tE19Flash_kernel_traitsILi192ELi64ELi64ELi8ES3_EELb1ELb0ELb1ELb0ELb0ELb0ELb0EEEvNS_16Flash_bwd_paramsE)
        /*0560*/ 	.word	0x00000000


	//----- nvinfo : EIATTR_MIN_STACK_SIZE
	.align		4
.L_240:
        /*0564*/ 	.byte	0x04, 0x12
        /*0566*/ 	.short	(.L_242 - .L_241)
	.align		4
.L_241:
        /*0568*/ 	.word	index@(_ZN5flash44flash_bwd_dq_dk_dv_loop_seqk_parallel_kernelI23Flash_bwd_kernel_traitsILi192ELi64ELi64ELi8ELi4ELi2ELi2ELb0ELb0EN7cutlass6half_tE19Flash_kernel_traitsILi192ELi64ELi64ELi8ES3_EELb0ELb0ELb1ELb0ELb0ELb0ELb1EEEvNS_16Flash_bwd_paramsE)
        /*056c*/ 	.word	0x00000000


	//----- nvinfo : EIATTR_MIN_STACK_SIZE
	.align		4
.L_242:
        /*0570*/ 	.byte	0x04, 0x12
        /*0572*/ 	.short	(.L_244 - .L_243)
	.align		4
.L_243:
        /*0574*/ 	.word	index@(_ZN5flash44flash_bwd_dq_dk_dv_loop_seqk_parallel_kernelI23Flash_bwd_kernel_traitsILi192ELi64ELi64ELi8ELi4ELi2ELi2ELb0ELb0EN7cutlass6half_tE19Flash_kernel_traitsILi192ELi64ELi64ELi8ES3_EELb1ELb0ELb0ELb0ELb0ELb1ELb0EEEvNS_16Flash_bwd_paramsE)
        /*0578*/ 	.word	0x00000018


	//----- nvinfo : EIATTR_MIN_STACK_SIZE
	.align		4
.L_244:
        /*057c*/ 	.byte	0x04, 0x12
        /*057e*/ 	.short	(.L_246 - .L_245)
	.align		4
.L_245:
        /*0580*/ 	.word	index@(_ZN5flash44flash_bwd_dq_dk_dv_loop_seqk_parallel_kernelI23Flash_bwd_kernel_traitsILi192ELi64ELi64ELi8ELi4ELi2ELi2ELb0ELb0EN7cutlass6half_tE19Flash_kernel_traitsILi192ELi64ELi64ELi8ES3_EELb0ELb0ELb0ELb0ELb0ELb1ELb1EEEvNS_16Flash_bwd_paramsE)
        /*0584*/ 	.word	0x00000018


	//----- nvinfo : EIATTR_MIN_STACK_SIZE
	.align		4
.L_246:
        /*0588*/ 	.byte	0x04, 0x12
        /*058a*/ 	.short	(.L_248 - .L_247)
	.align		4
.L_247:
        /*058c*/ 	.word	index@(_ZN5flash44flash_bwd_dq_dk_dv_loop_seqk_parallel_kernelI23Flash_bwd_kernel_traitsILi192ELi64ELi64ELi8ELi4ELi2ELi2ELb0ELb0EN7cutlass6half_tE19Flash_kernel_traitsILi192ELi64ELi64ELi8ES3_EELb1ELb0ELb0ELb1ELb0ELb0ELb0EEEvNS_16Flash_bwd_paramsE)
        /*0590*/ 	.word	0x00000030


	//----- nvinfo : EIATTR_MIN_STACK_SIZE
	.align		4
.L_248:
        /*0594*/ 	.byte	0x04, 0x12
        /*0596*/ 	.short	(.L_250 - .L_249)
	.align		4
.L_249:
        /*0598*/ 	.word	index@(_ZN5flash44flash_bwd_dq_dk_dv_loop_seqk_parallel_kernelI23Flash_bwd_kernel_traitsILi192ELi64ELi64ELi8ELi4ELi2ELi2ELb0ELb0EN7cutlass6half_tE19Flash_kernel_traitsILi192ELi64ELi64ELi8ES3_EELb0ELb0ELb0ELb1ELb0ELb0ELb1EEEvNS_16Flash_bwd_paramsE)
        /*059c*/ 	.word	0x00000010


	//----- nvinfo : EIATTR_MIN_STACK_SIZE
	.align		4
.L_250:
        /*05a0*/ 	.byte	0x04, 0x12
        /*05a2*/ 	.short	(.L_252 - .L_251)
	.align		4
.L_251:
        /*05a4*/ 	.word	index@(_ZN5flash44flash_bwd_dq_dk_dv_loop_seqk_parallel_kernelI23Flash_bwd_kernel_traitsILi192ELi64ELi64ELi8ELi4ELi2ELi2ELb0ELb0EN7cutlass6half_tE19Flash_kernel_traitsILi192ELi64ELi64ELi8ES3_EELb1ELb0ELb1ELb0ELb0ELb1ELb0EEEvNS_16Flash_bwd_paramsE)
        /*05a8*/ 	.word	0x00000000


	//----- nvinfo : EIATTR_MIN_STACK_SIZE
	.align		4
.L_252:
        /*05ac*/ 	.byte	0x04, 0x12
        /*05ae*/ 	.short	(.L_254 - .L_253)
	.align		4
.L_253:
        /*05b0*/ 	.word	index@(_ZN5flash44flash_bwd_dq_dk_dv_loop_seqk_parallel_kernelI23Flash_bwd_kernel_traitsILi192ELi64ELi64ELi8ELi4ELi2ELi2ELb0ELb0EN7cutlass6half_tE19Flash_kernel_traitsILi192ELi64ELi64ELi8ES3_EELb0ELb0ELb1ELb0ELb0ELb1ELb1EEEvNS_16Flash_bwd_paramsE)
        /*05b4*/ 	.word	0x00000000


	//----- nvinfo : EIATTR_MIN_STACK_SIZE
	.align		4
.L_254:
        /*05b8*/ 	.byte	0x04, 0x12
        /*05ba*/ 	.short	(.L_256 - .L_255)
	.align		4
.L_255:
        /*05bc*/ 	.word	index@(_ZN5flash44flash_bwd_dq_dk_dv_loop_seqk_parallel_kernelI23Flash_bwd_kernel_traitsILi192ELi64ELi64ELi8ELi4ELi2ELi2ELb0ELb0EN7cutlass6half_tE19Flash_kernel_traitsILi192ELi64ELi64ELi8ES3_EELb1ELb0ELb1ELb1ELb0ELb0ELb0EEEvNS_16Flash_bwd_paramsE)
        /*05c0*/ 	.word	0x00000010


	//----- nvinfo : EIATTR_MIN_STACK_SIZE
	.align		4
.L_256:
        /*05c4*/ 	.byte	0x04, 0x12
        /*05c6*/ 	.short	(.L_258 - .L_257)
	.align		4
.L_257:
        /*05c8*/ 	.word	index@(_ZN5flash44flash_bwd_dq_dk_dv_loop_seqk_parallel_kernelI23Flash_bwd_kernel_traitsILi192ELi64ELi64ELi8ELi4ELi2ELi2ELb0ELb0EN7cutlass6half_tE19Flash_kernel_traitsILi192ELi64ELi64ELi8ES3_EELb0ELb0ELb1ELb1ELb0ELb0ELb1EEEvNS_16Flash_bwd_paramsE)
        /*05cc*/ 	.word	0x00000000


	//----- nvinfo : EIATTR_MIN_STACK_SIZE
	.align		4
.L_258:
        /*05d0*/ 	.byte	0x04, 0x12
        /*05d2*/ 	.short	(.L_260 - .L_259)
	.align		4
.L_259:
        /*05d4*/ 	.word	index@(_ZN5flash25flash_bwd_dot_do_o_kernelILb0E23Flash_bwd_kernel_traitsILi192ELi64ELi64ELi8ELi4ELi2ELi2ELb0ELb0EN7cutlass6half_tE19Flash_kernel_traitsILi192ELi64ELi64ELi8ES3_EEEEvNS_16Flash_bwd_paramsE)
        /*05d8*/ 	.word	0x00000000


	//----- nvinfo : EIATTR_MIN_STACK_SIZE
	.align		4
.L_260:
        /*05dc*/ 	.byte	0x04, 0x12
        /*05de*/ 	.short	(.L_262 - .L_261)
	.align		4
.L_261:
        /*05e0*/ 	.word	index@(_ZN5flash25flash_bwd_dot_do_o_kernelILb1E23Flash_bwd_kernel_traitsILi192ELi64ELi64ELi8ELi4ELi2ELi2ELb0ELb0EN7cutlass6half_tE19Flash_kernel_traitsILi192ELi64ELi64ELi8ES3_EEEEvNS_16Flash_bwd_paramsE)
        /*05e4*/ 	.word	0x00000000
.L_262:


//--------------------- .nv.info._ZN5flash44flash_bwd_dq_dk_dv_loop_seqk_parallel_kernelI23Flash_bwd_kernel_traitsILi192ELi64ELi64ELi8ELi4ELi2ELi2ELb1ELb1EN7cutlass6half_tE19Flash_kernel_traitsILi192ELi64ELi64ELi8ES3_EELb0ELb0ELb0ELb0ELb0ELb0ELb0EEEvNS_16Flash_bwd_paramsE --------------------------
	.section	.nv.info._ZN5flash44flash_bwd_dq_dk_dv_loop_seqk_parallel_kernelI23Flash_bwd_kernel_traitsILi192ELi64ELi64ELi8ELi4ELi2ELi2ELb1ELb1EN7cutlass6half_tE19Flash_kernel_traitsILi192ELi64ELi64ELi8ES3_EELb0ELb0ELb0ELb0ELb0ELb0ELb0EEEvNS_16Flash_bwd_paramsE,"",@"SHT_CUDA_INFO"
	.sectionflags	@""
	.align	4


	//----- nvinfo : EIATTR_CUDA_API_VERSION
	.align		4
        /*0000*/ 	.byte	0x04, 0x37
        /*0002*/ 	.short	(.L_264 - .L_263)
.L_263:
        /*0004*/ 	.word	0x00000082


	//----- nvinfo : EIATTR_SW2861232_WAR
	.align		4
.L_264:
        /*0008*/ 	.byte	0x01, 0x35
	.zero		2


	//----- nvinfo : EIATTR_PARAM_CBANK
	.align		4
        /*000c*/ 	.byte	0x04, 0x0a
        /*000e*/ 	.short	(.L_266 - .L_265)
	.align		4
.L_265:
        /*0010*/ 	.word	index@(.nv.constant0._ZN5flash44flash_bwd_dq_dk_dv_loop_seqk_parallel_kernelI23Flash_bwd_kernel_traitsILi192ELi64ELi64ELi8ELi4ELi2ELi2ELb1ELb1EN7cutlass6half_tE19Flash_kernel_traitsILi192ELi64ELi64ELi8ES3_EELb0ELb0ELb0ELb0ELb0ELb0ELb0EEEvNS_16Flash_bwd_paramsE)
        /*0014*/ 	.short	0x0160
        /*0016*/ 	.short	0x0280


	//----- nvinfo : EIATTR_CBANK_PARAM_SIZE
	.align		4
.L_266:
        /*0018*/ 	.byte	0x03, 0x19
        /*001a*/ 	.short	0x0280


	//----- nvinfo : EIATTR_KPARAM_INFO
	.align		4
        /*001c*/ 	.byte	0x04, 0x17
        /*001e*/ 	.short	(.L_268 - .L_267)
.L_267:
        /*0020*/ 	.word	0x00000000
        /*0024*/ 	.short	0x0000
        /*0026*/ 	.short	0x0000
        /*0028*/ 	.byte	0x00, 0xf0, 0x01, 0x0a


	//----- nvinfo : EIATTR_MAXREG_COUNT
	.align		4
.L_268:
        /*002c*/ 	.byte	0x03, 0x1b
        /*002e*/ 	.short	0x00ff


	//----- nvinfo : EIATTR_NUM_BARRIERS
	.align		4
        /*0030*/ 	.byte	0x02, 0x4c
        /*0032*/ 	.byte	0x01
	.zero		1


	//----- nvinfo : EIATTR_ANNOTATIONS
	.align		4
        /*0034*/ 	.byte	0x04, 0x55
        /*0036*/ 	.short	(.L_270 - .L_269)


	//   ....[0]....
.L_269:
        /*0038*/ 	.word	0x00000001
        /*003c*/ 	.byte	0xe0, 0x04, 0x00, 0x00, 0x01, 0x00, 0x00, 0x00, 0x60, 0x08, 0x00, 0x00, 0x01, 0x00, 0x00, 0x00
        /* <DEDUP_REMOVED lines=56> */
        /*03cc*/ 	.byte	0xf0, 0x87, 0x00, 0x00


	//----- nvinfo : EIATTR_MERCURY_ISA_VERSION
	.align		4
.L_270:
        /*03d0*/ 	.byte	0x03, 0x5f
        /*03d2*/ 	.short	0x0000


	//----- nvinfo : EIATTR_EXIT_INSTR_OFFSETS
	.align		4
        /*03d4*/ 	.byte	0x04, 0x1c
        /*03d6*/ 	.short	(.L_272 - .L_271)


	//   ....[0]....
.L_271:
        /*03d8*/ 	.word	0x000000a0


	//   ....[1]....
        /*03dc*/ 	.word	0x00008f70


	//----- nvinfo : EIATTR_CTAIDZ_USED
	.align		4
.L_272:
        /*03e0*/ 	.byte	0x01, 0x04
	.zero		2


	//----- nvinfo : EIATTR_CRS_STACK_SIZE
	.align		4
        /*03e4*/ 	.byte	0x04, 0x1e
        /*03e6*/ 	.short	(.L_274 - .L_273)
.L_273:
        /*03e8*/ 	.word	0x00000000
.L_274:


//--------------------- .nv.info._ZN5flash44flash_bwd_dq_dk_dv_loop_seqk_parallel_kernelI23Flash_bwd_kernel_traitsILi192ELi64ELi64ELi8ELi4ELi2ELi2ELb1ELb1EN7cutlass6half_tE19Flash_kernel_traitsILi192ELi64ELi64ELi8ES3_EELb0ELb0ELb1ELb0ELb0ELb0ELb0EEEvNS_16Flash_bwd_paramsE --------------------------
	.section	.nv.info._ZN5flash44flash_bwd_dq_dk_dv_loop_seqk_parallel_kernelI23Flash_bwd_kernel_traitsILi192ELi64ELi64ELi8ELi4ELi2ELi2ELb1ELb1EN7cutlass6half_tE19Flash_kernel_traitsILi192ELi64ELi64ELi8ES3_EELb0ELb0ELb1ELb0ELb0ELb0ELb0EEEvNS_16Flash_bwd_paramsE,"",@"SHT_CUDA_INFO"
	.sectionflags	@""
	.align	4


	//----- nvinfo : EIATTR_CUDA_API_VERSION
	.align		4
        /*0000*/ 	.byte	0x04, 0x37
        /*0002*/ 	.short	(.L_276 - .L_275)
.L_275:
        /*0004*/ 	.word	0x00000082


	//----- nvinfo : EIATTR_SW2861232_WAR
	.align		4
.L_276:
        /*0008*/ 	.byte	0x01, 0x35
	.zero		2


	//----- nvinfo : EIATTR_PARAM_CBANK
	.align		4
        /*000c*/ 	.byte	0x04, 0x0a
        /*000e*/ 	.short	(.L_278 - .L_277)
	.align		4
.L_277:
        /*0010*/ 	.word	index@(.nv.constant0._ZN5flash44flash_bwd_dq_dk_dv_loop_seqk_parallel_kernelI23Flash_bwd_kernel_traitsILi192ELi64ELi64ELi8ELi4ELi2ELi2ELb1ELb1EN7cutlass6half_tE19Flash_kernel_traitsILi192ELi64ELi64ELi8ES3_EELb0ELb0ELb1ELb0ELb0ELb0ELb0EEEvNS_16Flash_bwd_paramsE)
        /*0014*/ 	.short	0x0160
        /*0016*/ 	.short	0x0280


	//----- nvinfo : EIATTR_CBANK_PARAM_SIZE
	.align		4
.L_278:
        /*0018*/ 	.byte	0x03, 0x19
        /*001a*/ 	.short	0x0280


	//----- nvinfo : EIATTR_KPARAM_INFO
	.align		4
        /*001c*/ 	.byte	0x04, 0x17
        /*001e*/ 	.short	(.L_280 - .L_279)
.L_279:
        /*0020*/ 	.word	0x00000000
        /*0024*/ 	.short	0x0000
        /*0026*/ 	.short	0x0000
        /*0028*/ 	.byte	0x00, 0xf0, 0x01, 0x0a


	//----- nvinfo : EIATTR_MAXREG_COUNT
	.align		4
.L_280:
        /*002c*/ 	.byte	0x03, 0x1b
        /*002e*/ 	.short	0x00ff


	//----- nvinfo : EIATTR_NUM_BARRIERS
	.align		4
        /*0030*/ 	.byte	0x02, 0x4c
        /*0032*/ 	.byte	0x01
	.zero		1


	//----- nvinfo : EIATTR_ANNOTATIONS
	.align		4
        /*0034*/ 	.byte	0x04, 0x55
        /*0036*/ 	.short	(.L_282 - .L_281)


	//   ....[0]....
.L_281:
        /* <DEDUP_REMOVED lines=60> */


	//----- nvinfo : EIATTR_MERCURY_ISA_VERSION
	.align		4
.L_282:
        /*03e0*/ 	.byte	0x03, 0x5f
        /*03e2*/ 	.short	0x0000


	//----- nvinfo : EIATTR_EXIT_INSTR_OFFSETS
	.align		4
        /*03e4*/ 	.byte	0x04, 0x1c
        /*03e6*/ 	.short	(.L_284 - .L_283)


	//   ....[0]....
.L_283:
        /*03e8*/ 	.word	0x000000a0


	//   ....[1]....
        /*03ec*/ 	.word	0x00009180


	//----- nvinfo : EIATTR_CTAIDZ_USED
	.align		4
.L_284:
        /*03f0*/ 	.byte	0x01, 0x04
	.zero		2


	//----- nvinfo : EIATTR_CRS_STACK_SIZE
	.align		4
        /*03f4*/ 	.byte	0x04, 0x1e
        /*03f6*/ 	.short	(.L_286 - .L_285)
.L_285:
        /*03f8*/ 	.word	0x00000000
.L_286:


//--------------------- .nv.info._ZN5flash44flash_bwd_dq_dk_dv_loop_seqk_parallel_kernelI23Flash_bwd_kernel_traitsILi192ELi64ELi64ELi8ELi4ELi2ELi2ELb1ELb1EN7cutlass6half_tE19Flash_kernel_traitsILi192ELi64ELi64ELi8ES3_EELb0ELb0ELb0ELb0ELb0ELb1ELb0EEEvNS_16Flash_bwd_paramsE --------------------------
	.section	.nv.info._ZN5flash44flash_bwd_dq_dk_dv_loop_seqk_parallel_kernelI23Flash_bwd_kernel_traitsILi192ELi64ELi64ELi8ELi4ELi2ELi2ELb1ELb1EN7cutlass6half_tE19Flash_kernel_traitsILi192ELi64ELi64ELi8ES3_EELb0ELb0ELb0ELb0ELb0ELb1ELb0EEEvNS_16Flash_bwd_paramsE,"",@"SHT_CUDA_INFO"
	.sectionflags	@""
	.align	4


	//----- nvinfo : EIATTR_CUDA_API_VERSION
	.align		4
        /*0000*/ 	.byte	0x04, 0x37
        /*0002*/ 	.short	(.L_288 - .L_287)
.L_287:
        /*0004*/ 	.word	0x00000082


	//----- nvinfo : EIATTR_SW2861232_WAR
	.align		4
.L_288:
        /*0008*/ 	.byte	0x01, 0x35
	.zero		2


	//----- nvinfo : EIATTR_PARAM_CBANK
	.align		4
        /*000c*/ 	.byte	0x04, 0x0a
        /*000e*/ 	.short	(.L_290 - .L_289)
	.align		4
.L_289:
        /*0010*/ 	.word	index@(.nv.constant0._ZN5flash44flash_bwd_dq_dk_dv_loop_seqk_parallel_kernelI23Flash_bwd_kernel_traitsILi192ELi64ELi64ELi8ELi4ELi2ELi2ELb1ELb1EN7cutlass6half_tE19Flash_kernel_traitsILi192ELi64ELi64ELi8ES3_EELb0ELb0ELb0ELb0ELb0ELb1ELb0EEEvNS_16Flash_bwd_paramsE)
        /*0014*/ 	.short	0x0160
        /*0016*/ 	.short	0x0280


	//----- nvinfo : EIATTR_CBANK_PARAM_SIZE
	.align		4
.L_290:
        /*0018*/ 	.byte	0x03, 0x19
        /*001a*/ 	.short	0x0280


	//----- nvinfo : EIATTR_KPARAM_INFO
	.align		4
        /*001c*/ 	.byte	0x04, 0x17
        /*001e*/ 	.short	(.L_292 - .L_291)
.L_291:
        /*0020*/ 	.word	0x00000000
        /*0024*/ 	.short	0x0000
        /*0026*/ 	.short	0x0000
        /*0028*/ 	.byte	0x00, 0xf0, 0x01, 0x0a


	//----- nvinfo : EIATTR_MAXREG_COUNT
	.align		4
.L_292:
        /*002c*/ 	.byte	0x03, 0x1b
        /*002e*/ 	.short	0x00ff


	//----- nvinfo : EIATTR_NUM_BARRIERS
	.align		4
        /*0030*/ 	.byte	0x02, 0x4c
        /*0032*/ 	.byte	0x01
	.zero		1


	//----- nvinfo : EIATTR_ANNOTATIONS
	.align		4
        /*0034*/ 	.byte	0x04, 0x55
        /*0036*/ 	.short	(.L_294 - .L_293)


	//   ....[0]....
.L_293:
        /* <DEDUP_REMOVED lines=47> */
        /*031c*/ 	.byte	0x00, 0x6d, 0x00, 0x00, 0x01, 0x00, 0x00, 0x00, 0x60, 0x76, 0x00, 0x00


	//----- nvinfo : EIATTR_MERCURY_ISA_VERSION
	.align		4
.L_294:
        /*0328*/ 	.byte	0x03, 0x5f
        /*032a*/ 	.short	0x0000


	//----- nvinfo : EIATTR_EXIT_INSTR_OFFSETS
	.align		4
        /*032c*/ 	.byte	0x04, 0x1c
        /*032e*/ 	.short	(.L_296 - .L_295)


	//   ....[0]....
.L_295:
        /*0330*/ 	.word	0x000000a0


	//   ....[1]....
        /*0334*/ 	.word	0x00007d20


	//----- nvinfo : EIATTR_CTAIDZ_USED
	.align		4
.L_296:
        /*0338*/ 	.byte	0x01, 0x04
	.zero		2


	//----- nvinfo : EIATTR_CRS_STACK_SIZE
	.align		4
        /*033c*/ 	.byte	0x04, 0x1e
        /*033e*/ 	.short	(.L_298 - .L_297)
.L_297:
        /*0340*/ 	.word	0x00000000
.L_298:


//--------------------- .nv.info._ZN5flash44flash_bwd_dq_dk_dv_loop_seqk_parallel_kernelI23Flash_bwd_kernel_traitsILi192ELi64ELi64ELi8ELi4ELi2ELi2ELb1ELb1EN7cutlass6half_tE19Flash_kernel_traitsILi192ELi64ELi64ELi8ES3_EELb0ELb0ELb0ELb1ELb0ELb0ELb0EEEvNS_16Flash_bwd_paramsE --------------------------
	.section	.nv.info._ZN5flash44flash_bwd_dq_dk_dv_loop_seqk_parallel_kernelI23Flash_bwd_kernel_traitsILi192ELi64ELi64ELi8ELi4ELi2ELi2ELb1ELb1EN7cutlass6half_tE19Flash_kernel_traitsILi192ELi64ELi64ELi8ES3_EELb0ELb0ELb0ELb1ELb0ELb0ELb0EEEvNS_16Flash_bwd_paramsE,"",@"SHT_CUDA_INFO"
	.sectionflags	@""
	.align	4


	//----- nvinfo : EIATTR_CUDA_API_VERSION
	.align		4
        /*0000*/ 	.byte	0x04, 0x37
        /*0002*/ 	.short	(.L_300 - .L_299)
.L_299:
        /*0004*/ 	.word	0x00000082


	//----- nvinfo : EIATTR_SW2861232_WAR
	.align		4
.L_300:
        /*0008*/ 	.byte	0x01, 0x35
	.zero		2


	//----- nvinfo : EIATTR_PARAM_CBANK
	.align		4
        /*000c*/ 	.byte	0x04, 0x0a
        /*000e*/ 	.short	(.L_302 - .L_301)
	.align		4
.L_301:
        /*0010*/ 	.word	index@(.nv.constant0._ZN5flash44flash_bwd_dq_dk_dv_loop_seqk_parallel_kernelI23Flash_bwd_kernel_traitsILi192ELi64ELi64ELi8ELi4ELi2ELi2ELb1ELb1EN7cutlass6half_tE19Flash_kernel_traitsILi192ELi64ELi64ELi8ES3_EELb0ELb0ELb0ELb1ELb0ELb0ELb0EEEvNS_16Flash_bwd_paramsE)
        /*0014*/ 	.short	0x0160
        /*0016*/ 	.short	0x0280


	//----- nvinfo : EIATTR_CBANK_PARAM_SIZE
	.align		4
.L_302:
        /*0018*/ 	.byte	0x03, 0x19
        /*001a*/ 	.short	0x0280


	//----- nvinfo : EIATTR_KPARAM_INFO
	.align		4
        /*001c*/ 	.byte	0x04, 0x17
        /*001e*/ 	.short	(.L_304 - .L_303)
.L_303:
        /*0020*/ 	.word	0x00000000
        /*0024*/ 	.short	0x0000
        /*0026*/ 	.short	0x0000
        /*0028*/ 	.byte	0x00, 0xf0, 0x01, 0x0a


	//----- nvinfo : EIATTR_MAXREG_COUNT
	.align		4
.L_304:
        /*002c*/ 	.byte	0x03, 0x1b
        /*002e*/ 	.short	0x00ff


	//----- nvinfo : EIATTR_NUM_BARRIERS
	.align		4
        /*0030*/ 	.byte	0x02, 0x4c
        /*0032*/ 	.byte	0x01
	.zero		1


	//----- nvinfo : EIATTR_ANNOTATIONS
	.align		4
        /*0034*/ 	.byte	0x04, 0x55
        /*0036*/ 	.short	(.L_306 - .L_305)


	//   ....[0]....
.L_305:
        /* <DEDUP_REMOVED lines=60> */


	//----- nvinfo : EIATTR_MERCURY_ISA_VERSION
	.align		4
.L_306:
        /*03e0*/ 	.byte	0x03, 0x5f
        /*03e2*/ 	.short	0x0000


	//----- nvinfo : EIATTR_EXIT_INSTR_OFFSETS
	.align		4
        /*03e4*/ 	.byte	0x04, 0x1c
        /*03e6*/ 	.short	(.L_308 - .L_307)


	//   ....[0]....
.L_307:
        /*03e8*/ 	.word	0x000000a0


	//   ....[1]....
        /*03ec*/ 	.word	0x00009490


	//----- nvinfo : EIATTR_CTAIDZ_USED
	.align		4
.L_308:
        /*03f0*/ 	.byte	0x01, 0x04
	.zero		2


	//----- nvinfo : EIATTR_CRS_STACK_SIZE
	.align		4
        /*03f4*/ 	.byte	0x04, 0x1e
        /*03f6*/ 	.short	(.L_310 - .L_309)
.L_309:
        /*03f8*/ 	.word	0x00000000
.L_310:


//--------------------- .nv.info._ZN5flash44flash_bwd_dq_dk_dv_loop_seqk_parallel_kernelI23Flash_bwd_kernel_traitsILi192ELi64ELi64ELi8ELi4ELi2ELi2ELb1ELb1EN7cutlass6half_tE19Flash_kernel_traitsILi192ELi64ELi64ELi8ES3_EELb0ELb0ELb1ELb0ELb0ELb1ELb0EEEvNS_16Flash_bwd_paramsE --------------------------
	.section	.nv.info._ZN5flash44flash_bwd_dq_dk_dv_loop_seqk_parallel_kernelI23Flash_bwd_kernel_traitsILi192ELi64ELi64ELi8ELi4ELi2ELi2ELb1ELb1EN7cutlass6half_tE19Flash_kernel_traitsILi192ELi64ELi64ELi8ES3_EELb0ELb0ELb1ELb0ELb0ELb1ELb0EEEvNS_16Flash_bwd_paramsE,"",@"SHT_CUDA_INFO"
	.sectionflags	@""
	.align	4


	//----- nvinfo : EIATTR_CUDA_API_VERSION
	.align		4
        /*0000*/ 	.byte	0x04, 0x37
        /*0002*/ 	.short	(.L_312 - .L_311)
.L_311:
        /*0004*/ 	.word	0x00000082


	//----- nvinfo : EIATTR_SW2861232_WAR
	.align		4
.L_312:
        /*0008*/ 	.byte	0x01, 0x35
	.zero		2


	//----- nvinfo : EIATTR_PARAM_CBANK
	.align		4
        /*000c*/ 	.byte	0x04, 0x0a
        /*000e*/ 	.short	(.L_314 - .L_313)
	.align		4
.L_313:
        /*0010*/ 	.word	index@(.nv.constant0._ZN5flash44flash_bwd_dq_dk_dv_loop_seqk_parallel_kernelI23Flash_bwd_kernel_traitsILi192ELi64ELi64ELi8ELi4ELi2ELi2ELb1ELb1EN7cutlass6half_tE19Flash_kernel_traitsILi192ELi64ELi64ELi8ES3_EELb0ELb0ELb1ELb0ELb0ELb1ELb0EEEvNS_16Flash_bwd_paramsE)
        /*0014*/ 	.short	0x0160
        /*0016*/ 	.short	0x0280


	//----- nvinfo : EIATTR_CBANK_PARAM_SIZE
	.align		4
.L_314:
        /*0018*/ 	.byte	0x03, 0x19
        /*001a*/ 	.short	0x0280


	//----- nvinfo : EIATTR_KPARAM_INFO
	.align		4
        /*001c*/ 	.byte	0x04, 0x17
        /*001e*/ 	.short	(.L_316 - .L_315)
.L_315:
        /*0020*/ 	.word	0x00000000
        /*0024*/ 	.short	0x0000
        /*0026*/ 	.short	0x0000
        /*0028*/ 	.byte	0x00, 0xf0, 0x01, 0x0a


	//----- nvinfo : EIATTR_MAXREG_COUNT
	.align		4
.L_316:
        /*002c*/ 	.byte	0x03, 0x1b
        /*002e*/ 	.short	0x00ff


	//----- nvinfo : EIATTR_NUM_BARRIERS
	.align		4
        /*0030*/ 	.byte	0x02, 0x4c
        /*0032*/ 	.byte	0x01
	.zero		1


	//----- nvinfo : EIATTR_ANNOTATIONS
	.align		4
        /*0034*/ 	.byte	0x04, 0x55
        /*0036*/ 	.short	(.L_318 - .L_317)


	//   ....[0]....
.L_317:
        /* <DEDUP_REMOVED lines=48> */


	//----- nvinfo : EIATTR_MERCURY_ISA_VERSION
	.align		4
.L_318:
        /*0328*/ 	.byte	0x03, 0x5f
        /*032a*/ 	.short	0x0000


	//----- nvinfo : EIATTR_EXIT_INSTR_OFFSETS
	.align		4
        /*032c*/ 	.byte	0x04, 0x1c
        /*032e*/ 	.short	(.L_320 - .L_319)


	//   ....[0]....
.L_319:
        /*0330*/ 	.word	0x000000a0


	//   ....[1]....
        /*0334*/ 	.word	0x00007ee0


	//----- nvinfo : EIATTR_CTAIDZ_USED
	.align		4
.L_320:
        /*0338*/ 	.byte	0x01, 0x04
	.zero		2


	//----- nvinfo : EIATTR_CRS_STACK_SIZE
	.align		4
        /*033c*/ 	.byte	0x04, 0x1e
        /*033e*/ 	.short	(.L_322 - .L_321)
.L_321:
        /*0340*/ 	.word	0x00000000
.L_322:


//--------------------- .nv.info._ZN5flash44flash_bwd_dq_dk_dv_loop_seqk_parallel_kernelI23Flash_bwd_kernel_traitsILi192ELi64ELi64ELi8ELi4ELi2ELi2ELb1ELb1EN7cutlass6half_tE19Flash_kernel_traitsILi192ELi64ELi64ELi8ES3_EELb0ELb0ELb1ELb1ELb0ELb0ELb0EEEvNS_16Flash_bwd_paramsE --------------------------
	.section	.nv.info._ZN5flash44flash_bwd_dq_dk_dv_loop_seqk_parallel_kernelI23Flash_bwd_kernel_traitsILi192ELi64ELi64ELi8ELi4ELi2ELi2ELb1ELb1EN7cutlass6half_tE19Flash_kernel_traitsILi192ELi64ELi64ELi8ES3_EELb0ELb0ELb1ELb1ELb0ELb0ELb0EEEvNS_16Flash_bwd_paramsE,"",@"SHT_CUDA_INFO"
	.sectionflags	@""
	.align	4


	//----- nvinfo : EIATTR_CUDA_API_VERSION
	.align		4
        /*0000*/ 	.byte	0x04, 0x37
        /*0002*/ 	.short	(.L_324 - .L_323)
.L_323:
        /*0004*/ 	.word	0x00000082


	//----- nvinfo : EIATTR_SW2861232_WAR
	.align		4
.L_324:
        /*0008*/ 	.byte	0x01, 0x35
	.zero		2


	//----- nvinfo : EIATTR_PARAM_CBANK
	.align		4
        /*000c*/ 	.byte	0x04, 0x0a
        /*000e*/ 	.short	(.L_326 - .L_325)
	.align		4
.L_325:
        /*0010*/ 	.word	index@(.nv.constant0._ZN5flash44flash_bwd_dq_dk_dv_loop_seqk_parallel_kernelI23Flash_bwd_kernel_traitsILi192ELi64ELi64ELi8ELi4ELi2ELi2ELb1ELb1EN7cutlass6half_tE19Flash_kernel_traitsILi192ELi64ELi64ELi8ES3_EELb0ELb0ELb1ELb1ELb0ELb0ELb0EEEvNS_16Flash_bwd_paramsE)
        /*0014*/ 	.short	0x0160
        /*0016*/ 	.short	0x0280


	//----- nvinfo : EIATTR_CBANK_PARAM_SIZE
	.align		4
.L_326:
        /*0018*/ 	.byte	0x03, 0x19
        /*001a*/ 	.short	0x0280


	//----- nvinfo : EIATTR_KPARAM_INFO
	.align		4
        /*001c*/ 	.byte	0x04, 0x17
        /*001e*/ 	.short	(.L_328 - .L_327)
.L_327:
        /*0020*/ 	.word	0x00000000
        /*0024*/ 	.short	0x0000
        /*0026*/ 	.short	0x0000
        /*0028*/ 	.byte	0x00, 0xf0, 0x01, 0x0a


	//----- nvinfo : EIATTR_MAXREG_COUNT
	.align		4
.L_328:
        /*002c*/ 	.byte	0x03, 0x1b
        /*002e*/ 	.short	0x00ff


	//----- nvinfo : EIATTR_NUM_BARRIERS
	.align		4
        /*0030*/ 	.byte	0x02, 0x4c
        /*0032*/ 	.byte	0x01
	.zero		1


	//----- nvinfo : EIATTR_ANNOTATIONS
	.align		4
        /*0034*/ 	.byte	0x04, 0x55
        /*0036*/ 	.short	(.L_330 - .L_329)


	//   ....[0]....
.L_329:
        /* <DEDUP_REMOVED lines=61> */


	//----- nvinfo : EIATTR_MERCURY_ISA_VERSION
	.align		4
.L_330:
        /*03f0*/ 	.byte	0x03, 0x5f
        /*03f2*/ 	.short	0x0000


	//----- nvinfo : EIATTR_EXIT_INSTR_OFFSETS
	.align		4
        /*03f4*/ 	.byte	0x04, 0x1c
        /*03f6*/ 	.short	(.L_332 - .L_331)


	//   ....[0]....
.L_331:
        /*03f8*/ 	.word	0x000000a0


	//   ....[1]....
        /*03fc*/ 	.word	0x00009680


	//----- nvinfo : EIATTR_CTAIDZ_USED
	.align		4
.L_332:
        /*0400*/ 	.byte	0x01, 0x04
	.zero		2


	//----- nvinfo : EIATTR_CRS_STACK_SIZE
	.align		4
        /*0404*/ 	.byte	0x04, 0x1e
        /*0406*/ 	.short	(.L_334 - .L_333)
.L_333:
        /*0408*/ 	.word	0x00000000
.L_334:


//--------------------- .nv.info._ZN5flash44flash_bwd_dq_dk_dv_loop_seqk_parallel_kernelI23Flash_bwd_kernel_traitsILi192ELi64ELi64ELi8ELi4ELi2ELi2ELb0ELb0EN7cutlass6half_tE19Flash_kernel_traitsILi192ELi64ELi64ELi8ES3_EELb0ELb0ELb0ELb0ELb0ELb0ELb0EEEvNS_16Flash_bwd_paramsE --------------------------
	.section	.nv.info._ZN5flash44flash_bwd_dq_dk_dv_loop_seqk_parallel_kernelI23Flash_bwd_kernel_traitsILi192ELi64ELi64ELi8ELi4ELi2ELi2ELb0ELb0EN7cutlass6half_tE19Flash_kernel_traitsILi192ELi64ELi64ELi8ES3_EELb0ELb0ELb0ELb0ELb0ELb0ELb0EEEvNS_16Flash_bwd_paramsE,"",@"SHT_CUDA_INFO"
	.sectionflags	@""
	.align	4


	//----- nvinfo : EIATTR_CUDA_API_VERSION
	.align		4
        /*0000*/ 	.byte	0x04, 0x37
        /*0002*/ 	.short	(.L_336 - .L_335)
.L_335:
        /*0004*/ 	.word	0x00000082


	//----- nvinfo : EIATTR_SW2861232_WAR
	.align		4
.L_336:
        /*0008*/ 	.byte	0x01, 0x35
	.zero		2


	//----- nvinfo : EIATTR_PARAM_CBANK
	.align		4
        /*000c*/ 	.byte	0x04, 0x0a
        /*000e*/ 	.short	(.L_338 - .L_337)
	.align		4
.L_337:
        /*0010*/ 	.word	index@(.nv.constant0._ZN5flash44flash_bwd_dq_dk_dv_loop_seqk_parallel_kernelI23Flash_bwd_kernel_traitsILi192ELi64ELi64ELi8ELi4ELi2ELi2ELb0ELb0EN7cutlass6half_tE19Flash_kernel_traitsILi192ELi64ELi64ELi8ES3_EELb0ELb0ELb0ELb0ELb0ELb0ELb0EEEvNS_16Flash_bwd_paramsE)
        /*0014*/ 	.short	0x0160
        /*0016*/ 	.short	0x0280


	//----- nvinfo : EIATTR_CBANK_PARAM_SIZE
	.align		4
.L_338:
        /*0018*/ 	.byte	0x03, 0x19
        /*001a*/ 	.short	0x0280


	//----- nvinfo : EIATTR_KPARAM_INFO
	.align		4
        /*001c*/ 	.byte	0x04, 0x17
        /*001e*/ 	.short	(.L_340 - .L_339)
.L_339:
        /*0020*/ 	.word	0x00000000
        /*0024*/ 	.short	0x0000
        /*0026*/ 	.short	0x0000
        /*0028*/ 	.byte	0x00, 0xf0, 0x01, 0x0a


	//----- nvinfo : EIATTR_MAXREG_COUNT
	.align		4
.L_340:
        /*002c*/ 	.byte	0x03, 0x1b
        /*002e*/ 	.short	0x00ff


	//----- nvinfo : EIATTR_NUM_BARRIERS
	.align		4
        /*0030*/ 	.byte	0x02, 0x4c
        /*0032*/ 	.byte	0x01
	.zero		1


	//----- nvinfo : EIATTR_ANNOTATIONS
	.align		4
        /*0034*/ 	.byte	0x04, 0x55
        /*0036*/ 	.short	(.L_342 - .L_341)


	//   ....[0]....
.L_341:
        /*0038*/ 	.word	0x00000001
        /*003c*/ 	.byte	0x50, 0x04, 0x00, 0x00, 0x01, 0x00, 0x00, 0x00, 0x90, 0x05, 0x00, 0x00, 0x01, 0x00, 0x00, 0x00
        /*004c*/ 	.byte	0xd0, 0x05, 0x00, 0x00, 0x01, 0x00, 0x00, 0x00, 0xa0, 0x07, 0x00, 0x00, 0x01, 0x00, 0x00, 0x00
        /*005c*/ 	.byte	0x00, 0x08, 0x00, 0x00, 0x01, 0x00, 0x00, 0x00, 0x40, 0x14, 0x00, 0x00, 0x01, 0x00, 0x00, 0x00
        /*006c*/ 	.byte	0xf0, 0x1c, 0x00, 0x00, 0x01, 0x00, 0x00, 0x00, 0x70, 0x23, 0x00, 0x00, 0x01, 0x00, 0x00, 0x00
        /*007c*/ 	.byte	0x80, 0x23, 0x00, 0x00, 0x01, 0x00, 0x00, 0x00, 0xf0, 0x2e, 0x00, 0x00


	//----- nvinfo : EIATTR_MERCURY_ISA_VERSION
	.align		4
.L_342:
        /*0088*/ 	.byte	0x03, 0x5f
        /*008a*/ 	.short	0x0000


	//----- nvinfo : EIATTR_EXIT_INSTR_OFFSETS
	.align		4
        /*008c*/ 	.byte	0x04, 0x1c
        /*008e*/ 	.short	(.L_344 - .L_343)


	//   ....[0]....
.L_343:
        /*0090*/ 	.word	0x00000090


	//   ....[1]....
        /*0094*/ 	.word	0x000082a0


	//----- nvinfo : EIATTR_CTAIDZ_USED
	.align		4
.L_344:
        /*0098*/ 	.byte	0x01, 0x04
	.zero		2


	//----- nvinfo : EIATTR_CRS_STACK_SIZE
	.align		4
        /*009c*/ 	.byte	0x04, 0x1e
        /*009e*/ 	.short	(.L_346 - .L_345)
.L_345:
        /*00a0*/ 	.word	0x00000000
.L_346:


//--------------------- .nv.info._ZN5flash44flash_bwd_dq_dk_dv_loop_seqk_parallel_kernelI23Flash_bwd_kernel_traitsILi192ELi64ELi64ELi8ELi4ELi2ELi2ELb0ELb0EN7cutlass6half_tE19Flash_kernel_traitsILi192ELi64ELi64ELi8ES3_EELb0ELb0ELb1ELb0ELb0ELb0ELb0EEEvNS_16Flash_bwd_paramsE --------------------------
	.section	.nv.info._ZN5flash44flash_bwd_dq_dk_dv_loop_seqk_parallel_kernelI23Flash_bwd_kernel_traitsILi192ELi64ELi64ELi8ELi4ELi2ELi2ELb0ELb0EN7cutlass6half_tE19Flash_kernel_traitsILi192ELi64ELi64ELi8ES3_EELb0ELb0ELb1ELb0ELb0ELb0ELb0EEEvNS_16Flash_bwd_paramsE,"",@"SHT_CUDA_INFO"
	.sectionflags	@""
	.align	4


	//----- nvinfo : EIATTR_CUDA_API_VERSION
	.align		4
        /*0000*/ 	.byte	0x04, 0x37
        /*0002*/ 	.short	(.L_348 - .L_347)
.L_347:
        /*0004*/ 	.word	0x00000082


	//----- nvinfo : EIATTR_SW2861232_WAR
	.align		4
.L_348:
        /*0008*/ 	.byte	0x01, 0x35
	.zero		2


	//----- nvinfo : EIATTR_PARAM_CBANK
	.align		4
        /*000c*/ 	.byte	0x04, 0x0a
        /*000e*/ 	.short	(.L_350 - .L_349)
	.align		4
.L_349:
        /*0010*/ 	.word	index@(.nv.constant0._ZN5flash44flash_bwd_dq_dk_dv_loop_seqk_parallel_kernelI23Flash_bwd_kernel_traitsILi192ELi64ELi64ELi8ELi4ELi2ELi2ELb0ELb0EN7cutlass6half_tE19Flash_kernel_traitsILi192ELi64ELi64ELi8ES3_EELb0ELb0ELb1ELb0ELb0ELb0ELb0EEEvNS_16Flash_bwd_paramsE)
        /*0014*/ 	.short	0x0160
        /*0016*/ 	.short	0x0280


	//----- nvinfo : EIATTR_CBANK_PARAM_SIZE
	.align		4
.L_350:
        /*0018*/ 	.byte	0x03, 0x19
        /*001a*/ 	.short	0x0280


	//----- nvinfo : EIATTR_KPARAM_INFO
	.align		4
        /*001c*/ 	.byte	0x04, 0x17
        /*001e*/ 	.short	(.L_352 - .L_351)
.L_351:
        /*0020*/ 	.word	0x00000000
        /*0024*/ 	.short	0x0000
        /*0026*/ 	.short	0x0000
        /*0028*/ 	.byte	0x00, 0xf0, 0x01, 0x0a


	//----- nvinfo : EIATTR_MAXREG_COUNT
	.align		4
.L_352:
        /*002c*/ 	.byte	0x03, 0x1b
        /*002e*/ 	.short	0x00ff


	//----- nvinfo : EIATTR_NUM_BARRIERS
	.align		4
        /*0030*/ 	.byte	0x02, 0x4c
        /*0032*/ 	.byte	0x01
	.zero		1


	//----- nvinfo : EIATTR_MERCURY_ISA_VERSION
	.align		4
        /*0034*/ 	.byte	0x03, 0x5f
        /*0036*/ 	.short	0x0000


	//----- nvinfo : EIATTR_EXIT_INSTR_OFFSETS
	.align		4
        /*0038*/ 	.byte	0x04, 0x1c
        /*003a*/ 	.short	(.L_354 - .L_353)


	//   ....[0]....
.L_353:
        /*003c*/ 	.word	0x00000080


	//   ....[1]....
        /*0040*/ 	.word	0x00008280


	//----- nvinfo : EIATTR_CTAIDZ_USED
	.align		4
.L_354:
        /*0044*/ 	.byte	0x01, 0x04
	.zero		2


	//----- nvinfo : EIATTR_CRS_STACK_SIZE
	.align		4
        /*0048*/ 	.byte	0x04, 0x1e
        /*004a*/ 	.short	(.L_356 - .L_355)
.L_355:
        /*004c*/ 	.word	0x00000000
.L_356:


//--------------------- .nv.info._ZN5flash44flash_bwd_dq_dk_dv_loop_seqk_parallel_kernelI23Flash_bwd_kernel_traitsILi192ELi64ELi64ELi8ELi4ELi2ELi2ELb0ELb0EN7cutlass6half_tE19Flash_kernel_traitsILi192ELi64ELi64ELi8ES3_EELb0ELb0ELb0ELb0ELb0ELb1ELb0EEEvNS_16Flash_bwd_paramsE --------------------------
	.section	.nv.info._ZN5flash44flash_bwd_dq_dk_dv_loop_seqk_parallel_kernelI23Flash_bwd_kernel_traitsILi192ELi64ELi64ELi8ELi4ELi2ELi2ELb0ELb0EN7cutlass6half_tE19Flash_kernel_traitsILi192ELi64ELi64ELi8ES3_EELb0ELb0ELb0ELb0ELb0ELb1ELb0EEEvNS_16Flash_bwd_paramsE,"",@"SHT_CUDA_INFO"
	.sectionflags	@""
	.align	4


	//----- nvinfo : EIATTR_CUDA_API_VERSION
	.align		4
        /*0000*/ 	.byte	0x04, 0x37
        /*0002*/ 	.short	(.L_358 - .L_357)
.L_357:
        /*0004*/ 	.word	0x00000082


	//----- nvinfo : EIATTR_SW2861232_WAR
	.align		4
.L_358:
        /*0008*/ 	.byte	0x01, 0x35
	.zero		2


	//----- nvinfo : EIATTR_PARAM_CBANK
	.align		4
        /*000c*/ 	.byte	0x04, 0x0a
        /*000e*/ 	.short	(.L_360 - .L_359)
	.align		4
.L_359:
        /*0010*/ 	.word	index@(.nv.constant0._ZN5flash44flash_bwd_dq_dk_dv_loop_seqk_parallel_kernelI23Flash_bwd_kernel_traitsILi192ELi64ELi64ELi8ELi4ELi2ELi2ELb0ELb0EN7cutlass6half_tE19Flash_kernel_traitsILi192ELi64ELi64ELi8ES3_EELb0ELb0ELb0ELb0ELb0ELb1ELb0EEEvNS_16Flash_bwd_paramsE)
        /*0014*/ 	.short	0x0160
        /*0016*/ 	.short	0x0280


	//----- nvinfo : EIATTR_CBANK_PARAM_SIZE
	.align		4
.L_360:
        /*0018*/ 	.byte	0x03, 0x19
        /*001a*/ 	.short	0x0280


	//----- nvinfo : EIATTR_KPARAM_INFO
	.align		4
        /*001c*/ 	.byte	0x04, 0x17
        /*001e*/ 	.short	(.L_362 - .L_361)
.L_361:
        /*0020*/ 	.word	0x00000000
        /*0024*/ 	.short	0x0000
        /*0026*/ 	.short	0x0000
        /*0028*/ 	.byte	0x00, 0xf0, 0x01, 0x0a


	//----- nvinfo : EIATTR_MAXREG_COUNT
	.align		4
.L_362:
        /*002c*/ 	.byte	0x03, 0x1b
        /*002e*/ 	.short	0x00ff


	//----- nvinfo : EIATTR_NUM_BARRIERS
	.align		4
        /*0030*/ 	.byte	0x02, 0x4c
        /*0032*/ 	.byte	0x01
	.zero		1


	//----- nvinfo : EIATTR_ANNOTATIONS
	.align		4
        /*0034*/ 	.byte	0x04, 0x55
        /*0036*/ 	.short	(.L_364 - .L_363)


	//   ....[0]....
.L_363:
        /*0038*/ 	.word	0x00000001
        /*003c*/ 	.byte	0x80, 0x05, 0x00, 0x00, 0x01, 0x00, 0x00, 0x00, 0xe0, 0x05, 0x00, 0x00, 0x01, 0x00, 0x00, 0x00
        /*004c*/ 	.byte	0x40, 0x06, 0x00, 0x00, 0x01, 0x00, 0x00, 0x00, 0xc0, 0x07, 0x00, 0x00, 0x01, 0x00, 0x00, 0x00
        /*005c*/ 	.byte	0x00, 0x08, 0x00, 0x00, 0x01, 0x00, 0x00, 0x00, 0x00, 0x09, 0x00, 0x00, 0x01, 0x00, 0x00, 0x00
        /*006c*/ 	.byte	0x80, 0x14, 0x00, 0x00, 0x01, 0x00, 0x00, 0x00, 0x10, 0x18, 0x00, 0x00, 0x01, 0x00, 0x00, 0x00
        /*007c*/ 	.byte	0x20, 0x18, 0x00, 0x00, 0x01, 0x00, 0x00, 0x00, 0x00, 0x19, 0x00, 0x00, 0x01, 0x00, 0x00, 0x00
        /*008c*/ 	.byte	0xa0, 0x19, 0x00, 0x00, 0x01, 0x00, 0x00, 0x00, 0x50, 0x20, 0x00, 0x00


	//----- nvinfo : EIATTR_MERCURY_ISA_VERSION
	.align		4
.L_364:
        /*0098*/ 	.byte	0x03, 0x5f
        /*009a*/ 	.short	0x0000


	//----- nvinfo : EIATTR_EXIT_INSTR_OFFSETS
	.align		4
        /*009c*/ 	.byte	0x04, 0x1c
        /*009e*/ 	.short	(.L_366 - .L_365)


	//   ....[0]....
.L_365:
        /*00a0*/ 	.word	0x00000090


	//   ....[1]....
        /*00a4*/ 	.word	0x00007020


	//----- nvinfo : EIATTR_CTAIDZ_USED
	.align		4
.L_366:
        /*00a8*/ 	.byte	0x01, 0x04
	.zero		2


	//----- nvinfo : EIATTR_CRS_STACK_SIZE
	.align		4
        /*00ac*/ 	.byte	0x04, 0x1e
        /*00ae*/ 	.short	(.L_368 - .L_367)
.L_367:
        /*00b0*/ 	.word	0x00000000
.L_368:


//--------------------- .nv.info._ZN5flash44flash_bwd_dq_dk_dv_loop_seqk_parallel_kernelI23Flash_bwd_kernel_traitsILi192ELi64ELi64ELi8ELi4ELi2ELi2ELb0ELb0EN7cutlass6half_tE19Flash_kernel_traitsILi192ELi64ELi64ELi8ES3_EELb0ELb0ELb0ELb1ELb0ELb0ELb0EEEvNS_16Flash_bwd_paramsE --------------------------
	.section	.nv.info._ZN5flash44flash_bwd_dq_dk_dv_loop_seqk_parallel_kernelI23Flash_bwd_kernel_traitsILi192ELi64ELi64ELi8ELi4ELi2ELi2ELb0ELb0EN7cutlass6half_tE19Flash_kernel_traitsILi192ELi64ELi64ELi8ES3_EELb0ELb0ELb0ELb1ELb0ELb0ELb0EEEvNS_16Flash_bwd_paramsE,"",@"SHT_CUDA_INFO"
	.sectionflags	@""
	.align	4


	//----- nvinfo : EIATTR_CUDA_API_VERSION
	.align		4
        /*0000*/ 	.byte	0x04, 0x37
        /*0002*/ 	.short	(.L_370 - .L_369)
.L_369:
        /*0004*/ 	.word	0x00000082


	//----- nvinfo : EIATTR_SW2861232_WAR
	.align		4
.L_370:
        /*0008*/ 	.byte	0x01, 0x35
	.zero		2


	//----- nvinfo : EIATTR_PARAM_CBANK
	.align		4
        /*000c*/ 	.byte	0x04, 0x0a
        /*000e*/ 	.short	(.L_372 - .L_371)
	.align		4
.L_371:
        /*0010*/ 	.word	index@(.nv.constant0._ZN5flash44flash_bwd_dq_dk_dv_loop_seqk_parallel_kernelI23Flash_bwd_kernel_traitsILi192ELi64ELi64ELi8ELi4ELi2ELi2ELb0ELb0EN7cutlass6half_tE19Flash_kernel_traitsILi192ELi64ELi64ELi8ES3_EELb0ELb0ELb0ELb1ELb0ELb0ELb0EEEvNS_16Flash_bwd_paramsE)
        /*0014*/ 	.short	0x0160
        /*0016*/ 	.short	0x0280


	//----- nvinfo : EIATTR_CBANK_PARAM_SIZE
	.align		4
.L_372:
        /*0018*/ 	.byte	0x03, 0x19
        /*001a*/ 	.short	0x0280


	//----- nvinfo : EIATTR_KPARAM_INFO
	.align		4
        /*001c*/ 	.byte	0x04, 0x17
        /*001e*/ 	.short	(.L_374 - .L_373)
.L_373:
        /*0020*/ 	.word	0x00000000
        /*0024*/ 	.short	0x0000
        /*0026*/ 	.short	0x0000
        /*0028*/ 	.byte	0x00, 0xf0, 0x01, 0x0a


	//----- nvinfo : EIATTR_MAXREG_COUNT
	.align		4
.L_374:
        /*002c*/ 	.byte	0x03, 0x1b
        /*002e*/ 	.short	0x00ff


	//----- nvinfo : EIATTR_NUM_BARRIERS
	.align		4
        /*0030*/ 	.byte	0x02, 0x4c
        /*0032*/ 	.byte	0x01
	.zero		1


	//----- nvinfo : EIATTR_ANNOTATIONS
	.align		4
        /*0034*/ 	.byte	0x04, 0x55
        /*0036*/ 	.short	(.L_376 - .L_375)


	//   ....[0]....
.L_375:
        /* <DEDUP_REMOVED lines=12> */


	//----- nvinfo : EIATTR_MERCURY_ISA_VERSION
	.align		4
.L_376:
        /*00e8*/ 	.byte	0x03, 0x5f
        /*00ea*/ 	.short	0x0000


	//----- nvinfo : EIATTR_EXIT_INSTR_OFFSETS
	.align		4
        /*00ec*/ 	.byte	0x04, 0x1c
        /*00ee*/ 	.short	(.L_378 - .L_377)


	//   ....[0]....
.L_377:
        /*00f0*/ 	.word	0x00000090


	//   ....[1]....
        /*00f4*/ 	.word	0x00008810


	//----- nvinfo : EIATTR_CTAIDZ_USED
	.align		4
.L_378:
        /*00f8*/ 	.byte	0x01, 0x04
	.zero		2


	//----- nvinfo : EIATTR_CRS_STACK_SIZE
	.align		4
        /*00fc*/ 	.byte	0x04, 0x1e
        /*00fe*/ 	.short	(.L_380 - .L_379)
.L_379:
        /*0100*/ 	.word	0x00000000
.L_380:


//--------------------- .nv.info._ZN5flash44flash_bwd_dq_dk_dv_loop_seqk_parallel_kernelI23Flash_bwd_kernel_traitsILi192ELi64ELi64ELi8ELi4ELi2ELi2ELb0ELb0EN7cutlass6half_tE19Flash_kernel_traitsILi192ELi64ELi64ELi8ES3_EELb0ELb0ELb1ELb0ELb0ELb1ELb0EEEvNS_16Flash_bwd_paramsE --------------------------
	.section	.nv.info._ZN5flash44flash_bwd_dq_dk_dv_loop_seqk_parallel_kernelI23Flash_bwd_kernel_traitsILi192ELi64ELi64ELi8ELi4ELi2ELi2ELb0ELb0EN7cutlass6half_tE19Flash_kernel_traitsILi192ELi64ELi64ELi8ES3_EELb0ELb0ELb1ELb0ELb0ELb1ELb0EEEvNS_16Flash_bwd_paramsE,"",@"SHT_CUDA_INFO"
	.sectionflags	@""
	.align	4


	//----- nvinfo : EIATTR_CUDA_API_VERSION
	.align		4
        /*0000*/ 	.byte	0x04, 0x37
        /*0002*/ 	.short	(.L_382 - .L_381)
.L_381:
        /*0004*/ 	.word	0x00000082


	//----- nvinfo : EIATTR_SW2861232_WAR
	.align		4
.L_382:
        /*0008*/ 	.byte	0x01, 0x35
	.zero		2


	//----- nvinfo : EIATTR_PARAM_CBANK
	.align		4
        /*000c*/ 	.byte	0x04, 0x0a
        /*000e*/ 	.short	(.L_384 - .L_383)
	.align		4
.L_383:
        /*0010*/ 	.word	index@(.nv.constant0._ZN5flash44flash_bwd_dq_dk_dv_loop_seqk_parallel_kernelI23Flash_bwd_kernel_traitsILi192ELi64ELi64ELi8ELi4ELi2ELi2ELb0ELb0EN7cutlass6half_tE19Flash_kernel_traitsILi192ELi64ELi64ELi8ES3_EELb0ELb0ELb1ELb0ELb0ELb1ELb0EEEvNS_16Flash_bwd_paramsE)
        /*0014*/ 	.short	0x0160
        /*0016*/ 	.short	0x0280


	//----- nvinfo : EIATTR_CBANK_PARAM_SIZE
	.align		4
.L_384:
        /*0018*/ 	.byte	0x03, 0x19
        /*001a*/ 	.short	0x0280


	//----- nvinfo : EIATTR_KPARAM_INFO
	.align		4
        /*001c*/ 	.byte	0x04, 0x17
        /*001e*/ 	.short	(.L_386 - .L_385)
.L_385:
        /*0020*/ 	.word	0x00000000
        /*0024*/ 	.short	0x0000
        /*0026*/ 	.short	0x0000
        /*0028*/ 	.byte	0x00, 0xf0, 0x01, 0x0a


	//----- nvinfo : EIATTR_MAXREG_COUNT
	.align		4
.L_386:
        /*002c*/ 	.byte	0x03, 0x1b
        /*002e*/ 	.short	0x00ff


	//----- nvinfo : EIATTR_NUM_BARRIERS
	.align		4
        /*0030*/ 	.byte	0x02, 0x4c
        /*0032*/ 	.byte	0x01
	.zero		1


	//----- nvinfo : EIATTR_MERCURY_ISA_VERSION
	.align		4
        /*0034*/ 	.byte	0x03, 0x5f
        /*0036*/ 	.short	0x0000


	//----- nvinfo : EIATTR_EXIT_INSTR_OFFSETS
	.align		4
        /*0038*/ 	.byte	0x04, 0x1c
        /*003a*/ 	.short	(.L_388 - .L_387)


	//   ....[0]....
.L_387:
        /*003c*/ 	.word	0x00000080


	//   ....[1]....
        /*0040*/ 	.word	0x00006fd0


	//----- nvinfo : EIATTR_CTAIDZ_USED
	.align		4
.L_388:
        /*0044*/ 	.byte	0x01, 0x04
	.zero		2


	//----- nvinfo : EIATTR_CRS_STACK_SIZE
	.align		4
        /*0048*/ 	.byte	0x04, 0x1e
        /*004a*/ 	.short	(.L_390 - .L_389)
.L_389:
        /*004c*/ 	.word	0x00000000
.L_390:


//--------------------- .nv.info._ZN5flash44flash_bwd_dq_dk_dv_loop_seqk_parallel_kernelI23Flash_bwd_kernel_traitsILi192ELi64ELi64ELi8ELi4ELi2ELi2ELb0ELb0EN7cutlass6half_tE19Flash_kernel_traitsILi192ELi64ELi64ELi8ES3_EELb0ELb0ELb1ELb1ELb0ELb0ELb0EEEvNS_16Flash_bwd_paramsE --------------------------
	.section	.nv.info._ZN5flash44flash_bwd_dq_dk_dv_loop_seqk_parallel_kernelI23Flash_bwd_kernel_traitsILi192ELi64ELi64ELi8ELi4ELi2ELi2ELb0ELb0EN7cutlass6half_tE19Flash_kernel_traitsILi192ELi64ELi64ELi8ES3_EELb0ELb0ELb1ELb1ELb0ELb0ELb0EEEvNS_16Flash_bwd_paramsE,"",@"SHT_CUDA_INFO"
	.sectionflags	@""
	.align	4


	//----- nvinfo : EIATTR_CUDA_API_VERSION
	.align		4
        /*0000*/ 	.byte	0x04, 0x37
        /*0002*/ 	.short	(.L_392 - .L_391)
.L_391:
        /*0004*/ 	.word	0x00000082


	//----- nvinfo : EIATTR_SW2861232_WAR
	.align		4
.L_392:
        /*0008*/ 	.byte	0x01, 0x35
	.zero		2


	//----- nvinfo : EIATTR_PARAM_CBANK
	.align		4
        /*000c*/ 	.byte	0x04, 0x0a
        /*000e*/ 	.short	(.L_394 - .L_393)
	.align		4
.L_393:
        /*0010*/ 	.word	index@(.nv.constant0._ZN5flash44flash_bwd_dq_dk_dv_loop_seqk_parallel_kernelI23Flash_bwd_kernel_traitsILi192ELi64ELi64ELi8ELi4ELi2ELi2ELb0ELb0EN7cutlass6half_tE19Flash_kernel_traitsILi192ELi64ELi64ELi8ES3_EELb0ELb0ELb1ELb1ELb0ELb0ELb0EEEvNS_16Flash_bwd_paramsE)
        /*0014*/ 	.short	0x0160
        /*0016*/ 	.short	0x0280


	//----- nvinfo : EIATTR_CBANK_PARAM_SIZE
	.align		4
.L_394:
        /*0018*/ 	.byte	0x03, 0x19
        /*001a*/ 	.short	0x0280


	//----- nvinfo : EIATTR_KPARAM_INFO
	.align		4
        /*001c*/ 	.byte	0x04, 0x17
        /*001e*/ 	.short	(.L_396 - .L_395)
.L_395:
        /*0020*/ 	.word	0x00000000
        /*0024*/ 	.short	0x0000
        /*0026*/ 	.short	0x0000
        /*0028*/ 	.byte	0x00, 0xf0, 0x01, 0x0a


	//----- nvinfo : EIATTR_MAXREG_COUNT
	.align		4
.L_396:
        /*002c*/ 	.byte	0x03, 0x1b
        /*002e*/ 	.short	0x00ff


	//----- nvinfo : EIATTR_NUM_BARRIERS
	.align		4
        /*0030*/ 	.byte	0x02, 0x4c
        /*0032*/ 	.byte	0x01
	.zero		1


	//----- nvinfo : EIATTR_MERCURY_ISA_VERSION
	.align		4
        /*0034*/ 	.byte	0x03, 0x5f
        /*0036*/ 	.short	0x0000


	//----- nvinfo : EIATTR_EXIT_INSTR_OFFSETS
	.align		4
        /*0038*/ 	.byte	0x04, 0x1c
        /*003a*/ 	.short	(.L_398 - .L_397)


	//   ....[0]....
.L_397:
        /*003c*/ 	.word	0x00000080


	//   ....[1]....
        /*0040*/ 	.word	0x00008880


	//----- nvinfo : EIATTR_CTAIDZ_USED
	.align		4
.L_398:
        /*0044*/ 	.byte	0x01, 0x04
	.zero		2


	//----- nvinfo : EIATTR_CRS_STACK_SIZE
	.align		4
        /*0048*/ 	.byte	0x04, 0x1e
        /*004a*/ 	.short	(.L_400 - .L_399)
.L_399:
        /*004c*/ 	.word	0x00000000
.L_400:


//--------------------- .nv.info._ZN5flash27flash_bwd_convert_dq_kernelI23Flash_bwd_kernel_traitsILi192ELi64ELi64ELi8ELi4ELi2ELi2ELb1ELb1EN7cutlass6half_tE19Flash_kernel_traitsILi192ELi64ELi64ELi8ES3_EEEEvNS_16Flash_bwd_paramsEi --------------------------
	.section	.nv.info._ZN5flash27flash_bwd_convert_dq_kernelI23Flash_bwd_kernel_traitsILi192ELi64ELi64ELi8ELi4ELi2ELi2ELb1ELb1EN7cutlass6half_tE19Flash_kernel_traitsILi192ELi64ELi64ELi8ES3_EEEEvNS_16Flash_bwd_paramsEi,"",@"SHT_CUDA_INFO"
	.sectionflags	@""
	.align	4


	//----- nvinfo : EIATTR_CUDA_API_VERSION
	.align		4
        /*0000*/ 	.byte	0x04, 0x37
        /*0002*/ 	.short	(.L_402 - .L_401)
.L_401:
        /*0004*/ 	.word	0x00000082


	//----- nvinfo : EIATTR_SW2861232_WAR
	.align		4
.L_402:
        /*0008*/ 	.byte	0x01, 0x35
	.zero		2


	//----- nvinfo : EIATTR_PARAM_CBANK
	.align		4
        /*000c*/ 	.byte	0x04, 0x0a
        /*000e*/ 	.short	(.L_404 - .L_403)
	.align		4
.L_403:
        /*0010*/ 	.word	index@(.nv.constant0._ZN5flash27flash_bwd_convert_dq_kernelI23Flash_bwd_kernel_traitsILi192ELi64ELi64ELi8ELi4ELi2ELi2ELb1ELb1EN7cutlass6half_tE19Flash_kernel_traitsILi192ELi64ELi64ELi8ES3_EEEEvNS_16Flash_bwd_paramsEi)
        /*0014*/ 	.short	0x0160
        /*0016*/ 	.short	0x0284


	//----- nvinfo : EIATTR_CBANK_PARAM_SIZE
	.align		4
.L_404:
        /*0018*/ 	.byte	0x03, 0x19
        /*001a*/ 	.short	0x0284


	//----- nvinfo : EIATTR_KPARAM_INFO
	.align		4
        /*001c*/ 	.byte	0x04, 0x17
        /*001e*/ 	.short	(.L_406 - .L_405)
.L_405:
        /*0020*/ 	.word	0x00000000
        /*0024*/ 	.short	0x0001
        /*0026*/ 	.short	0x0280
        /*0028*/ 	.byte	0x00, 0xf0, 0x11, 0x00


	//----- nvinfo : EIATTR_KPARAM_INFO
	.align		4
.L_406:
        /*002c*/ 	.byte	0x04, 0x17
        /*002e*/ 	.short	(.L_408 - .L_407)
.L_407:
        /*0030*/ 	.word	0x00000000
        /*0034*/ 	.short	0x0000
        /*0036*/ 	.short	0x0000
        /*0038*/ 	.byte	0x00, 0xf0, 0x01, 0x0a


	//----- nvinfo : EIATTR_MAXREG_COUNT
	.align		4
.L_408:
        /*003c*/ 	.byte	0x03, 0x1b
        /*003e*/ 	.short	0x00ff


	//----- nvinfo : EIATTR_NUM_BARRIERS
	.align		4
        /*0040*/ 	.byte	0x02, 0x4c
        /*0042*/ 	.byte	0x01
	.zero		1


	//----- nvinfo : EIATTR_MERCURY_ISA_VERSION
	.align		4
        /*0044*/ 	.byte	0x03, 0x5f
        /*0046*/ 	.short	0x0000


	//----- nvinfo : EIATTR_EXIT_INSTR_OFFSETS
	.align		4
        /*0048*/ 	.byte	0x04, 0x1c
        /*004a*/ 	.short	(.L_410 - .L_409)


	//   ....[0]....
.L_409:
        /*004c*/ 	.word	0x000000f0


	//   ....[1]....
        /*0050*/ 	.word	0x00001b80


	//   ....[2]....
        /*0054*/ 	.word	0x00001c80


	//   ....[3]....
        /*0058*/ 	.word	0x00001ca0


	//----- nvinfo : EIATTR_CTAIDZ_USED
	.align		4
.L_410:
        /*005c*/ 	.byte	0x01, 0x04
	.zero		2


	//----- nvinfo : EIATTR_CRS_STACK_SIZE
	.align		4
        /*0060*/ 	.byte	0x04, 0x1e
        /*0062*/ 	.short	(.L_412 - .L_411)
.L_411:
        /*0064*/ 	.word	0x00000000
.L_412:


//--------------------- .nv.info._ZN5flash44flash_bwd_dq_dk_dv_loop_seqk_parallel_kernelI23Flash_bwd_kernel_traitsILi192ELi64ELi64ELi8ELi4ELi2ELi2ELb1ELb1EN7cutlass6half_tE19Flash_kernel_traitsILi192ELi64ELi64ELi8ES3_EELb1ELb0ELb0ELb0ELb0ELb0ELb0EEEvNS_16Flash_bwd_paramsE --------------------------
	.section	.nv.info._ZN5flash44flash_bwd_dq_dk_dv_loop_seqk_parallel_kernelI23Flash_bwd_kernel_traitsILi192ELi64ELi64ELi8ELi4ELi2ELi2ELb1ELb1EN7cutlass6half_tE19Flash_kernel_traitsILi192ELi64ELi64ELi8ES3_EELb1ELb0ELb0ELb0ELb0ELb0ELb0EEEvNS_16Flash_bwd_paramsE,"",@"SHT_CUDA_INFO"
	.sectionflags	@""
	.align	4


	//----- nvinfo : EIATTR_CUDA_API_VERSION
	.align		4
        /*0000*/ 	.byte	0x04, 0x37
        /*0002*/ 	.short	(.L_414 - .L_413)
.L_413:
        /*0004*/ 	.word	0x00000082


	//----- nvinfo : EIATTR_SW2861232_WAR
	.align		4
.L_414:
        /*0008*/ 	.byte	0x01, 0x35
	.zero		2


	//----- nvinfo : EIATTR_PARAM_CBANK
	.align		4
        /*000c*/ 	.byte	0x04, 0x0a
        /*000e*/ 	.short	(.L_416 - .L_415)
	.align		4
.L_415:
        /*0010*/ 	.word	index@(.nv.constant0._ZN5flash44flash_bwd_dq_dk_dv_loop_seqk_parallel_kernelI23Flash_bwd_kernel_traitsILi192ELi64ELi64ELi8ELi4ELi2ELi2ELb1ELb1EN7cutlass6half_tE19Flash_kernel_traitsILi192ELi64ELi64ELi8ES3_EELb1ELb0ELb0ELb0ELb0ELb0ELb0EEEvNS_16Flash_bwd_paramsE)
        /*0014*/ 	.short	0x0160
        /*0016*/ 	.short	0x0280


	//----- nvinfo : EIATTR_CBANK_PARAM_SIZE
	.align		4
.L_416:
        /*0018*/ 	.byte	0x03, 0x19
        /*001a*/ 	.short	0x0280


	//----- nvinfo : EIATTR_KPARAM_INFO
	.align		4
        /*001c*/ 	.byte	0x04, 0x17
        /*001e*/ 	.short	(.L_418 - .L_417)
.L_417:
        /*0020*/ 	.word	0x00000000
        /*0024*/ 	.short	0x0000
        /*0026*/ 	.short	0x0000
        /*0028*/ 	.byte	0x00, 0xf0, 0x01, 0x0a


	//----- nvinfo : EIATTR_MAXREG_COUNT
	.align		4
.L_418:
        /*002c*/ 	.byte	0x03, 0x1b
        /*002e*/ 	.short	0x00ff


	//----- nvinfo : EIATTR_NUM_BARRIERS
	.align		4
        /*0030*/ 	.byte	0x02, 0x4c
        /*0032*/ 	.byte	0x01
	.zero		1


	//----- nvinfo : EIATTR_ANNOTATIONS
	.align		4
        /*0034*/ 	.byte	0x04, 0x55
        /*0036*/ 	.short	(.L_420 - .L_419)


	//   ....[0]....
.L_419:
        /* <DEDUP_REMOVED lines=61> */


	//----- nvinfo : EIATTR_MERCURY_ISA_VERSION
	.align		4
.L_420:
        /*03f0*/ 	.byte	0x03, 0x5f
        /*03f2*/ 	.short	0x0000


	//----- nvinfo : EIATTR_EXIT_INSTR_OFFSETS
	.align		4
        /*03f4*/ 	.byte	0x04, 0x1c
        /*03f6*/ 	.short	(.L_422 - .L_421)


	//   ....[0]....
.L_421:
        /*03f8*/ 	.word	0x000000a0


	//   ....[1]....
        /*03fc*/ 	.word	0x00009c80


	//----- nvinfo : EIATTR_CTAIDZ_USED
	.align		4
.L_422:
        /*0400*/ 	.byte	0x01, 0x04
	.zero		2


	//----- nvinfo : EIATTR_CRS_STACK_SIZE
	.align		4
        /*0404*/ 	.byte	0x04, 0x1e
        /*0406*/ 	.short	(.L_424 - .L_423)
.L_423:
        /*0408*/ 	.word	0x00000000
.L_424:


//--------------------- .nv.info._ZN5flash44flash_bwd_dq_dk_dv_loop_seqk_parallel_kernelI23Flash_bwd_kernel_traitsILi192ELi64ELi64ELi8ELi4ELi2ELi2ELb1ELb1EN7cutlass6half_tE19Flash_kernel_traitsILi192ELi64ELi64ELi8ES3_EELb0ELb0ELb0ELb0ELb0ELb0ELb1EEEvNS_16Flash_bwd_paramsE --------------------------
	.section	.nv.info._ZN5flash44flash_bwd_dq_dk_dv_loop_seqk_parallel_kernelI23Flash_bwd_kernel_traitsILi192ELi64ELi64ELi8ELi4ELi2ELi2ELb1ELb1EN7cutlass6half_tE19Flash_kernel_traitsILi192ELi64ELi64ELi8ES3_EELb0ELb0ELb0ELb0ELb0ELb0ELb1EEEvNS_16Flash_bwd_paramsE,"",@"SHT_CUDA_INFO"
	.sectionflags	@""
	.align	4


	//----- nvinfo : EIATTR_CUDA_API_VERSION
	.align		4
        /*0000*/ 	.byte	0x04, 0x37
        /*0002*/ 	.short	(.L_426 - .L_425)
.L_425:
        /*0004*/ 	.word	0x00000082


	//----- nvinfo : EIATTR_SW2861232_WAR
	.align		4
.L_426:
        /*0008*/ 	.byte	0x01, 0x35
	.zero		2


	//----- nvinfo : EIATTR_PARAM_CBANK
	.align		4
        /*000c*/ 	.byte	0x04, 0x0a
        /*000e*/ 	.short	(.L_428 - .L_427)
	.align		4
.L_427:
        /*0010*/ 	.word	index@(.nv.constant0._ZN5flash44flash_bwd_dq_dk_dv_loop_seqk_parallel_kernelI23Flash_bwd_kernel_traitsILi192ELi64ELi64ELi8ELi4ELi2ELi2ELb1ELb1EN7cutlass6half_tE19Flash_kernel_traitsILi192ELi64ELi64ELi8ES3_EELb0ELb0ELb0ELb0ELb0ELb0ELb1EEEvNS_16Flash_bwd_paramsE)
        /*0014*/ 	.short	0x0160
        /*0016*/ 	.short	0x0280


	//----- nvinfo : EIATTR_CBANK_PARAM_SIZE
	.align		4
.L_428:
        /*0018*/ 	.byte	0x03, 0x19
        /*001a*/ 	.short	0x0280


	//----- nvinfo : EIATTR_KPARAM_INFO
	.align		4
        /*001c*/ 	.byte	0x04, 0x17
        /*001e*/ 	.short	(.L_430 - .L_429)
.L_429:
        /*0020*/ 	.word	0x00000000
        /*0024*/ 	.short	0x0000
        /*0026*/ 	.short	0x0000
        /*0028*/ 	.byte	0x00, 0xf0, 0x01, 0x0a


	//----- nvinfo : EIATTR_MAXREG_COUNT
	.align		4
.L_430:
        /*002c*/ 	.byte	0x03, 0x1b
        /*002e*/ 	.short	0x00ff


	//----- nvinfo : EIATTR_NUM_BARRIERS
	.align		4
        /*0030*/ 	.byte	0x02, 0x4c
        /*0032*/ 	.byte	0x01
	.zero		1


	//----- nvinfo : EIATTR_ANNOTATIONS
	.align		4
        /*0034*/ 	.byte	0x04, 0x55
        /*0036*/ 	.short	(.L_432 - .L_431)


	//   ....[0]....
.L_431:
        /* <DEDUP_REMOVED lines=67> */


	//----- nvinfo : EIATTR_MERCURY_ISA_VERSION
	.align		4
.L_432:
        /*0450*/ 	.byte	0x03, 0x5f
        /*0452*/ 	.short	0x0000


	//----- nvinfo : EIATTR_EXIT_INSTR_OFFSETS
	.align		4
        /*0454*/ 	.byte	0x04, 0x1c
        /*0456*/ 	.short	(.L_434 - .L_433)


	//   ....[0]....
.L_433:
        /*0458*/ 	.word	0x000000a0


	//   ....[1]....
        /*045c*/ 	.word	0x000096c0


	//----- nvinfo : EIATTR_CTAIDZ_USED
	.align		4
.L_434:
        /*0460*/ 	.byte	0x01, 0x04
	.zero		2


	//----- nvinfo : EIATTR_CRS_STACK_SIZE
	.align		4
        /*0464*/ 	.byte	0x04, 0x1e
        /*0466*/ 	.short	(.L_436 - .L_435)
.L_435:
        /*0468*/ 	.word	0x00000000
.L_436:


//--------------------- .nv.info._ZN5flash44flash_bwd_dq_dk_dv_loop_seqk_parallel_kernelI23Flash_bwd_kernel_traitsILi192ELi64ELi64ELi8ELi4ELi2ELi2ELb1ELb1EN7cutlass6half_tE19Flash_kernel_traitsILi192ELi64ELi64ELi8ES3_EELb1ELb0ELb1ELb0ELb0ELb0ELb0EEEvNS_16Flash_bwd_paramsE --------------------------
	.section	.nv.info._ZN5flash44flash_bwd_dq_dk_dv_loop_seqk_parallel_kernelI23Flash_bwd_kernel_traitsILi192ELi64ELi64ELi8ELi4ELi2ELi2ELb1ELb1EN7cutlass6half_tE19Flash_kernel_traitsILi192ELi64ELi64ELi8ES3_EELb1ELb0ELb1ELb0ELb0ELb0ELb0EEEvNS_16Flash_bwd_paramsE,"",@"SHT_CUDA_INFO"
	.sectionflags	@""
	.align	4


	//----- nvinfo : EIATTR_CUDA_API_VERSION
	.align		4
        /*0000*/ 	.byte	0x04, 0x37
        /*0002*/ 	.short	(.L_438 - .L_437)
.L_437:
        /*0004*/ 	.word	0x00000082


	//----- nvinfo : EIATTR_SW2861232_WAR
	.align		4
.L_438:
        /*0008*/ 	.byte	0x01, 0x35
	.zero		2


	//----- nvinfo : EIATTR_PARAM_CBANK
	.align		4
        /*000c*/ 	.byte	0x04, 0x0a
        /*000e*/ 	.short	(.L_440 - .L_439)
	.align		4
.L_439:
        /*0010*/ 	.word	index@(.nv.constant0._ZN5flash44flash_bwd_dq_dk_dv_loop_seqk_parallel_kernelI23Flash_bwd_kernel_traitsILi192ELi64ELi64ELi8ELi4ELi2ELi2ELb1ELb1EN7cutlass6half_tE19Flash_kernel_traitsILi192ELi64ELi64ELi8ES3_EELb1ELb0ELb1ELb0ELb0ELb0ELb0EEEvNS_16Flash_bwd_paramsE)
        /*0014*/ 	.short	0x0160
        /*0016*/ 	.short	0x0280


	//----- nvinfo : EIATTR_CBANK_PARAM_SIZE
	.align		4
.L_440:
        /*0018*/ 	.byte	0x03, 0x19
        /*001a*/ 	.short	0x0280


	//----- nvinfo : EIATTR_KPARAM_INFO
	.align		4
        /*001c*/ 	.byte	0x04, 0x17
        /*001e*/ 	.short	(.L_442 - .L_441)
.L_441:
        /*0020*/ 	.word	0x00000000
        /*0024*/ 	.short	0x0000
        /*0026*/ 	.short	0x0000
        /*0028*/ 	.byte	0x00, 0xf0, 0x01, 0x0a


	//----- nvinfo : EIATTR_MAXREG_COUNT
	.align		4
.L_442:
        /*002c*/ 	.byte	0x03, 0x1b
        /*002e*/ 	.short	0x00ff


	//----- nvinfo : EIATTR_NUM_BARRIERS
	.align		4
        /*0030*/ 	.byte	0x02, 0x4c
        /*0032*/ 	.byte	0x01
	.zero		1


	//----- nvinfo : EIATTR_ANNOTATIONS
	.align		4
        /*0034*/ 	.byte	0x04, 0x55
        /*0036*/ 	.short	(.L_444 - .L_443)


	//   ....[0]....
.L_443:
        /* <DEDUP_REMOVED lines=61> */


	//----- nvinfo : EIATTR_MERCURY_ISA_VERSION
	.align		4
.L_444:
        /*03f8*/ 	.byte	0x03, 0x5f
        /*03fa*/ 	.short	0x0000


	//----- nvinfo : EIATTR_EXIT_INSTR_OFFSETS
	.align		4
        /*03fc*/ 	.byte	0x04, 0x1c
        /*03fe*/ 	.short	(.L_446 - .L_445)


	//   ....[0]....
.L_445:
        /*0400*/ 	.word	0x000000a0


	//   ....[1]....
        /*0404*/ 	.word	0x00009e90


	//----- nvinfo : EIATTR_CTAIDZ_USED
	.align		4
.L_446:
        /*0408*/ 	.byte	0x01, 0x04
	.zero		2


	//----- nvinfo : EIATTR_CRS_STACK_SIZE
	.align		4
        /*040c*/ 	.byte	0x04, 0x1e
        /*040e*/ 	.short	(.L_448 - .L_447)
.L_447:
        /*0410*/ 	.word	0x00000000
.L_448:


//--------------------- .nv.info._ZN5flash44flash_bwd_dq_dk_dv_loop_seqk_parallel_kernelI23Flash_bwd_kernel_traitsILi192ELi64ELi64ELi8ELi4ELi2ELi2ELb1ELb1EN7cutlass6half_tE19Flash_kernel_traitsILi192ELi64ELi64ELi8ES3_EELb0ELb0ELb1ELb0ELb0ELb0ELb1EEEvNS_16Flash_bwd_paramsE --------------------------
	.section	.nv.info._ZN5flash44flash_bwd_dq_dk_dv_loop_seqk_parallel_kernelI23Flash_bwd_kernel_traitsILi192ELi64ELi64ELi8ELi4ELi2ELi2ELb1ELb1EN7cutlass6half_tE19Flash_kernel_traitsILi192ELi64ELi64ELi8ES3_EELb0ELb0ELb1ELb0ELb0ELb0ELb1EEEvNS_16Flash_bwd_paramsE,"",@"SHT_CUDA_INFO"
	.sectionflags	@""
	.align	4


	//----- nvinfo : EIATTR_CUDA_API_VERSION
	.align		4
        /*0000*/ 	.byte	0x04, 0x37
        /*0002*/ 	.short	(.L_450 - .L_449)
.L_449:
        /*0004*/ 	.word	0x00000082


	//----- nvinfo : EIATTR_SW2861232_WAR
	.align		4
.L_450:
        /*0008*/ 	.byte	0x01, 0x35
	.zero		2


	//----- nvinfo : EIATTR_PARAM_CBANK
	.align		4
        /*000c*/ 	.byte	0x04, 0x0a
        /*000e*/ 	.short	(.L_452 - .L_451)
	.align		4
.L_451:
        /*0010*/ 	.word	index@(.nv.constant0._ZN5flash44flash_bwd_dq_dk_dv_loop_seqk_parallel_kernelI23Flash_bwd_kernel_traitsILi192ELi64ELi64ELi8ELi4ELi2ELi2ELb1ELb1EN7cutlass6half_tE19Flash_kernel_traitsILi192ELi64ELi64ELi8ES3_EELb0ELb0ELb1ELb0ELb0ELb0ELb1EEEvNS_16Flash_bwd_paramsE)
        /*0014*/ 	.short	0x0160
        /*0016*/ 	.short	0x0280


	//----- nvinfo : EIATTR_CBANK_PARAM_SIZE
	.align		4
.L_452:
        /*0018*/ 	.byte	0x03, 0x19
        /*001a*/ 	.short	0x0280


	//----- nvinfo : EIATTR_KPARAM_INFO
	.align		4
        /*001c*/ 	.byte	0x04, 0x17
        /*001e*/ 	.short	(.L_454 - .L_453)
.L_453:
        /*0020*/ 	.word	0x00000000
        /*0024*/ 	.short	0x0000
        /*0026*/ 	.short	0x0000
        /*0028*/ 	.byte	0x00, 0xf0, 0x01, 0x0a


	//----- nvinfo : EIATTR_MAXREG_COUNT
	.align		4
.L_454:
        /*002c*/ 	.byte	0x03, 0x1b
        /*002e*/ 	.short	0x00ff


	//----- nvinfo : EIATTR_NUM_BARRIERS
	.align		4
        /*0030*/ 	.byte	0x02, 0x4c
        /*0032*/ 	.byte	0x01
	.zero		1


	//----- nvinfo : EIATTR_ANNOTATIONS
	.align		4
        /*0034*/ 	.byte	0x04, 0x55
        /*0036*/ 	.short	(.L_456 - .L_455)


	//   ....[0]....
.L_455:
        /* <DEDUP_REMOVED lines=68> */


	//----- nvinfo : EIATTR_MERCURY_ISA_VERSION
	.align		4
.L_456:
        /*0460*/ 	.byte	0x03, 0x5f
        /*0462*/ 	.short	0x0000


	//----- nvinfo : EIATTR_EXIT_INSTR_OFFSETS
	.align		4
        /*0464*/ 	.byte	0x04, 0x1c
        /*0466*/ 	.short	(.L_458 - .L_457)


	//   ....[0]....
.L_457:
        /*0468*/ 	.word	0x000000a0


	//   ....[1]....
        /*046c*/ 	.word	0x00009890


	//----- nvinfo : EIATTR_CTAIDZ_USED
	.align		4
.L_458:
        /*0470*/ 	.byte	0x01, 0x04
	.zero		2


	//----- nvinfo : EIATTR_CRS_STACK_SIZE
	.align		4
        /*0474*/ 	.byte	0x04, 0x1e
        /*0476*/ 	.short	(.L_460 - .L_459)
.L_459:
        /*0478*/ 	.word	0x00000000
.L_460:


//--------------------- .nv.info._ZN5flash44flash_bwd_dq_dk_dv_loop_seqk_parallel_kernelI23Flash_bwd_kernel_traitsILi192ELi64ELi64ELi8ELi4ELi2ELi2ELb1ELb1EN7cutlass6half_tE19Flash_kernel_traitsILi192ELi64ELi64ELi8ES3_EELb1ELb0ELb0ELb0ELb0ELb1ELb0EEEvNS_16Flash_bwd_paramsE --------------------------
	.section	.nv.info._ZN5flash44flash_bwd_dq_dk_dv_loop_seqk_parallel_kernelI23Flash_bwd_kernel_traitsILi192ELi64ELi64ELi8ELi4ELi2ELi2ELb1ELb1EN7cutlass6half_tE19Flash_kernel_traitsILi192ELi64ELi64ELi8ES3_EELb1ELb0ELb0ELb0ELb0ELb1ELb0EEEvNS_16Flash_bwd_paramsE,"",@"SHT_CUDA_INFO"
	.sectionflags	@""
	.align	4


	//----- nvinfo : EIATTR_CUDA_API_VERSION
	.align		4
        /*0000*/ 	.byte	0x04, 0x37
        /*0002*/ 	.short	(.L_462 - .L_461)
.L_461:
        /*0004*/ 	.word	0x00000082


	//----- nvinfo : EIATTR_SW2861232_WAR
	.align		4
.L_462:
        /*0008*/ 	.byte	0x01, 0x35
	.zero		2


	//----- nvinfo : EIATTR_PARAM_CBANK
	.align		4
        /*000c*/ 	.byte	0x04, 0x0a
        /*000e*/ 	.short	(.L_464 - .L_463)
	.align		4
.L_463:
        /*0010*/ 	.word	index@(.nv.constant0._ZN5flash44flash_bwd_dq_dk_dv_loop_seqk_parallel_kernelI23Flash_bwd_kernel_traitsILi192ELi64ELi64ELi8ELi4ELi2ELi2ELb1ELb1EN7cutlass6half_tE19Flash_kernel_traitsILi192ELi64ELi64ELi8ES3_EELb1ELb0ELb0ELb0ELb0ELb1ELb0EEEvNS_16Flash_bwd_paramsE)
        /*0014*/ 	.short	0x0160
        /*0016*/ 	.short	0x0280


	//----- nvinfo : EIATTR_CBANK_PARAM_SIZE
	.align		4
.L_464:
        /*0018*/ 	.byte	0x03, 0x19
        /*001a*/ 	.short	0x0280


	//----- nvinfo : EIATTR_KPARAM_INFO
	.align		4
        /*001c*/ 	.byte	0x04, 0x17
        /*001e*/ 	.short	(.L_466 - .L_465)
.L_465:
        /*0020*/ 	.word	0x00000000
        /*0024*/ 	.short	0x0000
        /*0026*/ 	.short	0x0000
        /*0028*/ 	.byte	0x00, 0xf0, 0x01, 0x0a


	//----- nvinfo : EIATTR_MAXREG_COUNT
	.align		4
.L_466:
        /*002c*/ 	.byte	0x03, 0x1b
        /*002e*/ 	.short	0x00ff


	//----- nvinfo : EIATTR_NUM_BARRIERS
	.align		4
        /*0030*/ 	.byte	0x02, 0x4c
        /*0032*/ 	.byte	0x01
	.zero		1


	//----- nvinfo : EIATTR_ANNOTATIONS
	.align		4
        /*0034*/ 	.byte	0x04, 0x55
        /*0036*/ 	.short	(.L_468 - .L_467)


	//   ....[0]....
.L_467:
        /* <DEDUP_REMOVED lines=49> */


	//----- nvinfo : EIATTR_MERCURY_ISA_VERSION
	.align		4
.L_468:
        /*0338*/ 	.byte	0x03, 0x5f
        /*033a*/ 	.short	0x0000


	//----- nvinfo : EIATTR_EXIT_INSTR_OFFSETS
	.align		4
        /*033c*/ 	.byte	0x04, 0x1c
        /*033e*/ 	.short	(.L_470 - .L_469)


	//   ....[0]....
.L_469:
        /*0340*/ 	.word	0x000000a0


	//   ....[1]....
        /*0344*/ 	.word	0x00008a20


	//----- nvinfo : EIATTR_CTAIDZ_USED
	.align		4
.L_470:
        /*0348*/ 	.byte	0x01, 0x04
	.zero		2


	//----- nvinfo : EIATTR_CRS_STACK_SIZE
	.align		4
        /*034c*/ 	.byte	0x04, 0x1e
        /*034e*/ 	.short	(.L_472 - .L_471)
.L_471:
        /*0350*/ 	.word	0x00000000
.L_472:


//--------------------- .nv.info._ZN5flash44flash_bwd_dq_dk_dv_loop_seqk_parallel_kernelI23Flash_bwd_kernel_traitsILi192ELi64ELi64ELi8ELi4ELi2ELi2ELb1ELb1EN7cutlass6half_tE19Flash_kernel_traitsILi192ELi64ELi64ELi8ES3_EELb0ELb0ELb0ELb0ELb0ELb1ELb1EEEvNS_16Flash_bwd_paramsE --------------------------
	.section	.nv.info._ZN5flash44flash_bwd_dq_dk_dv_loop_seqk_parallel_kernelI23Flash_bwd_kernel_traitsILi192ELi64ELi64ELi8ELi4ELi2ELi2ELb1ELb1EN7cutlass6half_tE19Flash_kernel_traitsILi192ELi64ELi64ELi8ES3_EELb0ELb0ELb0ELb0ELb0ELb1ELb1EEEvNS_16Flash_bwd_paramsE,"",@"SHT_CUDA_INFO"
	.sectionflags	@""
	.align	4


	//----- nvinfo : EIATTR_CUDA_API_VERSION
	.align		4
        /*0000*/ 	.byte	0x04, 0x37
        /*0002*/ 	.short	(.L_474 - .L_473)
.L_473:
        /*0004*/ 	.word	0x00000082


	//----- nvinfo : EIATTR_SW2861232_WAR
	.align		4
.L_474:
        /*0008*/ 	.byte	0x01, 0x35
	.zero		2


	//----- nvinfo : EIATTR_PARAM_CBANK
	.align		4
        /*000c*/ 	.byte	0x04, 0x0a
        /*000e*/ 	.short	(.L_476 - .L_475)
	.align		4
.L_475:
        /*0010*/ 	.word	index@(.nv.constant0._ZN5flash44flash_bwd_dq_dk_dv_loop_seqk_parallel_kernelI23Flash_bwd_kernel_traitsILi192ELi64ELi64ELi8ELi4ELi2ELi2ELb1ELb1EN7cutlass6half_tE19Flash_kernel_traitsILi192ELi64ELi64ELi8ES3_EELb0ELb0ELb0ELb0ELb0ELb1ELb1EEEvNS_16Flash_bwd_paramsE)
        /*0014*/ 	.short	0x0160
        /*0016*/ 	.short	0x0280


	//----- nvinfo : EIATTR_CBANK_PARAM_SIZE
	.align		4
.L_476:
        /*0018*/ 	.byte	0x03, 0x19
        /*001a*/ 	.short	0x0280


	//----- nvinfo : EIATTR_KPARAM_INFO
	.align		4
        /*001c*/ 	.byte	0x04, 0x17
        /*001e*/ 	.short	(.L_478 - .L_477)
.L_477:
        /*0020*/ 	.word	0x00000000
        /*0024*/ 	.short	0x0000
        /*0026*/ 	.short	0x0000
        /*0028*/ 	.byte	0x00, 0xf0, 0x01, 0x0a


	//----- nvinfo : EIATTR_MAXREG_COUNT
	.align		4
.L_478:
        /*002c*/ 	.byte	0x03, 0x1b
        /*002e*/ 	.short	0x00ff


	//----- nvinfo : EIATTR_NUM_BARRIERS
	.align		4
        /*0030*/ 	.byte	0x02, 0x4c
        /*0032*/ 	.byte	0x01
	.zero		1


	//----- nvinfo : EIATTR_ANNOTATIONS
	.align		4
        /*0034*/ 	.byte	0x04, 0x55
        /*0036*/ 	.short	(.L_480 - .L_479)


	//   ....[0]....
.L_479:
        /* <DEDUP_REMOVED lines=56> */


	//----- nvinfo : EIATTR_MERCURY_ISA_VERSION
	.align		4
.L_480:
        /*03a8*/ 	.byte	0x03, 0x5f
        /*03aa*/ 	.short	0x0000


	//----- nvinfo : EIATTR_EXIT_INSTR_OFFSETS
	.align		4
        /*03ac*/ 	.byte	0x04, 0x1c
        /*03ae*/ 	.short	(.L_482 - .L_481)


	//   ....[0]....
.L_481:
        /*03b0*/ 	.word	0x000000a0


	//   ....[1]....
        /*03b4*/ 	.word	0x00008460


	//----- nvinfo : EIATTR_CTAIDZ_USED
	.align		4
.L_482:
        /*03b8*/ 	.byte	0x01, 0x04
	.zero		2


	//----- nvinfo : EIATTR_CRS_STACK_SIZE
	.align		4
        /*03bc*/ 	.byte	0x04, 0x1e
        /*03be*/ 	.short	(.L_484 - .L_483)
.L_483:
        /*03c0*/ 	.word	0x00000000
.L_484:


//--------------------- .nv.info._ZN5flash44flash_bwd_dq_dk_dv_loop_seqk_parallel_kernelI23Flash_bwd_kernel_traitsILi192ELi64ELi64ELi8ELi4ELi2ELi2ELb1ELb1EN7cutlass6half_tE19Flash_kernel_traitsILi192ELi64ELi64ELi8ES3_EELb1ELb0ELb0ELb1ELb0ELb0ELb0EEEvNS_16Flash_bwd_paramsE --------------------------
	.section	.nv.info._ZN5flash44flash_bwd_dq_dk_dv_loop_seqk_parallel_kernelI23Flash_bwd_kernel_traitsILi192ELi64ELi64ELi8ELi4ELi2ELi2ELb1ELb1EN7cutlass6half_tE19Flash_kernel_traitsILi192ELi64ELi64ELi8ES3_EELb1ELb0ELb0ELb1ELb0ELb0ELb0EEEvNS_16Flash_bwd_paramsE,"",@"SHT_CUDA_INFO"
	.sectionflags	@""
	.align	4


	//----- nvinfo : EIATTR_CUDA_API_VERSION
	.align		4
        /*0000*/ 	.byte	0x04, 0x37
        /*0002*/ 	.short	(.L_486 - .L_485)
.L_485:
        /*0004*/ 	.word	0x00000082


	//----- nvinfo : EIATTR_SW2861232_WAR
	.align		4
.L_486:
        /*0008*/ 	.byte	0x01, 0x35
	.zero		2


	//----- nvinfo : EIATTR_PARAM_CBANK
	.align		4
        /*000c*/ 	.byte	0x04, 0x0a
        /*000e*/ 	.short	(.L_488 - .L_487)
	.align		4
.L_487:
        /*0010*/ 	.word	index@(.nv.constant0._ZN5flash44flash_bwd_dq_dk_dv_loop_seqk_parallel_kernelI23Flash_bwd_kernel_traitsILi192ELi64ELi64ELi8ELi4ELi2ELi2ELb1ELb1EN7cutlass6half_tE19Flash_kernel_traitsILi192ELi64ELi64ELi8ES3_EELb1ELb0ELb0ELb1ELb0ELb0ELb0EEEvNS_16Flash_bwd_paramsE)
        /*0014*/ 	.short	0x0160
        /*0016*/ 	.short	0x0280


	//----- nvinfo : EIATTR_CBANK_PARAM_SIZE
	.align		4
.L_488:
        /*0018*/ 	.byte	0x03, 0x19
        /*001a*/ 	.short	0x0280


	//----- nvinfo : EIATTR_KPARAM_INFO
	.align		4
        /*001c*/ 	.byte	0x04, 0x17
        /*001e*/ 	.short	(.L_490 - .L_489)
.L_489:
        /*0020*/ 	.word	0x00000000
        /*0024*/ 	.short	0x0000
        /*0026*/ 	.short	0x0000
        /*0028*/ 	.byte	0x00, 0xf0, 0x01, 0x0a


	//----- nvinfo : EIATTR_MAXREG_COUNT
	.align		4
.L_490:
        /*002c*/ 	.byte	0x03, 0x1b
        /*002e*/ 	.short	0x00ff


	//----- nvinfo : EIATTR_NUM_BARRIERS
	.align		4
        /*0030*/ 	.byte	0x02, 0x4c
        /*0032*/ 	.byte	0x01
	.zero		1


	//----- nvinfo : EIATTR_ANNOTATIONS
	.align		4
        /*0034*/ 	.byte	0x04, 0x55
        /*0036*/ 	.short	(.L_492 - .L_491)


	//   ....[0]....
.L_491:
        /* <DEDUP_REMOVED lines=63> */


	//----- nvinfo : EIATTR_MERCURY_ISA_VERSION
	.align		4
.L_492:
        /*0410*/ 	.byte	0x03, 0x5f
        /*0412*/ 	.short	0x0000


	//----- nvinfo : EIATTR_EXIT_INSTR_OFFSETS
	.align		4
        /*0414*/ 	.byte	0x04, 0x1c
        /*0416*/ 	.short	(.L_494 - .L_493)


	//   ....[0]....
.L_493:
        /*0418*/ 	.word	0x000000a0


	//   ....[1]....
        /*041c*/ 	.word	0x0000a170


	//----- nvinfo : EIATTR_CTAIDZ_USED
	.align		4
.L_494:
        /*0420*/ 	.byte	0x01, 0x04
	.zero		2


	//----- nvinfo : EIATTR_CRS_STACK_SIZE
	.align		4
        /*0424*/ 	.byte	0x04, 0x1e
        /*0426*/ 	.short	(.L_496 - .L_495)
.L_495:
        /*0428*/ 	.word	0x00000000
.L_496:


//--------------------- .nv.info._ZN5flash44flash_bwd_dq_dk_dv_loop_seqk_parallel_kernelI23Flash_bwd_kernel_traitsILi192ELi64ELi64ELi8ELi4ELi2ELi2ELb1ELb1EN7cutlass6half_tE19Flash_kernel_traitsILi192ELi64ELi64ELi8ES3_EELb0ELb0ELb0ELb1ELb0ELb0ELb1EEEvNS_16Flash_bwd_paramsE --------------------------
	.section	.nv.info._ZN5flash44flash_bwd_dq_dk_dv_loop_seqk_parallel_kernelI23Flash_bwd_kernel_traitsILi192ELi64ELi64ELi8ELi4ELi2ELi2ELb1ELb1EN7cutlass6half_tE19Flash_kernel_traitsILi192ELi64ELi64ELi8ES3_EELb0ELb0ELb0ELb1ELb0ELb0ELb1EEEvNS_16Flash_bwd_paramsE,"",@"SHT_CUDA_INFO"
	.sectionflags	@""
	.align	4


	//----- nvinfo : EIATTR_CUDA_API_VERSION
	.align		4
        /*0000*/ 	.byte	0x04, 0x37
        /*0002*/ 	.short	(.L_498 - .L_497)
.L_497:
        /*0004*/ 	.word	0x00000082


	//----- nvinfo : EIATTR_SW2861232_WAR
	.align		4
.L_498:
        /*0008*/ 	.byte	0x01, 0x35
	.zero		2


	//----- nvinfo : EIATTR_PARAM_CBANK
	.align		4
        /*000c*/ 	.byte	0x04, 0x0a
        /*000e*/ 	.short	(.L_500 - .L_499)
	.align		4
.L_499:
        /*0010*/ 	.word	index@(.nv.constant0._ZN5flash44flash_bwd_dq_dk_dv_loop_seqk_parallel_kernelI23Flash_bwd_kernel_traitsILi192ELi64ELi64ELi8ELi4ELi2ELi2ELb1ELb1EN7cutlass6half_tE19Flash_kernel_traitsILi192ELi64ELi64ELi8ES3_EELb0ELb0ELb0ELb1ELb0ELb0ELb1EEEvNS_16Flash_bwd_paramsE)
        /*0014*/ 	.short	0x0160
        /*0016*/ 	.short	0x0280


	//----- nvinfo : EIATTR_CBANK_PARAM_SIZE
	.align		4
.L_500:
        /*0018*/ 	.byte	0x03, 0x19
        /*001a*/ 	.short	0x0280


	//----- nvinfo : EIATTR_KPARAM_INFO
	.align		4
        /*001c*/ 	.byte	0x04, 0x17
        /*001e*/ 	.short	(.L_502 - .L_501)
.L_501:
        /*0020*/ 	.word	0x00000000
        /*0024*/ 	.short	0x0000
        /*0026*/ 	.short	0x0000
        /*0028*/ 	.byte	0x00, 0xf0, 0x01, 0x0a


	//----- nvinfo : EIATTR_MAXREG_COUNT
	.align		4
.L_502:
        /*002c*/ 	.byte	0x03, 0x1b
        /*002e*/ 	.short	0x00ff


	//----- nvinfo : EIATTR_NUM_BARRIERS
	.align		4
        /*0030*/ 	.byte	0x02, 0x4c
        /*0032*/ 	.byte	0x01
	.zero		1


	//----- nvinfo : EIATTR_ANNOTATIONS
	.align		4
        /*0034*/ 	.byte	0x04, 0x55
        /*0036*/ 	.short	(.L_504 - .L_503)


	//   ....[0]....
.L_503:
        /* <DEDUP_REMOVED lines=69> */


	//----- nvinfo : EIATTR_MERCURY_ISA_VERSION
	.align		4
.L_504:
        /*0470*/ 	.byte	0x03, 0x5f
        /*0472*/ 	.short	0x0000


	//----- nvinfo : EIATTR_EXIT_INSTR_OFFSETS
	.align		4
        /*0474*/ 	.byte	0x04, 0x1c
        /*0476*/ 	.short	(.L_506 - .L_505)


	//   ....[0]....
.L_505:
        /*0478*/ 	.word	0x000000a0


	//   ....[1]....
        /*047c*/ 	.word	0x00009aa0


	//----- nvinfo : EIATTR_CTAIDZ_USED
	.align		4
.L_506:
        /*0480*/ 	.byte	0x01, 0x04
	.zero		2


	//----- nvinfo : EIATTR_CRS_STACK_SIZE
	.align		4
        /*0484*/ 	.byte	0x04, 0x1e
        /*0486*/ 	.short	(.L_508 - .L_507)
.L_507:
        /*0488*/ 	.word	0x00000000
.L_508:


//--------------------- .nv.info._ZN5flash44flash_bwd_dq_dk_dv_loop_seqk_parallel_kernelI23Flash_bwd_kernel_traitsILi192ELi64ELi64ELi8ELi4ELi2ELi2ELb1ELb1EN7cutlass6half_tE19Flash_kernel_traitsILi192ELi64ELi64ELi8ES3_EELb1ELb0ELb1ELb0ELb0ELb1ELb0EEEvNS_16Flash_bwd_paramsE --------------------------
	.section	.nv.info._ZN5flash44flash_bwd_dq_dk_dv_loop_seqk_parallel_kernelI23Flash_bwd_kernel_traitsILi192ELi64ELi64ELi8ELi4ELi2ELi2ELb1ELb1EN7cutlass6half_tE19Flash_kernel_traitsILi192ELi64ELi64ELi8ES3_EELb1ELb0ELb1ELb0ELb0ELb1ELb0EEEvNS_16Flash_bwd_paramsE,"",@"SHT_CUDA_INFO"
	.sectionflags	@""
	.align	4


	//----- nvinfo : EIATTR_CUDA_API_VERSION
	.align		4
        /*0000*/ 	.byte	0x04, 0x37
        /*0002*/ 	.short	(.L_510 - .L_509)
.L_509:
        /*0004*/ 	.word	0x00000082


	//----- nvinfo : EIATTR_SW2861232_WAR
	.align		4
.L_510:
        /*0008*/ 	.byte	0x01, 0x35
	.zero		2


	//----- nvinfo : EIATTR_PARAM_CBANK
	.align		4
        /*000c*/ 	.byte	0x04, 0x0a
        /*000e*/ 	.short	(.L_512 - .L_511)
	.align		4
.L_511:
        /*0010*/ 	.word	index@(.nv.constant0._ZN5flash44flash_bwd_dq_dk_dv_loop_seqk_parallel_kernelI23Flash_bwd_kernel_traitsILi192ELi64ELi64ELi8ELi4ELi2ELi2ELb1ELb1EN7cutlass6half_tE19Flash_kernel_traitsILi192ELi64ELi64ELi8ES3_EELb1ELb0ELb1ELb0ELb0ELb1ELb0EEEvNS_16Flash_bwd_paramsE)
        /*0014*/ 	.short	0x0160
        /*0016*/ 	.short	0x0280


	//----- nvinfo : EIATTR_CBANK_PARAM_SIZE
	.align		4
.L_512:
        /*0018*/ 	.byte	0x03, 0x19
        /*001a*/ 	.short	0x0280


	//----- nvinfo : EIATTR_KPARAM_INFO
	.align		4
        /*001c*/ 	.byte	0x04, 0x17
        /*001e*/ 	.short	(.L_514 - .L_513)
.L_513:
        /*0020*/ 	.word	0x00000000
        /*0024*/ 	.short	0x0000
        /*0026*/ 	.short	0x0000
        /*0028*/ 	.byte	0x00, 0xf0, 0x01, 0x0a


	//----- nvinfo : EIATTR_MAXREG_COUNT
	.align		4
.L_514:
        /*002c*/ 	.byte	0x03, 0x1b
        /*002e*/ 	.short	0x00ff


	//----- nvinfo : EIATTR_NUM_BARRIERS
	.align		4
        /*0030*/ 	.byte	0x02, 0x4c
        /*0032*/ 	.byte	0x01
	.zero		1


	//----- nvinfo : EIATTR_ANNOTATIONS
	.align		4
        /*0034*/ 	.byte	0x04, 0x55
        /*0036*/ 	.short	(.L_516 - .L_515)


	//   ....[0]....
.L_515:
        /* <DEDUP_REMOVED lines=50> */


	//----- nvinfo : EIATTR_MERCURY_ISA_VERSION
	.align		4
.L_516:
        /*0340*/ 	.byte	0x03, 0x5f
        /*0342*/ 	.short	0x0000


	//----- nvinfo : EIATTR_EXIT_INSTR_OFFSETS
	.align		4
        /*0344*/ 	.byte	0x04, 0x1c
        /*0346*/ 	.short	(.L_518 - .L_517)


	//   ....[0]....
.L_517:
        /*0348*/ 	.word	0x000000a0


	//   ....[1]....
        /*034c*/ 	.word	0x00008c20


	//----- nvinfo : EIATTR_CTAIDZ_USED
	.align		4
.L_518:
        /*0350*/ 	.byte	0x01, 0x04
	.zero		2


	//----- nvinfo : EIATTR_CRS_STACK_SIZE
	.align		4
        /*0354*/ 	.byte	0x04, 0x1e
        /*0356*/ 	.short	(.L_520 - .L_519)
.L_519:
        /*0358*/ 	.word	0x00000000
.L_520:


//--------------------- .nv.info._ZN5flash44flash_bwd_dq_dk_dv_loop_seqk_parallel_kernelI23Flash_bwd_kernel_traitsILi192ELi64ELi64ELi8ELi4ELi2ELi2ELb1ELb1EN7cutlass6half_tE19Flash_kernel_traitsILi192ELi64ELi64ELi8ES3_EELb0ELb0ELb1ELb0ELb0ELb1ELb1EEEvNS_16Flash_bwd_paramsE --------------------------
	.section	.nv.info._ZN5flash44flash_bwd_dq_dk_dv_loop_seqk_parallel_kernelI23Flash_bwd_kernel_traitsILi192ELi64ELi64ELi8ELi4ELi2ELi2ELb1ELb1EN7cutlass6half_tE19Flash_kernel_traitsILi192ELi64ELi64ELi8ES3_EELb0ELb0ELb1ELb0ELb0ELb1ELb1EEEvNS_16Flash_bwd_paramsE,"",@"SHT_CUDA_INFO"
	.sectionflags	@""
	.align	4


	//----- nvinfo : EIATTR_CUDA_API_VERSION
	.align		4
        /*0000*/ 	.byte	0x04, 0x37
        /*0002*/ 	.short	(.L_522 - .L_521)
.L_521:
        /*0004*/ 	.word	0x00000082


	//----- nvinfo : EIATTR_SW2861232_WAR
	.align		4
.L_522:
        /*0008*/ 	.byte	0x01, 0x35
	.zero		2


	//----- nvinfo : EIATTR_PARAM_CBANK
	.align		4
        /*000c*/ 	.byte	0x04, 0x0a
        /*000e*/ 	.short	(.L_524 - .L_523)
	.align		4
.L_523:
        /*0010*/ 	.word	index@(.nv.constant0._ZN5flash44flash_bwd_dq_dk_dv_loop_seqk_parallel_kernelI23Flash_bwd_kernel_traitsILi192ELi64ELi64ELi8ELi4ELi2ELi2ELb1ELb1EN7cutlass6half_tE19Flash_kernel_traitsILi192ELi64ELi64ELi8ES3_EELb0ELb0ELb1ELb0ELb0ELb1ELb1EEEvNS_16Flash_bwd_paramsE)
        /*0014*/ 	.short	0x0160
        /*0016*/ 	.short	0x0280


	//----- nvinfo : EIATTR_CBANK_PARAM_SIZE
	.align		4
.L_524:
        /*0018*/ 	.byte	0x03, 0x19
        /*001a*/ 	.short	0x0280


	//----- nvinfo : EIATTR_KPARAM_INFO
	.align		4
        /*001c*/ 	.byte	0x04, 0x17
        /*001e*/ 	.short	(.L_526 - .L_525)
.L_525:
        /*0020*/ 	.word	0x00000000
        /*0024*/ 	.short	0x0000
        /*0026*/ 	.short	0x0000
        /*0028*/ 	.byte	0x00, 0xf0, 0x01, 0x0a


	//----- nvinfo : EIATTR_MAXREG_COUNT
	.align		4
.L_526:
        /*002c*/ 	.byte	0x03, 0x1b
        /*002e*/ 	.short	0x00ff


	//----- nvinfo : EIATTR_NUM_BARRIERS
	.align		4
        /*0030*/ 	.byte	0x02, 0x4c
        /*0032*/ 	.byte	0x01
	.zero		1


	//----- nvinfo : EIATTR_ANNOTATIONS
	.align		4
        /*0034*/ 	.byte	0x04, 0x55
        /*0036*/ 	.short	(.L_528 - .L_527)


	//   ....[0]....
.L_527:
        /* <DEDUP_REMOVED lines=56> */


	//----- nvinfo : EIATTR_MERCURY_ISA_VERSION
	.align		4
.L_528:
        /*03a8*/ 	.byte	0x03, 0x5f
        /*03aa*/ 	.short	0x0000


	//----- nvinfo : EIATTR_EXIT_INSTR_OFFSETS
	.align		4
        /*03ac*/ 	.byte	0x04, 0x1c
        /*03ae*/ 	.short	(.L_530 - .L_529)


	//   ....[0]....
.L_529:
        /*03b0*/ 	.word	0x000000a0


	//   ....[1]....
        /*03b4*/ 	.word	0x000085f0


	//----- nvinfo : EIATTR_CTAIDZ_USED
	.align		4
.L_530:
        /*03b8*/ 	.byte	0x01, 0x04
	.zero		2


	//----- nvinfo : EIATTR_CRS_STACK_SIZE
	.align		4
        /*03bc*/ 	.byte	0x04, 0x1e
        /*03be*/ 	.short	(.L_532 - .L_531)
.L_531:
        /*03c0*/ 	.word	0x00000000
.L_532:


//--------------------- .nv.info._ZN5flash44flash_bwd_dq_dk_dv_loop_seqk_parallel_kernelI23Flash_bwd_kernel_traitsILi192ELi64ELi64ELi8ELi4ELi2ELi2ELb1ELb1EN7cutlass6half_tE19Flash_kernel_traitsILi192ELi64ELi64ELi8ES3_EELb1ELb0ELb1ELb1ELb0ELb0ELb0EEEvNS_16Flash_bwd_paramsE --------------------------
	.section	.nv.info._ZN5flash44flash_bwd_dq_dk_dv_loop_seqk_parallel_kernelI23Flash_bwd_kernel_traitsILi192ELi64ELi64ELi8ELi4ELi2ELi2ELb1ELb1EN7cutlass6half_tE19Flash_kernel_traitsILi192ELi64ELi64ELi8ES3_EELb1ELb0ELb1ELb1ELb0ELb0ELb0EEEvNS_16Flash_bwd_paramsE,"",@"SHT_CUDA_INFO"
	.sectionflags	@""
	.align	4


	//----- nvinfo : EIATTR_CUDA_API_VERSION
	.align		4
        /*0000*/ 	.byte	0x04, 0x37
        /*0002*/ 	.short	(.L_534 - .L_533)
.L_533:
        /*0004*/ 	.word	0x00000082


	//----- nvinfo : EIATTR_SW2861232_WAR
	.align		4
.L_534:
        /*0008*/ 	.byte	0x01, 0x35
	.zero		2


	//----- nvinfo : EIATTR_PARAM_CBANK
	.align		4
        /*000c*/ 	.byte	0x04, 0x0a
        /*000e*/ 	.short	(.L_536 - .L_535)
	.align		4
.L_535:
        /*0010*/ 	.word	index@(.nv.constant0._ZN5flash44flash_bwd_dq_dk_dv_loop_seqk_parallel_kernelI23Flash_bwd_kernel_traitsILi192ELi64ELi64ELi8ELi4ELi2ELi2ELb1ELb1EN7cutlass6half_tE19Flash_kernel_traitsILi192ELi64ELi64ELi8ES3_EELb1ELb0ELb1ELb1ELb0ELb0ELb0EEEvNS_16Flash_bwd_paramsE)
        /*0014*/ 	.short	0x0160
        /*0016*/ 	.short	0x0280


	//----- nvinfo : EIATTR_CBANK_PARAM_SIZE
	.align		4
.L_536:
        /*0018*/ 	.byte	0x03, 0x19
        /*001a*/ 	.short	0x0280


	//----- nvinfo : EIATTR_KPARAM_INFO
	.align		4
        /*001c*/ 	.byte	0x04, 0x17
        /*001e*/ 	.short	(.L_538 - .L_537)
.L_537:
        /*0020*/ 	.word	0x00000000
        /*0024*/ 	.short	0x0000
        /*0026*/ 	.short	0x0000
        /*0028*/ 	.byte	0x00, 0xf0, 0x01, 0x0a


	//----- nvinfo : EIATTR_MAXREG_COUNT
	.align		4
.L_538:
        /*002c*/ 	.byte	0x03, 0x1b
        /*002e*/ 	.short	0x00ff


	//----- nvinfo : EIATTR_NUM_BARRIERS
	.align		4
        /*0030*/ 	.byte	0x02, 0x4c
        /*0032*/ 	.byte	0x01
	.zero		1


	//----- nvinfo : EIATTR_ANNOTATIONS
	.align		4
        /*0034*/ 	.byte	0x04, 0x55
        /*0036*/ 	.short	(.L_540 - .L_539)


	//   ....[0]....
.L_539:
        /* <DEDUP_REMOVED lines=62> */


	//----- nvinfo : EIATTR_MERCURY_ISA_VERSION
	.align		4
.L_540:
        /*0408*/ 	.byte	0x03, 0x5f
        /*040a*/ 	.short	0x0000


	//----- nvinfo : EIATTR_EXIT_INSTR_OFFSETS
	.align		4
        /*040c*/ 	.byte	0x04, 0x1c
        /*040e*/ 	.short	(.L_542 - .L_541)


	//   ....[0]....
.L_541:
        /*0410*/ 	.word	0x000000a0


	//   ....[1]....
        /*0414*/ 	.word	0x0000a2b0


	//----- nvinfo : EIATTR_CTAIDZ_USED
	.align		4
.L_542:
        /*0418*/ 	.byte	0x01, 0x04
	.zero		2


	//----- nvinfo : EIATTR_CRS_STACK_SIZE
	.align		4
        /*041c*/ 	.byte	0x04, 0x1e
        /*041e*/ 	.short	(.L_544 - .L_543)
.L_543:
        /*0420*/ 	.word	0x00000000
.L_544:


//--------------------- .nv.info._ZN5flash44flash_bwd_dq_dk_dv_loop_seqk_parallel_kernelI23Flash_bwd_kernel_traitsILi192ELi64ELi64ELi8ELi4ELi2ELi2ELb1ELb1EN7cutlass6half_tE19Flash_kernel_traitsILi192ELi64ELi64ELi8ES3_EELb0ELb0ELb1ELb1ELb0ELb0ELb1EEEvNS_16Flash_bwd_paramsE --------------------------
	.section	.nv.info._ZN5flash44flash_bwd_dq_dk_dv_loop_seqk_parallel_kernelI23Flash_bwd_kernel_traitsILi192ELi64ELi64ELi8ELi4ELi2ELi2ELb1ELb1EN7cutlass6half_tE19Flash_kernel_traitsILi192ELi64ELi64ELi8ES3_EELb0ELb0ELb1ELb1ELb0ELb0ELb1EEEvNS_16Flash_bwd_paramsE,"",@"SHT_CUDA_INFO"
	.sectionflags	@""
	.align	4


	//----- nvinfo : EIATTR_CUDA_API_VERSION
	.align		4
        /*0000*/ 	.byte	0x04, 0x37
        /*0002*/ 	.short	(.L_546 - .L_545)
.L_545:
        /*0004*/ 	.word	0x00000082


	//----- nvinfo : EIATTR_SW2861232_WAR
	.align		4
.L_546:
        /*0008*/ 	.byte	0x01, 0x35
	.zero		2


	//----- nvinfo : EIATTR_PARAM_CBANK
	.align		4
        /*000c*/ 	.byte	0x04, 0x0a
        /*000e*/ 	.short	(.L_548 - .L_547)
	.align		4
.L_547:
        /*0010*/ 	.word	index@(.nv.constant0._ZN5flash44flash_bwd_dq_dk_dv_loop_seqk_parallel_kernelI23Flash_bwd_kernel_traitsILi192ELi64ELi64ELi8ELi4ELi2ELi2ELb1ELb1EN7cutlass6half_tE19Flash_kernel_traitsILi192ELi64ELi64ELi8ES3_EELb0ELb0ELb1ELb1ELb0ELb0ELb1EEEvNS_16Flash_bwd_paramsE)
        /*0014*/ 	.short	0x0160
        /*0016*/ 	.short	0x0280


	//----- nvinfo : EIATTR_CBANK_PARAM_SIZE
	.align		4
.L_548:
        /*0018*/ 	.byte	0x03, 0x19
        /*001a*/ 	.short	0x0280


	//----- nvinfo : EIATTR_KPARAM_INFO
	.align		4
        /*001c*/ 	.byte	0x04, 0x17
        /*001e*/ 	.short	(.L_550 - .L_549)
.L_549:
        /*0020*/ 	.word	0x00000000
        /*0024*/ 	.short	0x0000
        /*0026*/ 	.short	0x0000
        /*0028*/ 	.byte	0x00, 0xf0, 0x01, 0x0a


	//----- nvinfo : EIATTR_MAXREG_COUNT
	.align		4
.L_550:
        /*002c*/ 	.byte	0x03, 0x1b
        /*002e*/ 	.short	0x00ff


	//----- nvinfo : EIATTR_NUM_BARRIERS
	.align		4
        /*0030*/ 	.byte	0x02, 0x4c
        /*0032*/ 	.byte	0x01
	.zero		1


	//----- nvinfo : EIATTR_ANNOTATIONS
	.align		4
        /*0034*/ 	.byte	0x04, 0x55
        /*0036*/ 	.short	(.L_552 - .L_551)


	//   ....[0]....
.L_551:
        /* <DEDUP_REMOVED lines=69> */


	//----- nvinfo : EIATTR_MERCURY_ISA_VERSION
	.align		4
.L_552:
        /*0470*/ 	.byte	0x03, 0x5f
        /*0472*/ 	.short	0x0000


	//----- nvinfo : EIATTR_EXIT_INSTR_OFFSETS
	.align		4
        /*0474*/ 	.byte	0x04, 0x1c
        /*0476*/ 	.short	(.L_554 - .L_553)


	//   ....[0]....
.L_553:
        /*0478*/ 	.word	0x000000a0


	//   ....[1]....
        /*047c*/ 	.word	0x00009c80


	//----- nvinfo : EIATTR_CTAIDZ_USED
	.align		4
.L_554:
        /*0480*/ 	.byte	0x01, 0x04
	.zero		2


	//----- nvinfo : EIATTR_CRS_STACK_SIZE
	.align		4
        /*0484*/ 	.byte	0x04, 0x1e
        /*0486*/ 	.short	(.L_556 - .L_555)
.L_555:
        /*0488*/ 	.word	0x00000000
.L_556:


//--------------------- .nv.info._ZN5flash25flash_bwd_dot_do_o_kernelILb0E23Flash_bwd_kernel_traitsILi192ELi64ELi64ELi8ELi4ELi2ELi2ELb1ELb1EN7cutlass6half_tE19Flash_kernel_traitsILi192ELi64ELi64ELi8ES3_EEEEvNS_16Flash_bwd_paramsE --------------------------
	.section	.nv.info._ZN5flash25flash_bwd_dot_do_o_kernelILb0E23Flash_bwd_kernel_traitsILi192ELi64ELi64ELi8ELi4ELi2ELi2ELb1ELb1EN7cutlass6half_tE19Flash_kernel_traitsILi192ELi64ELi64ELi8ES3_EEEEvNS_16Flash_bwd_paramsE,"",@"SHT_CUDA_INFO"
	.sectionflags	@""
	.align	4


	//----- nvinfo : EIATTR_CUDA_API_VERSION
	.align		4
        /*0000*/ 	.byte	0x04, 0x37
        /*0002*/ 	.short	(.L_558 - .L_557)
.L_557:
        /*0004*/ 	.word	0x00000082


	//----- nvinfo : EIATTR_SW2861232_WAR
	.align		4
.L_558:
        /*0008*/ 	.byte	0x01, 0x35
	.zero		2


	//----- nvinfo : EIATTR_PARAM_CBANK
	.align		4
        /*000c*/ 	.byte	0x04, 0x0a
        /*000e*/ 	.short	(.L_560 - .L_559)
	.align		4
.L_559:
        /*0010*/ 	.word	index@(.nv.constant0._ZN5flash25flash_bwd_dot_do_o_kernelILb0E23Flash_bwd_kernel_traitsILi192ELi64ELi64ELi8ELi4ELi2ELi2ELb1ELb1EN7cutlass6half_tE19Flash_kernel_traitsILi192ELi64ELi64ELi8ES3_EEEEvNS_16Flash_bwd_paramsE)
        /*0014*/ 	.short	0x0160
        /*0016*/ 	.short	0x0280


	//----- nvinfo : EIATTR_CBANK_PARAM_SIZE
	.align		4
.L_560:
        /*0018*/ 	.byte	0x03, 0x19
        /*001a*/ 	.short	0x0280


	//----- nvinfo : EIATTR_KPARAM_INFO
	.align		4
        /*001c*/ 	.byte	0x04, 0x17
        /*001e*/ 	.short	(.L_562 - .L_561)
.L_561:
        /*0020*/ 	.word	0x00000000
        /*0024*/ 	.short	0x0000
        /*0026*/ 	.short	0x0000
        /*0028*/ 	.byte	0x00, 0xf0, 0x01, 0x0a


	//----- nvinfo : EIATTR_MAXREG_COUNT
	.align		4
.L_562:
        /*002c*/ 	.byte	0x03, 0x1b
        /*002e*/ 	.short	0x00ff


	//----- nvinfo : EIATTR_MERCURY_ISA_VERSION
	.align		4
        /*0030*/ 	.byte	0x03, 0x5f
        /*0032*/ 	.short	0x0000


	//----- nvinfo : EIATTR_COOP_GROUP_MASK_REGIDS
	.align		4
        /*0034*/ 	.byte	0x04, 0x29
        /*0036*/ 	.short	(.L_564 - .L_563)


	//   ....[0]....
.L_563:
        /*0038*/ 	.word	0xffffffff


	//   ....[1]....
        /*003c*/ 	.word	0xffffffff


	//   ....[2]....
        /*0040*/ 	.word	0xffffffff


	//   ....[3]....
        /*0044*/ 	.word	0xffffffff


	//   ....[4]....
        /*0048*/ 	.word	0xffffffff


	//   ....[5]....
        /*004c*/ 	.word	0xffffffff


	//----- nvinfo : EIATTR_COOP_GROUP_INSTR_OFFSETS
	.align		4
.L_564:
        /*0050*/ 	.byte	0x04, 0x28
        /*0052*/ 	.short	(.L_566 - .L_565)


	//   ....[0]....
.L_565:
        /*0054*/ 	.word	0x00001580


	//   ....[1]....
        /*0058*/ 	.word	0x000015c0


	//   ....[2]....
        /*005c*/ 	.word	0x000015e0


	//   ....[3]....
        /*0060*/ 	.word	0x00001600


	//   ....[4]....
        /*0064*/ 	.word	0x00001640


	//   ....[5]....
        /*0068*/ 	.word	0x00001690


	//----- nvinfo : EIATTR_EXIT_INSTR_OFFSETS
	.align		4
.L_566:
        /*006c*/ 	.byte	0x04, 0x1c
        /*006e*/ 	.short	(.L_568 - .L_567)


	//   ....[0]....
.L_567:
        /*0070*/ 	.word	0x000000f0


	//   ....[1]....
        /*0074*/ 	.word	0x000016e0


	//   ....[2]....
        /*0078*/ 	.word	0x00001710


	//----- nvinfo : EIATTR_CTAIDZ_USED
	.align		4
.L_568:
        /*007c*/ 	.byte	0x01, 0x04
	.zero		2


	//----- nvinfo : EIATTR_CRS_STACK_SIZE
	.align		4
        /*0080*/ 	.byte	0x04, 0x1e
        /*0082*/ 	.short	(.L_570 - .L_569)
.L_569:
        /*0084*/ 	.word	0x00000000
.L_570:


//--------------------- .nv.info._ZN5flash25flash_bwd_dot_do_o_kernelILb1E23Flash_bwd_kernel_traitsILi192ELi64ELi64ELi8ELi4ELi2ELi2ELb1ELb1EN7cutlass6half_tE19Flash_kernel_traitsILi192ELi64ELi64ELi8ES3_EEEEvNS_16Flash_bwd_paramsE --------------------------
	.section	.nv.info._ZN5flash25flash_bwd_dot_do_o_kernelILb1E23Flash_bwd_kernel_traitsILi192ELi64ELi64ELi8ELi4ELi2ELi2ELb1ELb1EN7cutlass6half_tE19Flash_kernel_traitsILi192ELi64ELi64ELi8ES3_EEEEvNS_16Flash_bwd_paramsE,"",@"SHT_CUDA_INFO"
	.sectionflags	@""
	.align	4


	//----- nvinfo : EIATTR_CUDA_API_VERSION
	.align		4
        /*0000*/ 	.byte	0x04, 0x37
        /*0002*/ 	.short	(.L_572 - .L_571)
.L_571:
        /*0004*/ 	.word	0x00000082


	//----- nvinfo : EIATTR_SW2861232_WAR
	.align		4
.L_572:
        /*0008*/ 	.byte	0x01, 0x35
	.zero		2


	//----- nvinfo : EIATTR_PARAM_CBANK
	.align		4
        /*000c*/ 	.byte	0x04, 0x0a
        /*000e*/ 	.short	(.L_574 - .L_573)
	.align		4
.L_573:
        /*0010*/ 	.word	index@(.nv.constant0._ZN5flash25flash_bwd_dot_do_o_kernelILb1E23Flash_bwd_kernel_traitsILi192ELi64ELi64ELi8ELi4ELi2ELi2ELb1ELb1EN7cutlass6half_tE19Flash_kernel_traitsILi192ELi64ELi64ELi8ES3_EEEEvNS_16Flash_bwd_paramsE)
        /*0014*/ 	.short	0x0160
        /*0016*/ 	.short	0x0280


	//----- nvinfo : EIATTR_CBANK_PARAM_SIZE
	.align		4
.L_574:
        /*0018*/ 	.byte	0x03, 0x19
        /*001a*/ 	.short	0x0280


	//----- nvinfo : EIATTR_KPARAM_INFO
	.align		4
        /*001c*/ 	.byte	0x04, 0x17
        /*001e*/ 	.short	(.L_576 - .L_575)
.L_575:
        /*0020*/ 	.word	0x00000000
        /*0024*/ 	.short	0x0000
        /*0026*/ 	.short	0x0000
        /*0028*/ 	.byte	0x00, 0xf0, 0x01, 0x0a


	//----- nvinfo : EIATTR_MAXREG_COUNT
	.align		4
.L_576:
        /*002c*/ 	.byte	0x03, 0x1b
        /*002e*/ 	.short	0x00ff


	//----- nvinfo : EIATTR_MERCURY_ISA_VERSION
	.align		4
        /*0030*/ 	.byte	0x03, 0x5f
        /*0032*/ 	.short	0x0000


	//----- nvinfo : EIATTR_COOP_GROUP_MASK_REGIDS
	.align		4
        /*0034*/ 	.byte	0x04, 0x29
        /*0036*/ 	.short	(.L_578 - .L_577)


	//   ....[0]....
.L_577:
        /*0038*/ 	.word	0xffffffff


	//   ....[1]....
        /*003c*/ 	.word	0xffffffff


	//   ....[2]....
        /*0040*/ 	.word	0xffffffff


	//   ....[3]....
        /*0044*/ 	.word	0xffffffff


	//   ....[4]....
        /*0048*/ 	.word	0xffffffff


	//   ....[5]....
        /*004c*/ 	.word	0xffffffff


	//----- nvinfo : EIATTR_COOP_GROUP_INSTR_OFFSETS
	.align		4
.L_578:
        /*0050*/ 	.byte	0x04, 0x28
        /*0052*/ 	.short	(.L_580 - .L_579)


	//   ....[0]....
.L_579:
        /*0054*/ 	.word	0x000018f0


	//   ....[1]....
        /*0058*/ 	.word	0x00001910


	//   ....[2]....
        /*005c*/ 	.word	0x00001960


	//   ....[3]....
        /*0060*/ 	.word	0x00001980


	//   ....[4]....
        /*0064*/ 	.word	0x000019d0


	//   ....[5]....
        /*0068*/ 	.word	0x000019f0


	//----- nvinfo : EIATTR_EXIT_INSTR_OFFSETS
	.align		4
.L_580:
        /*006c*/ 	.byte	0x04, 0x1c
        /*006e*/ 	.short	(.L_582 - .L_581)


	//   ....[0]....
.L_581:
        /*0070*/ 	.word	0x000000f0


	//   ....[1]....
        /*0074*/ 	.word	0x00001b60


	//----- nvinfo : EIATTR_CTAIDZ_USED
	.align		4
.L_582:
        /*0078*/ 	.byte	0x01, 0x04
	.zero		2


	//----- nvinfo : EIATTR_CRS_STACK_SIZE
	.align		4
        /*007c*/ 	.byte	0x04, 0x1e
        /*007e*/ 	.short	(.L_584 - .L_583)
.L_583:
        /*0080*/ 	.word	0x00000000
.L_584:


//--------------------- .nv.info._ZN5flash27flash_bwd_convert_dq_kernelI23Flash_bwd_kernel_traitsILi192ELi64ELi64ELi8ELi4ELi2ELi2ELb0ELb0EN7cutlass6half_tE19Flash_kernel_traitsILi192ELi64ELi64ELi8ES3_EEEEvNS_16Flash_bwd_paramsEi --------------------------
	.section	.nv.info._ZN5flash27flash_bwd_convert_dq_kernelI23Flash_bwd_kernel_traitsILi192ELi64ELi64ELi8ELi4ELi2ELi2ELb0ELb0EN7cutlass6half_tE19Flash_kernel_traitsILi192ELi64ELi64ELi8ES3_EEEEvNS_16Flash_bwd_paramsEi,"",@"SHT_CUDA_INFO"
	.sectionflags	@""
	.align	4


	//----- nvinfo : EIATTR_CUDA_API_VERSION
	.align		4
        /*0000*/ 	.byte	0x04, 0x37
        /*0002*/ 	.short	(.L_586 - .L_585)
.L_585:
        /*0004*/ 	.word	0x00000082


	//----- nvinfo : EIATTR_SW2861232_WAR
	.align		4
.L_586:
        /*0008*/ 	.byte	0x01, 0x35
	.zero		2


	//----- nvinfo : EIATTR_PARAM_CBANK
	.align		4
        /*000c*/ 	.byte	0x04, 0x0a
        /*000e*/ 	.short	(.L_588 - .L_587)
	.align		4
.L_587:
        /*0010*/ 	.word	index@(.nv.constant0._ZN5flash27flash_bwd_convert_dq_kernelI23Flash_bwd_kernel_traitsILi192ELi64ELi64ELi8ELi4ELi2ELi2ELb0ELb0EN7cutlass6half_tE19Flash_kernel_traitsILi192ELi64ELi64ELi8ES3_EEEEvNS_16Flash_bwd_paramsEi)
        /*0014*/ 	.short	0x0160
        /*0016*/ 	.short	0x0284


	//----- nvinfo : EIATTR_CBANK_PARAM_SIZE
	.align		4
.L_588:
        /*0018*/ 	.byte	0x03, 0x19
        /*001a*/ 	.short	0x0284


	//----- nvinfo : EIATTR_KPARAM_INFO
	.align		4
        /*001c*/ 	.byte	0x04, 0x17
        /*001e*/ 	.short	(.L_590 - .L_589)
.L_589:
        /*0020*/ 	.word	0x00000000
        /*0024*/ 	.short	0x0001
        /*0026*/ 	.short	0x0280
        /*0028*/ 	.byte	0x00, 0xf0, 0x11, 0x00


	//----- nvinfo : EIATTR_KPARAM_INFO
	.align		4
.L_590:
        /*002c*/ 	.byte	0x04, 0x17
        /*002e*/ 	.short	(.L_592 - .L_591)
.L_591:
        /*0030*/ 	.word	0x00000000
        /*0034*/ 	.short	0x0000
        /*0036*/ 	.short	0x0000
        /*0038*/ 	.byte	0x00, 0xf0, 0x01, 0x0a


	//----- nvinfo : EIATTR_MAXREG_COUNT
	.align		4
.L_592:
        /*003c*/ 	.byte	0x03, 0x1b
        /*003e*/ 	.short	0x00ff


	//----- nvinfo : EIATTR_NUM_BARRIERS
	.align		4
        /*0040*/ 	.byte	0x02, 0x4c
        /*0042*/ 	.byte	0x01
	.zero		1


	//----- nvinfo : EIATTR_MERCURY_ISA_VERSION
	.align		4
        /*0044*/ 	.byte	0x03, 0x5f
        /*0046*/ 	.short	0x0000


	//----- nvinfo : EIATTR_EXIT_INSTR_OFFSETS
	.align		4
        /*0048*/ 	.byte	0x04, 0x1c
        /*004a*/ 	.short	(.L_594 - .L_593)


	//   ....[0]....
.L_593:
        /*004c*/ 	.word	0x000000f0


	//   ....[1]....
        /*0050*/ 	.word	0x00001b80


	//   ....[2]....
        /*0054*/ 	.word	0x00001c80


	//   ....[3]....
        /*0058*/ 	.word	0x00001ca0


	//----- nvinfo : EIATTR_CTAIDZ_USED
	.align		4
.L_594:
        /*005c*/ 	.byte	0x01, 0x04
	.zero		2


	//----- nvinfo : EIATTR_CRS_STACK_SIZE
	.align		4
        /*0060*/ 	.byte	0x04, 0x1e
        /*0062*/ 	.short	(.L_596 - .L_595)
.L_595:
        /*0064*/ 	.word	0x00000000
.L_596:


//--------------------- .nv.info._ZN5flash44flash_bwd_dq_dk_dv_loop_seqk_parallel_kernelI23Flash_bwd_kernel_traitsILi192ELi64ELi64ELi8ELi4ELi2ELi2ELb0ELb0EN7cutlass6half_tE19Flash_kernel_traitsILi192ELi64ELi64ELi8ES3_EELb1ELb0ELb0ELb0ELb0ELb0ELb0EEEvNS_16Flash_bwd_paramsE --------------------------
	.section	.nv.info._ZN5flash44flash_bwd_dq_dk_dv_loop_seqk_parallel_kernelI23Flash_bwd_kernel_traitsILi192ELi64ELi64ELi8ELi4ELi2ELi2ELb0ELb0EN7cutlass6half_tE19Flash_kernel_traitsILi192ELi64ELi64ELi8ES3_EELb1ELb0ELb0ELb0ELb0ELb0ELb0EEEvNS_16Flash_bwd_paramsE,"",@"SHT_CUDA_INFO"
	.sectionflags	@""
	.align	4


	//----- nvinfo : EIATTR_CUDA_API_VERSION
	.align		4
        /*0000*/ 	.byte	0x04, 0x37
        /*0002*/ 	.short	(.L_598 - .L_597)
.L_597:
        /*0004*/ 	.word	0x00000082


	//----- nvinfo : EIATTR_SW2861232_WAR
	.align		4
.L_598:
        /*0008*/ 	.byte	0x01, 0x35
	.zero		2


	//----- nvinfo : EIATTR_PARAM_CBANK
	.align		4
        /*000c*/ 	.byte	0x04, 0x0a
        /*000e*/ 	.short	(.L_600 - .L_599)
	.align		4
.L_599:
        /*0010*/ 	.word	index@(.nv.constant0._ZN5flash44flash_bwd_dq_dk_dv_loop_seqk_parallel_kernelI23Flash_bwd_kernel_traitsILi192ELi64ELi64ELi8ELi4ELi2ELi2ELb0ELb0EN7cutlass6half_tE19Flash_kernel_traitsILi192ELi64ELi64ELi8ES3_EELb1ELb0ELb0ELb0ELb0ELb0ELb0EEEvNS_16Flash_bwd_paramsE)
        /*0014*/ 	.short	0x0160
        /*0016*/ 	.short	0x0280


	//----- nvinfo : EIATTR_CBANK_PARAM_SIZE
	.align		4
.L_600:
        /*0018*/ 	.byte	0x03, 0x19
        /*001a*/ 	.short	0x0280


	//----- nvinfo : EIATTR_KPARAM_INFO
	.align		4
        /*001c*/ 	.byte	0x04, 0x17
        /*001e*/ 	.short	(.L_602 - .L_601)
.L_601:
        /*0020*/ 	.word	0x00000000
        /*0024*/ 	.short	0x0000
        /*0026*/ 	.short	0x0000
        /*0028*/ 	.byte	0x00, 0xf0, 0x01, 0x0a


	//----- nvinfo : EIATTR_MAXREG_COUNT
	.align		4
.L_602:
        /*002c*/ 	.byte	0x03, 0x1b
        /*002e*/ 	.short	0x00ff


	//----- nvinfo : EIATTR_NUM_BARRIERS
	.align		4
        /*0030*/ 	.byte	0x02, 0x4c
        /*0032*/ 	.byte	0x01
	.zero		1


	//----- nvinfo : EIATTR_ANNOTATIONS
	.align		4
        /*0034*/ 	.byte	0x04, 0x55
        /*0036*/ 	.short	(.L_604 - .L_603)


	//   ....[0]....
.L_603:
        /*0038*/ 	.word	0x00000001
        /*003c*/ 	.byte	0x10, 0x03, 0x00, 0x00, 0x01, 0x00, 0x00, 0x00, 0x40, 0x05, 0x00, 0x00, 0x01, 0x00, 0x00, 0x00
        /*004c*/ 	.byte	0x80, 0x05, 0x00, 0x00, 0x01, 0x00, 0x00, 0x00, 0x90, 0x0a, 0x00, 0x00, 0x01, 0x00, 0x00, 0x00
        /*005c*/ 	.byte	0x10, 0x14, 0x00, 0x00, 0x01, 0x00, 0x00, 0x00, 0xc0, 0x1c, 0x00, 0x00, 0x01, 0x00, 0x00, 0x00
        /*006c*/ 	.byte	0x70, 0x2e, 0x00, 0x00, 0x01, 0x00, 0x00, 0x00, 0xd0, 0x71, 0x00, 0x00, 0x01, 0x00, 0x00, 0x00
        /*007c*/ 	.byte	0x30, 0x87, 0x00, 0x00


	//----- nvinfo : EIATTR_MERCURY_ISA_VERSION
	.align		4
.L_604:
        /*0080*/ 	.byte	0x03, 0x5f
        /*0082*/ 	.short	0x0000


	//----- nvinfo : EIATTR_EXIT_INSTR_OFFSETS
	.align		4
        /*0084*/ 	.byte	0x04, 0x1c
        /*0086*/ 	.short	(.L_606 - .L_605)


	//   ....[0]....
.L_605:
        /*0088*/ 	.word	0x00000090


	//   ....[1]....
        /*008c*/ 	.word	0x00008fb0


	//----- nvinfo : EIATTR_CTAIDZ_USED
	.align		4
.L_606:
        /*0090*/ 	.byte	0x01, 0x04
	.zero		2


	//----- nvinfo : EIATTR_CRS_STACK_SIZE
	.align		4
        /*0094*/ 	.byte	0x04, 0x1e
        /*0096*/ 	.short	(.L_608 - .L_607)
.L_607:
        /*0098*/ 	.word	0x00000000
.L_608:


//--------------------- .nv.info._ZN5flash44flash_bwd_dq_dk_dv_loop_seqk_parallel_kernelI23Flash_bwd_kernel_traitsILi192ELi64ELi64ELi8ELi4ELi2ELi2ELb0ELb0EN7cutlass6half_tE19Flash_kernel_traitsILi192ELi64ELi64ELi8ES3_EELb0ELb0ELb0ELb0ELb0ELb0ELb1EEEvNS_16Flash_bwd_paramsE --------------------------
	.section	.nv.info._ZN5flash44flash_bwd_dq_dk_dv_loop_seqk_parallel_kernelI23Flash_bwd_kernel_traitsILi192ELi64ELi64ELi8ELi4ELi2ELi2ELb0ELb0EN7cutlass6half_tE19Flash_kernel_traitsILi192ELi64ELi64ELi8ES3_EELb0ELb0ELb0ELb0ELb0ELb0ELb1EEEvNS_16Flash_bwd_paramsE,"",@"SHT_CUDA_INFO"
	.sectionflags	@""
	.align	4


	//----- nvinfo : EIATTR_CUDA_API_VERSION
	.align		4
        /*0000*/ 	.byte	0x04, 0x37
        /*0002*/ 	.short	(.L_610 - .L_609)
.L_609:
        /*0004*/ 	.word	0x00000082


	//----- nvinfo : EIATTR_SW2861232_WAR
	.align		4
.L_610:
        /*0008*/ 	.byte	0x01, 0x35
	.zero		2


	//----- nvinfo : EIATTR_PARAM_CBANK
	.align		4
        /*000c*/ 	.byte	0x04, 0x0a
        /*000e*/ 	.short	(.L_612 - .L_611)
	.align		4
.L_611:
        /*0010*/ 	.word	index@(.nv.constant0._ZN5flash44flash_bwd_dq_dk_dv_loop_seqk_parallel_kernelI23Flash_bwd_kernel_traitsILi192ELi64ELi64ELi8ELi4ELi2ELi2ELb0ELb0EN7cutlass6half_tE19Flash_kernel_traitsILi192ELi64ELi64ELi8ES3_EELb0ELb0ELb0ELb0ELb0ELb0ELb1EEEvNS_16Flash_bwd_paramsE)
        /*0014*/ 	.short	0x0160
        /*0016*/ 	.short	0x0280


	//----- nvinfo : EIATTR_CBANK_PARAM_SIZE
	.align		4
.L_612:
        /*0018*/ 	.byte	0x03, 0x19
        /*001a*/ 	.short	0x0280


	//----- nvinfo : EIATTR_KPARAM_INFO
	.align		4
        /*001c*/ 	.byte	0x04, 0x17
        /*001e*/ 	.short	(.L_614 - .L_613)
.L_613:
        /*0020*/ 	.word	0x00000000
        /*0024*/ 	.short	0x0000
        /*0026*/ 	.short	0x0000
        /*0028*/ 	.byte	0x00, 0xf0, 0x01, 0x0a


	//----- nvinfo : EIATTR_MAXREG_COUNT
	.align		4
.L_614:
        /*002c*/ 	.byte	0x03, 0x1b
        /*002e*/ 	.short	0x00ff


	//----- nvinfo : EIATTR_NUM_BARRIERS
	.align		4
        /*0030*/ 	.byte	0x02, 0x4c
        /*0032*/ 	.byte	0x01
	.zero		1


	//----- nvinfo : EIATTR_ANNOTATIONS
	.align		4
        /*0034*/ 	.byte	0x04, 0x55
        /*0036*/ 	.short	(.L_616 - .L_615)


	//   ....[0]....
.L_615:
        /*0038*/ 	.word	0x00000001
        /*003c*/ 	.byte	0x50, 0x04, 0x00, 0x00, 0x01, 0x00, 0x00, 0x00, 0x90, 0x05, 0x00, 0x00, 0x01, 0x00, 0x00, 0x00
        /*004c*/ 	.byte	0xd0, 0x05, 0x00, 0x00, 0x01, 0x00, 0x00, 0x00, 0xa0, 0x07, 0x00, 0x00, 0x01, 0x00, 0x00, 0x00
        /*005c*/ 	.byte	0x00, 0x08, 0x00, 0x00, 0x01, 0x00, 0x00, 0x00, 0x40, 0x14, 0x00, 0x00, 0x01, 0x00, 0x00, 0x00
        /*006c*/ 	.byte	0xf0, 0x1c, 0x00, 0x00, 0x01, 0x00, 0x00, 0x00, 0x70, 0x23, 0x00, 0x00, 0x01, 0x00, 0x00, 0x00
        /*007c*/ 	.byte	0x80, 0x23, 0x00, 0x00, 0x01, 0x00, 0x00, 0x00, 0xf0, 0x2e, 0x00, 0x00


	//----- nvinfo : EIATTR_MERCURY_ISA_VERSION
	.align		4
.L_616:
        /*0088*/ 	.byte	0x03, 0x5f
        /*008a*/ 	.short	0x0000


	//----- nvinfo : EIATTR_EXIT_INSTR_OFFSETS
	.align		4
        /*008c*/ 	.byte	0x04, 0x1c
        /*008e*/ 	.short	(.L_618 - .L_617)


	//   ....[0]....
.L_617:
        /*0090*/ 	.word	0x00000090


	//   ....[1]....
        /*0094*/ 	.word	0x000088b0


	//----- nvinfo : EIATTR_CTAIDZ_USED
	.align		4
.L_618:
        /*0098*/ 	.byte	0x01, 0x04
	.zero		2


	//----- nvinfo : EIATTR_CRS_STACK_SIZE
	.align		4
        /*009c*/ 	.byte	0x04, 0x1e
        /*009e*/ 	.short	(.L_620 - .L_619)
.L_619:
        /*00a0*/ 	.word	0x00000000
.L_620:


//--------------------- .nv.info._ZN5flash44flash_bwd_dq_dk_dv_loop_seqk_parallel_kernelI23Flash_bwd_kernel_traitsILi192ELi64ELi64ELi8ELi4ELi2ELi2ELb0ELb0EN7cutlass6half_tE19Flash_kernel_traitsILi192ELi64ELi64ELi8ES3_EELb1ELb0ELb1ELb0ELb0ELb0ELb0EEEvNS_16Flash_bwd_paramsE --------------------------
	.section	.nv.info._ZN5flash44flash_bwd_dq_dk_dv_loop_seqk_parallel_kernelI23Flash_bwd_kernel_traitsILi192ELi64ELi64ELi8ELi4ELi2ELi2ELb0ELb0EN7cutlass6half_tE19Flash_kernel_traitsILi192ELi64ELi64ELi8ES3_EELb1ELb0ELb1ELb0ELb0ELb0ELb0EEEvNS_16Flash_bwd_paramsE,"",@"SHT_CUDA_INFO"
	.sectionflags	@""
	.align	4


	//----- nvinfo : EIATTR_CUDA_API_VERSION
	.align		4
        /*0000*/ 	.byte	0x04, 0x37
        /*0002*/ 	.short	(.L_622 - .L_621)
.L_621:
        /*0004*/ 	.word	0x00000082


	//----- nvinfo : EIATTR_SW2861232_WAR
	.align		4
.L_622:
        /*0008*/ 	.byte	0x01, 0x35
	.zero		2


	//----- nvinfo : EIATTR_PARAM_CBANK
	.align		4
        /*000c*/ 	.byte	0x04, 0x0a
        /*000e*/ 	.short	(.L_624 - .L_623)
	.align		4
.L_623:
        /*0010*/ 	.word	index@(.nv.constant0._ZN5flash44flash_bwd_dq_dk_dv_loop_seqk_parallel_kernelI23Flash_bwd_kernel_traitsILi192ELi64ELi64ELi8ELi4ELi2ELi2ELb0ELb0EN7cutlass6half_tE19Flash_kernel_traitsILi192ELi64ELi64ELi8ES3_EELb1ELb0ELb1ELb0ELb0ELb0ELb0EEEvNS_16Flash_bwd_paramsE)
        /*0014*/ 	.short	0x0160
        /*0016*/ 	.short	0x0280


	//----- nvinfo : EIATTR_CBANK_PARAM_SIZE
	.align		4
.L_624:
        /*0018*/ 	.byte	0x03, 0x19
        /*001a*/ 	.short	0x0280


	//----- nvinfo : EIATTR_KPARAM_INFO
	.align		4
        /*001c*/ 	.byte	0x04, 0x17
        /*001e*/ 	.short	(.L_626 - .L_625)
.L_625:
        /*0020*/ 	.word	0x00000000
        /*0024*/ 	.short	0x0000
        /*0026*/ 	.short	0x0000
        /*0028*/ 	.byte	0x00, 0xf0, 0x01, 0x0a


	//----- nvinfo : EIATTR_MAXREG_COUNT
	.align		4
.L_626:
        /*002c*/ 	.byte	0x03, 0x1b
        /*002e*/ 	.short	0x00ff


	//----- nvinfo : EIATTR_NUM_BARRIERS
	.align		4
        /*0030*/ 	.byte	0x02, 0x4c
        /*0032*/ 	.byte	0x01
	.zero		1


	//----- nvinfo : EIATTR_MERCURY_ISA_VERSION
	.align		4
        /*0034*/ 	.byte	0x03, 0x5f
        /*0036*/ 	.short	0x0000


	//----- nvinfo : EIATTR_EXIT_INSTR_OFFSETS
	.align		4
        /*0038*/ 	.byte	0x04, 0x1c
        /*003a*/ 	.short	(.L_628 - .L_627)


	//   ....[0]....
.L_627:
        /*003c*/ 	.word	0x00000080


	//   ....[1]....
        /*0040*/ 	.word	0x00008e70


	//----- nvinfo : EIATTR_CTAIDZ_USED
	.align		4
.L_628:
        /*0044*/ 	.byte	0x01, 0x04
	.zero		2


	//----- nvinfo : EIATTR_CRS_STACK_SIZE
	.align		4
        /*0048*/ 	.byte	0x04, 0x1e
        /*004a*/ 	.short	(.L_630 - .L_629)
.L_629:
        /*004c*/ 	.word	0x00000000
.L_630:


//--------------------- .nv.info._ZN5flash44flash_bwd_dq_dk_dv_loop_seqk_parallel_kernelI23Flash_bwd_kernel_traitsILi192ELi64ELi64ELi8ELi4ELi2ELi2ELb0ELb0EN7cutlass6half_tE19Flash_kernel_traitsILi192ELi64ELi64ELi8ES3_EELb0ELb0ELb1ELb0ELb0ELb0ELb1EEEvNS_16Flash_bwd_paramsE --------------------------
	.section	.nv.info._ZN5flash44flash_bwd_dq_dk_dv_loop_seqk_parallel_kernelI23Flash_bwd_kernel_traitsILi192ELi64ELi64ELi8ELi4ELi2ELi2ELb0ELb0EN7cutlass6half_tE19Flash_kernel_traitsILi192ELi64ELi64ELi8ES3_EELb0ELb0ELb1ELb0ELb0ELb0ELb1EEEvNS_16Flash_bwd_paramsE,"",@"SHT_CUDA_INFO"
	.sectionflags	@""
	.align	4


	//----- nvinfo : EIATTR_CUDA_API_VERSION
	.align		4
        /*0000*/ 	.byte	0x04, 0x37
        /*0002*/ 	.short	(.L_632 - .L_631)
.L_631:
        /*0004*/ 	.word	0x00000082


	//----- nvinfo : EIATTR_SW2861232_WAR
	.align		4
.L_632:
        /*0008*/ 	.byte	0x01, 0x35
	.zero		2


	//----- nvinfo : EIATTR_PARAM_CBANK
	.align		4
        /*000c*/ 	.byte	0x04, 0x0a
        /*000e*/ 	.short	(.L_634 - .L_633)
	.align		4
.L_633:
        /*0010*/ 	.word	index@(.nv.constant0._ZN5flash44flash_bwd_dq_dk_dv_loop_seqk_parallel_kernelI23Flash_bwd_kernel_traitsILi192ELi64ELi64ELi8ELi4ELi2ELi2ELb0ELb0EN7cutlass6half_tE19Flash_kernel_traitsILi192ELi64ELi64ELi8ES3_EELb0ELb0ELb1ELb0ELb0ELb0ELb1EEEvNS_16Flash_bwd_paramsE)
        /*0014*/ 	.short	0x0160
        /*0016*/ 	.short	0x0280


	//----- nvinfo : EIATTR_CBANK_PARAM_SIZE
	.align		4
.L_634:
        /*0018*/ 	.byte	0x03, 0x19
        /*001a*/ 	.short	0x0280


	//----- nvinfo : EIATTR_KPARAM_INFO
	.align		4
        /*001c*/ 	.byte	0x04, 0x17
        /*001e*/ 	.short	(.L_636 - .L_635)
.L_635:
        /*0020*/ 	.word	0x00000000
        /*0024*/ 	.short	0x0000
        /*0026*/ 	.short	0x0000
        /*0028*/ 	.byte	0x00, 0xf0, 0x01, 0x0a


	//----- nvinfo : EIATTR_MAXREG_COUNT
	.align		4
.L_636:
        /*002c*/ 	.byte	0x03, 0x1b
        /*002e*/ 	.short	0x00ff


	//----- nvinfo : EIATTR_NUM_BARRIERS
	.align		4
        /*0030*/ 	.byte	0x02, 0x4c
        /*0032*/ 	.byte	0x01
	.zero		1


	//----- nvinfo : EIATTR_MERCURY_ISA_VERSION
	.align		4
        /*0034*/ 	.byte	0x03, 0x5f
        /*0036*/ 	.short	0x0000


	//----- nvinfo : EIATTR_EXIT_INSTR_OFFSETS
	.align		4
        /*0038*/ 	.byte	0x04, 0x1c
        /*003a*/ 	.short	(.L_638 - .L_637)


	//   ....[0]....
.L_637:
        /*003c*/ 	.word	0x00000080


	//   ....[1]....
        /*0040*/ 	.word	0x00008870


	//----- nvinfo : EIATTR_CTAIDZ_USED
	.align		4
.L_638:
        /*0044*/ 	.byte	0x01, 0x04
	.zero		2


	//----- nvinfo : EIATTR_CRS_STACK_SIZE
	.align		4
        /*0048*/ 	.byte	0x04, 0x1e
        /*004a*/ 	.short	(.L_640 - .L_639)
.L_639:
        /*004c*/ 	.word	0x00000000
.L_640:


//--------------------- .nv.info._ZN5flash44flash_bwd_dq_dk_dv_loop_seqk_parallel_kernelI23Flash_bwd_kernel_traitsILi192ELi64ELi64ELi8ELi4ELi2ELi2ELb0ELb0EN7cutlass6half_tE19Flash_kernel_traitsILi192ELi64ELi64ELi8ES3_EELb1ELb0ELb0ELb0ELb0ELb1ELb0EEEvNS_16Flash_bwd_paramsE --------------------------
	.section	.nv.info._ZN5flash44flash_bwd_dq_dk_dv_loop_seqk_parallel_kernelI23Flash_bwd_kernel_traitsILi192ELi64ELi64ELi8ELi4ELi2ELi2ELb0ELb0EN7cutlass6half_tE19Flash_kernel_traitsILi192ELi64ELi64ELi8ES3_EELb1ELb0ELb0ELb0ELb0ELb1ELb0EEEvNS_16Flash_bwd_paramsE,"",@"SHT_CUDA_INFO"
	.sectionflags	@""
	.align	4


	//----- nvinfo : EIATTR_CUDA_API_VERSION
	.align		4
        /*0000*/ 	.byte	0x04, 0x37
        /*0002*/ 	.short	(.L_642 - .L_641)
.L_641:
        /*0004*/ 	.word	0x00000082


	//----- nvinfo : EIATTR_SW2861232_WAR
	.align		4
.L_642:
        /*0008*/ 	.byte	0x01, 0x35
	.zero		2


	//----- nvinfo : EIATTR_PARAM_CBANK
	.align		4
        /*000c*/ 	.byte	0x04, 0x0a
        /*000e*/ 	.short	(.L_644 - .L_643)
	.align		4
.L_643:
        /*0010*/ 	.word	index@(.nv.constant0._ZN5flash44flash_bwd_dq_dk_dv_loop_seqk_parallel_kernelI23Flash_bwd_kernel_traitsILi192ELi64ELi64ELi8ELi4ELi2ELi2ELb0ELb0EN7cutlass6half_tE19Flash_kernel_traitsILi192ELi64ELi64ELi8ES3_EELb1ELb0ELb0ELb0ELb0ELb1ELb0EEEvNS_16Flash_bwd_paramsE)
        /*0014*/ 	.short	0x0160
        /*0016*/ 	.short	0x0280


	//----- nvinfo : EIATTR_CBANK_PARAM_SIZE
	.align		4
.L_644:
        /*0018*/ 	.byte	0x03, 0x19
        /*001a*/ 	.short	0x0280


	//----- nvinfo : EIATTR_KPARAM_INFO
	.align		4
        /*001c*/ 	.byte	0x04, 0x17
        /*001e*/ 	.short	(.L_646 - .L_645)
.L_645:
        /*0020*/ 	.word	0x00000000
        /*0024*/ 	.short	0x0000
        /*0026*/ 	.short	0x0000
        /*0028*/ 	.byte	0x00, 0xf0, 0x01, 0x0a


	//----- nvinfo : EIATTR_MAXREG_COUNT
	.align		4
.L_646:
        /*002c*/ 	.byte	0x03, 0x1b
        /*002e*/ 	.short	0x00ff


	//----- nvinfo : EIATTR_NUM_BARRIERS
	.align		4
        /*0030*/ 	.byte	0x02, 0x4c
        /*0032*/ 	.byte	0x01
	.zero		1


	//----- nvinfo : EIATTR_ANNOTATIONS
	.align		4
        /*0034*/ 	.byte	0x04, 0x55
        /*0036*/ 	.short	(.L_648 - .L_647)


	//   ....[0]....
.L_647:
        /*0038*/ 	.word	0x00000001
        /*003c*/ 	.byte	0xc0, 0x02, 0x00, 0x00, 0x01, 0x00, 0x00, 0x00, 0x40, 0x05, 0x00, 0x00, 0x01, 0x00, 0x00, 0x00
        /*004c*/ 	.byte	0x80, 0x05, 0x00, 0x00, 0x01, 0x00, 0x00, 0x00, 0x90, 0x06, 0x00, 0x00, 0x01, 0x00, 0x00, 0x00
        /*005c*/ 	.byte	0xf0, 0x13, 0x00, 0x00, 0x01, 0x00, 0x00, 0x00, 0x00, 0x14, 0x00, 0x00, 0x01, 0x00, 0x00, 0x00
        /*006c*/ 	.byte	0x90, 0x17, 0x00, 0x00, 0x01, 0x00, 0x00, 0x00, 0x50, 0x1c, 0x00, 0x00, 0x01, 0x00, 0x00, 0x00
        /*007c*/ 	.byte	0x10, 0x6f, 0x00, 0x00, 0x01, 0x00, 0x00, 0x00, 0x80, 0x77, 0x00, 0x00


	//----- nvinfo : EIATTR_MERCURY_ISA_VERSION
	.align		4
.L_648:
        /*0088*/ 	.byte	0x03, 0x5f
        /*008a*/ 	.short	0x0000


	//----- nvinfo : EIATTR_EXIT_INSTR_OFFSETS
	.align		4
        /*008c*/ 	.byte	0x04, 0x1c
        /*008e*/ 	.short	(.L_650 - .L_649)


	//   ....[0]....
.L_649:
        /*0090*/ 	.word	0x00000090


	//   ....[1]....
        /*0094*/ 	.word	0x00007d00


	//----- nvinfo : EIATTR_CTAIDZ_USED
	.align		4
.L_650:
        /*0098*/ 	.byte	0x01, 0x04
	.zero		2


	//----- nvinfo : EIATTR_CRS_STACK_SIZE
	.align		4
        /*009c*/ 	.byte	0x04, 0x1e
        /*009e*/ 	.short	(.L_652 - .L_651)
.L_651:
        /*00a0*/ 	.word	0x00000000
.L_652:


//--------------------- .nv.info._ZN5flash44flash_bwd_dq_dk_dv_loop_seqk_parallel_kernelI23Flash_bwd_kernel_traitsILi192ELi64ELi64ELi8ELi4ELi2ELi2ELb0ELb0EN7cutlass6half_tE19Flash_kernel_traitsILi192ELi64ELi64ELi8ES3_EELb0ELb0ELb0ELb0ELb0ELb1ELb1EEEvNS_16Flash_bwd_paramsE --------------------------
	.section	.nv.info._ZN5flash44flash_bwd_dq_dk_dv_loop_seqk_parallel_kernelI23Flash_bwd_kernel_traitsILi192ELi64ELi64ELi8ELi4ELi2ELi2ELb0ELb0EN7cutlass6half_tE19Flash_kernel_traitsILi192ELi64ELi64ELi8ES3_EELb0ELb0ELb0ELb0ELb0ELb1ELb1EEEvNS_16Flash_bwd_paramsE,"",@"SHT_CUDA_INFO"
	.sectionflags	@""
	.align	4


	//----- nvinfo : EIATTR_CUDA_API_VERSION
	.align		4
        /*0000*/ 	.byte	0x04, 0x37
        /*0002*/ 	.short	(.L_654 - .L_653)
.L_653:
        /*0004*/ 	.word	0x00000082


	//----- nvinfo : EIATTR_SW2861232_WAR
	.align		4
.L_654:
        /*0008*/ 	.byte	0x01, 0x35
	.zero		2


	//----- nvinfo : EIATTR_PARAM_CBANK
	.align		4
        /*000c*/ 	.byte	0x04, 0x0a
        /*000e*/ 	.short	(.L_656 - .L_655)
	.align		4
.L_655:
        /*0010*/ 	.word	index@(.nv.constant0._ZN5flash44flash_bwd_dq_dk_dv_loop_seqk_parallel_kernelI23Flash_bwd_kernel_traitsILi192ELi64ELi64ELi8ELi4ELi2ELi2ELb0ELb0EN7cutlass6half_tE19Flash_kernel_traitsILi192ELi64ELi64ELi8ES3_EELb0ELb0ELb0ELb0ELb0ELb1ELb1EEEvNS_16Flash_bwd_paramsE)
        /*0014*/ 	.short	0x0160
        /*0016*/ 	.short	0x0280


	//----- nvinfo : EIATTR_CBANK_PARAM_SIZE
	.align		4
.L_656:
        /*0018*/ 	.byte	0x03, 0x19
        /*001a*/ 	.short	0x0280


	//----- nvinfo : EIATTR_KPARAM_INFO
	.align		4
        /*001c*/ 	.byte	0x04, 0x17
        /*001e*/ 	.short	(.L_658 - .L_657)
.L_657:
        /*0020*/ 	.word	0x00000000
        /*0024*/ 	.short	0x0000
        /*0026*/ 	.short	0x0000
        /*0028*/ 	.byte	0x00, 0xf0, 0x01, 0x0a


	//----- nvinfo : EIATTR_MAXREG_COUNT
	.align		4
.L_658:
        /*002c*/ 	.byte	0x03, 0x1b
        /*002e*/ 	.short	0x00ff


	//----- nvinfo : EIATTR_NUM_BARRIERS
	.align		4
        /*0030*/ 	.byte	0x02, 0x4c
        /*0032*/ 	.byte	0x01
	.zero		1


	//----- nvinfo : EIATTR_ANNOTATIONS
	.align		4
        /*0034*/ 	.byte	0x04, 0x55
        /*0036*/ 	.short	(.L_660 - .L_659)


	//   ....[0]....
.L_659:
        /*0038*/ 	.word	0x00000001
        /*003c*/ 	.byte	0x80, 0x05, 0x00, 0x00, 0x01, 0x00, 0x00, 0x00, 0xe0, 0x05, 0x00, 0x00, 0x01, 0x00, 0x00, 0x00
        /*004c*/ 	.byte	0x40, 0x06, 0x00, 0x00, 0x01, 0x00, 0x00, 0x00, 0xc0, 0x07, 0x00, 0x00, 0x01, 0x00, 0x00, 0x00
        /*005c*/ 	.byte	0x00, 0x08, 0x00, 0x00, 0x01, 0x00, 0x00, 0x00, 0x00, 0x09, 0x00, 0x00, 0x01, 0x00, 0x00, 0x00
        /*006c*/ 	.byte	0x80, 0x14, 0x00, 0x00, 0x01, 0x00, 0x00, 0x00, 0x10, 0x18, 0x00, 0x00, 0x01, 0x00, 0x00, 0x00
        /*007c*/ 	.byte	0x20, 0x18, 0x00, 0x00, 0x01, 0x00, 0x00, 0x00, 0x00, 0x19, 0x00, 0x00, 0x01, 0x00, 0x00, 0x00
        /*008c*/ 	.byte	0xa0, 0x19, 0x00, 0x00, 0x01, 0x00, 0x00, 0x00, 0x50, 0x20, 0x00, 0x00


	//----- nvinfo : EIATTR_MERCURY_ISA_VERSION
	.align		4
.L_660:
        /*0098*/ 	.byte	0x03, 0x5f
        /*009a*/ 	.short	0x0000


	//----- nvinfo : EIATTR_EXIT_INSTR_OFFSETS
	.align		4
        /*009c*/ 	.byte	0x04, 0x1c
        /*009e*/ 	.short	(.L_662 - .L_661)


	//   ....[0]....
.L_661:
        /*00a0*/ 	.word	0x00000090


	//   ....[1]....
        /*00a4*/ 	.word	0x00007630


	//----- nvinfo : EIATTR_CTAIDZ_USED
	.align		4
.L_662:
        /*00a8*/ 	.byte	0x01, 0x04
	.zero		2


	//----- nvinfo : EIATTR_CRS_STACK_SIZE
	.align		4
        /*00ac*/ 	.byte	0x04, 0x1e
        /*00ae*/ 	.short	(.L_664 - .L_663)
.L_663:
        /*00b0*/ 	.word	0x00000000
.L_664:


//--------------------- .nv.info._ZN5flash44flash_bwd_dq_dk_dv_loop_seqk_parallel_kernelI23Flash_bwd_kernel_traitsILi192ELi64ELi64ELi8ELi4ELi2ELi2ELb0ELb0EN7cutlass6half_tE19Flash_kernel_traitsILi192ELi64ELi64ELi8ES3_EELb1ELb0ELb0ELb1ELb0ELb0ELb0EEEvNS_16Flash_bwd_paramsE --------------------------
	.section	.nv.info._ZN5flash44flash_bwd_dq_dk_dv_loop_seqk_parallel_kernelI23Flash_bwd_kernel_traitsILi192ELi64ELi64ELi8ELi4ELi2ELi2ELb0ELb0EN7cutlass6half_tE19Flash_kernel_traitsILi192ELi64ELi64ELi8ES3_EELb1ELb0ELb0ELb1ELb0ELb0ELb0EEEvNS_16Flash_bwd_paramsE,"",@"SHT_CUDA_INFO"
	.sectionflags	@""
	.align	4


	//----- nvinfo : EIATTR_CUDA_API_VERSION
	.align		4
        /*0000*/ 	.byte	0x04, 0x37
        /*0002*/ 	.short	(.L_666 - .L_665)
.L_665:
        /*0004*/ 	.word	0x00000082


	//----- nvinfo : EIATTR_SW2861232_WAR
	.align		4
.L_666:
        /*0008*/ 	.byte	0x01, 0x35
	.zero		2


	//----- nvinfo : EIATTR_PARAM_CBANK
	.align		4
        /*000c*/ 	.byte	0x04, 0x0a
        /*000e*/ 	.short	(.L_668 - .L_667)
	.align		4
.L_667:
        /*0010*/ 	.word	index@(.nv.constant0._ZN5flash44flash_bwd_dq_dk_dv_loop_seqk_parallel_kernelI23Flash_bwd_kernel_traitsILi192ELi64ELi64ELi8ELi4ELi2ELi2ELb0ELb0EN7cutlass6half_tE19Flash_kernel_traitsILi192ELi64ELi64ELi8ES3_EELb1ELb0ELb0ELb1ELb0ELb0ELb0EEEvNS_16Flash_bwd_paramsE)
        /*0014*/ 	.short	0x0160
        /*0016*/ 	.short	0x0280


	//----- nvinfo : EIATTR_CBANK_PARAM_SIZE
	.align		4
.L_668:
        /*0018*/ 	.byte	0x03, 0x19
        /*001a*/ 	.short	0x0280


	//----- nvinfo : EIATTR_KPARAM_INFO
	.align		4
        /*001c*/ 	.byte	0x04, 0x17
        /*001e*/ 	.short	(.L_670 - .L_669)
.L_669:
        /*0020*/ 	.word	0x00000000
        /*0024*/ 	.short	0x0000
        /*0026*/ 	.short	0x0000
        /*0028*/ 	.byte	0x00, 0xf0, 0x01, 0x0a


	//----- nvinfo : EIATTR_MAXREG_COUNT
	.align		4
.L_670:
        /*002c*/ 	.byte	0x03, 0x1b
        /*002e*/ 	.short	0x00ff


	//----- nvinfo : EIATTR_NUM_BARRIERS
	.align		4
        /*0030*/ 	.byte	0x02, 0x4c
        /*0032*/ 	.byte	0x01
	.zero		1


	//----- nvinfo : EIATTR_ANNOTATIONS
	.align		4
        /*0034*/ 	.byte	0x04, 0x55
        /*0036*/ 	.short	(.L_672 - .L_671)


	//   ....[0]....
.L_671:
        /* <DEDUP_REMOVED lines=16> */


	//----- nvinfo : EIATTR_MERCURY_ISA_VERSION
	.align		4
.L_672:
        /*0120*/ 	.byte	0x03, 0x5f
        /*0122*/ 	.short	0x0000


	//----- nvinfo : EIATTR_EXIT_INSTR_OFFSETS
	.align		4
        /*0124*/ 	.byte	0x04, 0x1c
        /*0126*/ 	.short	(.L_674 - .L_673)


	//   ....[0]....
.L_673:
        /*0128*/ 	.word	0x00000090


	//   ....[1]....
        /*012c*/ 	.word	0x00009650


	//----- nvinfo : EIATTR_CTAIDZ_USED
	.align		4
.L_674:
        /*0130*/ 	.byte	0x01, 0x04
	.zero		2


	//----- nvinfo : EIATTR_CRS_STACK_SIZE
	.align		4
        /*0134*/ 	.byte	0x04, 0x1e
        /*0136*/ 	.short	(.L_676 - .L_675)
.L_675:
        /*0138*/ 	.word	0x00000000
.L_676:


//--------------------- .nv.info._ZN5flash44flash_bwd_dq_dk_dv_loop_seqk_parallel_kernelI23Flash_bwd_kernel_traitsILi192ELi64ELi64ELi8ELi4ELi2ELi2ELb0ELb0EN7cutlass6half_tE19Flash_kernel_traitsILi192ELi64ELi64ELi8ES3_EELb0ELb0ELb0ELb1ELb0ELb0ELb1EEEvNS_16Flash_bwd_paramsE --------------------------
	.section	.nv.info._ZN5flash44flash_bwd_dq_dk_dv_loop_seqk_parallel_kernelI23Flash_bwd_kernel_traitsILi192ELi64ELi64ELi8ELi4ELi2ELi2ELb0ELb0EN7cutlass6half_tE19Flash_kernel_traitsILi192ELi64ELi64ELi8ES3_EELb0ELb0ELb0ELb1ELb0ELb0ELb1EEEvNS_16Flash_bwd_paramsE,"",@"SHT_CUDA_INFO"
	.sectionflags	@""
	.align	4


	//----- nvinfo : EIATTR_CUDA_API_VERSION
	.align		4
        /*0000*/ 	.byte	0x04, 0x37
        /*0002*/ 	.short	(.L_678 - .L_677)
.L_677:
        /*0004*/ 	.word	0x00000082


	//----- nvinfo : EIATTR_SW2861232_WAR
	.align		4
.L_678:
        /*0008*/ 	.byte	0x01, 0x35
	.zero		2


	//----- nvinfo : EIATTR_PARAM_CBANK
	.align		4
        /*000c*/ 	.byte	0x04, 0x0a
        /*000e*/ 	.short	(.L_680 - .L_679)
	.align		4
.L_679:
        /*0010*/ 	.word	index@(.nv.constant0._ZN5flash44flash_bwd_dq_dk_dv_loop_seqk_parallel_kernelI23Flash_bwd_kernel_traitsILi192ELi64ELi64ELi8ELi4ELi2ELi2ELb0ELb0EN7cutlass6half_tE19Flash_kernel_traitsILi192ELi64ELi64ELi8ES3_EELb0ELb0ELb0ELb1ELb0ELb0ELb1EEEvNS_16Flash_bwd_paramsE)
        /*0014*/ 	.short	0x0160
        /*0016*/ 	.short	0x0280


	//----- nvinfo : EIATTR_CBANK_PARAM_SIZE
	.align		4
.L_680:
        /*0018*/ 	.byte	0x03, 0x19
        /*001a*/ 	.short	0x0280


	//----- nvinfo : EIATTR_KPARAM_INFO
	.align		4
        /*001c*/ 	.byte	0x04, 0x17
        /*001e*/ 	.short	(.L_682 - .L_681)
.L_681:
        /*0020*/ 	.word	0x00000000
        /*0024*/ 	.short	0x0000
        /*0026*/ 	.short	0x0000
        /*0028*/ 	.byte	0x00, 0xf0, 0x01, 0x0a


	//----- nvinfo : EIATTR_MAXREG_COUNT
	.align		4
.L_682:
        /*002c*/ 	.byte	0x03, 0x1b
        /*002e*/ 	.short	0x00ff


	//----- nvinfo : EIATTR_NUM_BARRIERS
	.align		4
        /*0030*/ 	.byte	0x02, 0x4c
        /*0032*/ 	.byte	0x01
	.zero		1


	//----- nvinfo : EIATTR_ANNOTATIONS
	.align		4
        /*0034*/ 	.byte	0x04, 0x55
        /*0036*/ 	.short	(.L_684 - .L_683)


	//   ....[0]....
.L_683:
        /*0038*/ 	.word	0x00000001
        /*003c*/ 	.byte	0xc0, 0x05, 0x00, 0x00, 0x01, 0x00, 0x00, 0x00, 0x40, 0x06, 0x00, 0x00, 0x01, 0x00, 0x00, 0x00
        /*004c*/ 	.byte	0x90, 0x06, 0x00, 0x00, 0x01, 0x00, 0x00, 0x00, 0x30, 0x14, 0x00, 0x00, 0x01, 0x00, 0x00, 0x00
        /*005c*/ 	.byte	0xe0, 0x1c, 0x00, 0x00, 0x01, 0x00, 0x00, 0x00, 0xe0, 0x2e, 0x00, 0x00


	//----- nvinfo : EIATTR_MERCURY_ISA_VERSION
	.align		4
.L_684:
        /*0068*/ 	.byte	0x03, 0x5f
        /*006a*/ 	.short	0x0000


	//----- nvinfo : EIATTR_EXIT_INSTR_OFFSETS
	.align		4
        /*006c*/ 	.byte	0x04, 0x1c
        /*006e*/ 	.short	(.L_686 - .L_685)


	//   ....[0]....
.L_685:
        /*0070*/ 	.word	0x00000090


	//   ....[1]....
        /*0074*/ 	.word	0x00008bb0


	//----- nvinfo : EIATTR_CTAIDZ_USED
	.align		4
.L_686:
        /*0078*/ 	.byte	0x01, 0x04
	.zero		2


	//----- nvinfo : EIATTR_CRS_STACK_SIZE
	.align		4
        /*007c*/ 	.byte	0x04, 0x1e
        /*007e*/ 	.short	(.L_688 - .L_687)
.L_687:
        /*0080*/ 	.word	0x00000000
.L_688:


//--------------------- .nv.info._ZN5flash44flash_bwd_dq_dk_dv_loop_seqk_parallel_kernelI23Flash_bwd_kernel_traitsILi192ELi64ELi64ELi8ELi4ELi2ELi2ELb0ELb0EN7cutlass6half_tE19Flash_kernel_traitsILi192ELi64ELi64ELi8ES3_EELb1ELb0ELb1ELb0ELb0ELb1ELb0EEEvNS_16Flash_bwd_paramsE --------------------------
	.section	.nv.info._ZN5flash44flash_bwd_dq_dk_dv_loop_seqk_parallel_kernelI23Flash_bwd_kernel_traitsILi192ELi64ELi64ELi8ELi4ELi2ELi2ELb0ELb0EN7cutlass6half_tE19Flash_kernel_traitsILi192ELi64ELi64ELi8ES3_EELb1ELb0ELb1ELb0ELb0ELb1ELb0EEEvNS_16Flash_bwd_paramsE,"",@"SHT_CUDA_INFO"
	.sectionflags	@""
	.align	4


	//----- nvinfo : EIATTR_CUDA_API_VERSION
	.align		4
        /*0000*/ 	.byte	0x04, 0x37
        /*0002*/ 	.short	(.L_690 - .L_689)
.L_689:
        /*0004*/ 	.word	0x00000082


	//----- nvinfo : EIATTR_SW2861232_WAR
	.align		4
.L_690:
        /*0008*/ 	.byte	0x01, 0x35
	.zero		2


	//----- nvinfo : EIATTR_PARAM_CBANK
	.align		4
        /*000c*/ 	.byte	0x04, 0x0a
        /*000e*/ 	.short	(.L_692 - .L_691)
	.align		4
.L_691:
        /*0010*/ 	.word	index@(.nv.constant0._ZN5flash44flash_bwd_dq_dk_dv_loop_seqk_parallel_kernelI23Flash_bwd_kernel_traitsILi192ELi64ELi64ELi8ELi4ELi2ELi2ELb0ELb0EN7cutlass6half_tE19Flash_kernel_traitsILi192ELi64ELi64ELi8ES3_EELb1ELb0ELb1ELb0ELb0ELb1ELb0EEEvNS_16Flash_bwd_paramsE)
        /*0014*/ 	.short	0x0160
        /*0016*/ 	.short	0x0280


	//----- nvinfo : EIATTR_CBANK_PARAM_SIZE
	.align		4
.L_692:
        /*0018*/ 	.byte	0x03, 0x19
        /*001a*/ 	.short	0x0280


	//----- nvinfo : EIATTR_KPARAM_INFO
	.align		4
        /*001c*/ 	.byte	0x04, 0x17
        /*001e*/ 	.short	(.L_694 - .L_693)
.L_693:
        /*0020*/ 	.word	0x00000000
        /*0024*/ 	.short	0x0000
        /*0026*/ 	.short	0x0000
        /*0028*/ 	.byte	0x00, 0xf0, 0x01, 0x0a


	//----- nvinfo : EIATTR_MAXREG_COUNT
	.align		4
.L_694:
        /*002c*/ 	.byte	0x03, 0x1b
        /*002e*/ 	.short	0x00ff


	//----- nvinfo : EIATTR_NUM_BARRIERS
	.align		4
        /*0030*/ 	.byte	0x02, 0x4c
        /*0032*/ 	.byte	0x01
	.zero		1


	//----- nvinfo : EIATTR_MERCURY_ISA_VERSION
	.align		4
        /*0034*/ 	.byte	0x03, 0x5f
        /*0036*/ 	.short	0x0000


	//----- nvinfo : EIATTR_EXIT_INSTR_OFFSETS
	.align		4
        /*0038*/ 	.byte	0x04, 0x1c
        /*003a*/ 	.short	(.L_696 - .L_695)


	//   ....[0]....
.L_695:
        /*003c*/ 	.word	0x00000080


	//   ....[1]....
        /*0040*/ 	.word	0x00007bb0


	//----- nvinfo : EIATTR_CTAIDZ_USED
	.align		4
.L_696:
        /*0044*/ 	.byte	0x01, 0x04
	.zero		2


	//----- nvinfo : EIATTR_CRS_STACK_SIZE
	.align		4
        /*0048*/ 	.byte	0x04, 0x1e
        /*004a*/ 	.short	(.L_698 - .L_697)
.L_697:
        /*004c*/ 	.word	0x00000000
.L_698:


//--------------------- .nv.info._ZN5flash44flash_bwd_dq_dk_dv_loop_seqk_parallel_kernelI23Flash_bwd_kernel_traitsILi192ELi64ELi64ELi8ELi4ELi2ELi2ELb0ELb0EN7cutlass6half_tE19Flash_kernel_traitsILi192ELi64ELi64ELi8ES3_EELb0ELb0ELb1ELb0ELb0ELb1ELb1EEEvNS_16Flash_bwd_paramsE --------------------------
	.section	.nv.info._ZN5flash44flash_bwd_dq_dk_dv_loop_seqk_parallel_kernelI23Flash_bwd_kernel_traitsILi192ELi64ELi64ELi8ELi4ELi2ELi2ELb0ELb0EN7cutlass6half_tE19Flash_kernel_traitsILi192ELi64ELi64ELi8ES3_EELb0ELb0ELb1ELb0ELb0ELb1ELb1EEEvNS_16Flash_bwd_paramsE,"",@"SHT_CUDA_INFO"
	.sectionflags	@""
	.align	4


	//----- nvinfo : EIATTR_CUDA_API_VERSION
	.align		4
        /*0000*/ 	.byte	0x04, 0x37
        /*0002*/ 	.short	(.L_700 - .L_699)
.L_699:
        /*0004*/ 	.word	0x00000082


	//----- nvinfo : EIATTR_SW2861232_WAR
	.align		4
.L_700:
        /*0008*/ 	.byte	0x01, 0x35
	.zero		2


	//----- nvinfo : EIATTR_PARAM_CBANK
	.align		4
        /*000c*/ 	.byte	0x04, 0x0a
        /*000e*/ 	.short	(.L_702 - .L_701)
	.align		4
.L_701:
        /*0010*/ 	.word	index@(.nv.constant0._ZN5flash44flash_bwd_dq_dk_dv_loop_seqk_parallel_kernelI23Flash_bwd_kernel_traitsILi192ELi64ELi64ELi8ELi4ELi2ELi2ELb0ELb0EN7cutlass6half_tE19Flash_kernel_traitsILi192ELi64ELi64ELi8ES3_EELb0ELb0ELb1ELb0ELb0ELb1ELb1EEEvNS_16Flash_bwd_paramsE)
        /*0014*/ 	.short	0x0160
        /*0016*/ 	.short	0x0280


	//----- nvinfo : EIATTR_CBANK_PARAM_SIZE
	.align		4
.L_702:
        /*0018*/ 	.byte	0x03, 0x19
        /*001a*/ 	.short	0x0280


	//----- nvinfo : EIATTR_KPARAM_INFO
	.align		4
        /*001c*/ 	.byte	0x04, 0x17
        /*001e*/ 	.short	(.L_704 - .L_703)
.L_703:
        /*0020*/ 	.word	0x00000000
        /*0024*/ 	.short	0x0000
        /*0026*/ 	.short	0x0000
        /*0028*/ 	.byte	0x00, 0xf0, 0x01, 0x0a


	//----- nvinfo : EIATTR_MAXREG_COUNT
	.align		4
.L_704:
        /*002c*/ 	.byte	0x03, 0x1b
        /*002e*/ 	.short	0x00ff


	//----- nvinfo : EIATTR_NUM_BARRIERS
	.align		4
        /*0030*/ 	.byte	0x02, 0x4c
        /*0032*/ 	.byte	0x01
	.zero		1


	//----- nvinfo : EIATTR_MERCURY_ISA_VERSION
	.align		4
        /*0034*/ 	.byte	0x03, 0x5f
        /*0036*/ 	.short	0x0000


	//----- nvinfo : EIATTR_EXIT_INSTR_OFFSETS
	.align		4
        /*0038*/ 	.byte	0x04, 0x1c
        /*003a*/ 	.short	(.L_706 - .L_705)


	//   ....[0]....
.L_705:
        /*003c*/ 	.word	0x00000080


	//   ....[1]....
        /*0040*/ 	.word	0x000075c0


	//----- nvinfo : EIATTR_CTAIDZ_USED
	.align		4
.L_706:
        /*0044*/ 	.byte	0x01, 0x04
	.zero		2


	//----- nvinfo : EIATTR_CRS_STACK_SIZE
	.align		4
        /*0048*/ 	.byte	0x04, 0x1e
        /*004a*/ 	.short	(.L_708 - .L_707)
.L_707:
        /*004c*/ 	.word	0x00000000
.L_708:


//--------------------- .nv.info._ZN5flash44flash_bwd_dq_dk_dv_loop_seqk_parallel_kernelI23Flash_bwd_kernel_traitsILi192ELi64ELi64ELi8ELi4ELi2ELi2ELb0ELb0EN7cutlass6half_tE19Flash_kernel_traitsILi192ELi64ELi64ELi8ES3_EELb1ELb0ELb1ELb1ELb0ELb0ELb0EEEvNS_16Flash_bwd_paramsE --------------------------
	.section	.nv.info._ZN5flash44flash_bwd_dq_dk_dv_loop_seqk_parallel_kernelI23Flash_bwd_kernel_traitsILi192ELi64ELi64ELi8ELi4ELi2ELi2ELb0ELb0EN7cutlass6half_tE19Flash_kernel_traitsILi192ELi64ELi64ELi8ES3_EELb1ELb0ELb1ELb1ELb0ELb0ELb0EEEvNS_16Flash_bwd_paramsE,"",@"SHT_CUDA_INFO"
	.sectionflags	@""
	.align	4


	//----- nvinfo : EIATTR_CUDA_API_VERSION
	.align		4
        /*0000*/ 	.byte	0x04, 0x37
        /*0002*/ 	.short	(.L_710 - .L_709)
.L_709:
        /*0004*/ 	.word	0x00000082


	//----- nvinfo : EIATTR_SW2861232_WAR
	.align		4
.L_710:
        /*0008*/ 	.byte	0x01, 0x35
	.zero		2


	//----- nvinfo : EIATTR_PARAM_CBANK
	.align		4
        /*000c*/ 	.byte	0x04, 0x0a
        /*000e*/ 	.short	(.L_712 - .L_711)
	.align		4
.L_711:
        /*0010*/ 	.word	index@(.nv.constant0._ZN5flash44flash_bwd_dq_dk_dv_loop_seqk_parallel_kernelI23Flash_bwd_kernel_traitsILi192ELi64ELi64ELi8ELi4ELi2ELi2ELb0ELb0EN7cutlass6half_tE19Flash_kernel_traitsILi192ELi64ELi64ELi8ES3_EELb1ELb0ELb1ELb1ELb0ELb0ELb0EEEvNS_16Flash_bwd_paramsE)
        /*0014*/ 	.short	0x0160
        /*0016*/ 	.short	0x0280


	//----- nvinfo : EIATTR_CBANK_PARAM_SIZE
	.align		4
.L_712:
        /*0018*/ 	.byte	0x03, 0x19
        /*001a*/ 	.short	0x0280


	//----- nvinfo : EIATTR_KPARAM_INFO
	.align		4
        /*001c*/ 	.byte	0x04, 0x17
        /*001e*/ 	.short	(.L_714 - .L_713)
.L_713:
        /*0020*/ 	.word	0x00000000
        /*0024*/ 	.short	0x0000
        /*0026*/ 	.short	0x0000
        /*0028*/ 	.byte	0x00, 0xf0, 0x01, 0x0a


	//----- nvinfo : EIATTR_MAXREG_COUNT
	.align		4
.L_714:
        /*002c*/ 	.byte	0x03, 0x1b
        /*002e*/ 	.short	0x00ff


	//----- nvinfo : EIATTR_NUM_BARRIERS
	.align		4
        /*0030*/ 	.byte	0x02, 0x4c
        /*0032*/ 	.byte	0x01
	.zero		1


	//----- nvinfo : EIATTR_ANNOTATIONS
	.align		4
        /*0034*/ 	.byte	0x04, 0x55
        /*0036*/ 	.short	(.L_716 - .L_715)


	//   ....[0]....
.L_715:
        /*0038*/ 	.word	0x00000001
        /*003c*/ 	.byte	0x60, 0x05, 0x00, 0x00, 0x01, 0x00, 0x00, 0x00, 0xd0, 0x05, 0x00, 0x00, 0x01, 0x00, 0x00, 0x00
        /*004c*/ 	.byte	0x60, 0x0a, 0x00, 0x00, 0x01, 0x00, 0x00, 0x00, 0xc0, 0x0a, 0x00, 0x00, 0x01, 0x00, 0x00, 0x00
        /*005c*/ 	.byte	0xa0, 0x24, 0x00, 0x00, 0x01, 0x00, 0x00, 0x00, 0xe0, 0x7f, 0x00, 0x00, 0x01, 0x00, 0x00, 0x00
        /*006c*/ 	.byte	0x10, 0x8e, 0x00, 0x00, 0x01, 0x00, 0x00, 0x00, 0x10, 0x95, 0x00, 0x00, 0x01, 0x00, 0x00, 0x00
        /*007c*/ 	.byte	0x90, 0x95, 0x00, 0x00


	//----- nvinfo : EIATTR_MERCURY_ISA_VERSION
	.align		4
.L_716:
        /*0080*/ 	.byte	0x03, 0x5f
        /*0082*/ 	.short	0x0000


	//----- nvinfo : EIATTR_EXIT_INSTR_OFFSETS
	.align		4
        /*0084*/ 	.byte	0x04, 0x1c
        /*0086*/ 	.short	(.L_718 - .L_717)


	//   ....[0]....
.L_717:
        /*0088*/ 	.word	0x00000090


	//   ....[1]....
        /*008c*/ 	.word	0x000095c0


	//----- nvinfo : EIATTR_CTAIDZ_USED
	.align		4
.L_718:
        /*0090*/ 	.byte	0x01, 0x04
	.zero		2


	//----- nvinfo : EIATTR_CRS_STACK_SIZE
	.align		4
        /*0094*/ 	.byte	0x04, 0x1e
        /*0096*/ 	.short	(.L_720 - .L_719)
.L_719:
        /*0098*/ 	.word	0x00000000
.L_720:


//--------------------- .nv.info._ZN5flash44flash_bwd_dq_dk_dv_loop_seqk_parallel_kernelI23Flash_bwd_kernel_traitsILi192ELi64ELi64ELi8ELi4ELi2ELi2ELb0ELb0EN7cutlass6half_tE19Flash_kernel_traitsILi192ELi64ELi64ELi8ES3_EELb0ELb0ELb1ELb1ELb0ELb0ELb1EEEvNS_16Flash_bwd_paramsE --------------------------
	.section	.nv.info._ZN5flash44flash_bwd_dq_dk_dv_loop_seqk_parallel_kernelI23Flash_bwd_kernel_traitsILi192ELi64ELi64ELi8ELi4ELi2ELi2ELb0ELb0EN7cutlass6half_tE19Flash_kernel_traitsILi192ELi64ELi64ELi8ES3_EELb0ELb0ELb1ELb1ELb0ELb0ELb1EEEvNS_16Flash_bwd_paramsE,"",@"SHT_CUDA_INFO"
	.sectionflags	@""
	.align	4


	//----- nvinfo : EIATTR_CUDA_API_VERSION
	.align		4
        /*0000*/ 	.byte	0x04, 0x37
        /*0002*/ 	.short	(.L_722 - .L_721)
.L_721:
        /*0004*/ 	.word	0x00000082


	//----- nvinfo : EIATTR_SW2861232_WAR
	.align		4
.L_722:
        /*0008*/ 	.byte	0x01, 0x35
	.zero		2


	//----- nvinfo : EIATTR_PARAM_CBANK
	.align		4
        /*000c*/ 	.byte	0x04, 0x0a
        /*000e*/ 	.short	(.L_724 - .L_723)
	.align		4
.L_723:
        /*0010*/ 	.word	index@(.nv.constant0._ZN5flash44flash_bwd_dq_dk_dv_loop_seqk_parallel_kernelI23Flash_bwd_kernel_traitsILi192ELi64ELi64ELi8ELi4ELi2ELi2ELb0ELb0EN7cutlass6half_tE19Flash_kernel_traitsILi192ELi64ELi64ELi8ES3_EELb0ELb0ELb1ELb1ELb0ELb0ELb1EEEvNS_16Flash_bwd_paramsE)
        /*0014*/ 	.short	0x0160
        /*0016*/ 	.short	0x0280


	//----- nvinfo : EIATTR_CBANK_PARAM_SIZE
	.align		4
.L_724:
        /*0018*/ 	.byte	0x03, 0x19
        /*001a*/ 	.short	0x0280


	//----- nvinfo : EIATTR_KPARAM_INFO
	.align		4
        /*001c*/ 	.byte	0x04, 0x17
        /*001e*/ 	.short	(.L_726 - .L_725)
.L_725:
        /*0020*/ 	.word	0x00000000
        /*0024*/ 	.short	0x0000
        /*0026*/ 	.short	0x0000
        /*0028*/ 	.byte	0x00, 0xf0, 0x01, 0x0a


	//----- nvinfo : EIATTR_MAXREG_COUNT
	.align		4
.L_726:
        /*002c*/ 	.byte	0x03, 0x1b
        /*002e*/ 	.short	0x00ff


	//----- nvinfo : EIATTR_NUM_BARRIERS
	.align		4
        /*0030*/ 	.byte	0x02, 0x4c
        /*0032*/ 	.byte	0x01
	.zero		1


	//----- nvinfo : EIATTR_MERCURY_ISA_VERSION
	.align		4
        /*0034*/ 	.byte	0x03, 0x5f
        /*0036*/ 	.short	0x0000


	//----- nvinfo : EIATTR_EXIT_INSTR_OFFSETS
	.align		4
        /*0038*/ 	.byte	0x04, 0x1c
        /*003a*/ 	.short	(.L_728 - .L_727)


	//   ....[0]....
.L_727:
        /*003c*/ 	.word	0x00000080


	//   ....[1]....
        /*0040*/ 	.word	0x00008d80


	//----- nvinfo : EIATTR_CTAIDZ_USED
	.align		4
.L_728:
        /*0044*/ 	.byte	0x01, 0x04
	.zero		2


	//----- nvinfo : EIATTR_CRS_STACK_SIZE
	.align		4
        /*0048*/ 	.byte	0x04, 0x1e
        /*004a*/ 	.short	(.L_730 - .L_729)
.L_729:
        /*004c*/ 	.word	0x00000000
.L_730:


//--------------------- .nv.info._ZN5flash25flash_bwd_dot_do_o_kernelILb0E23Flash_bwd_kernel_traitsILi192ELi64ELi64ELi8ELi4ELi2ELi2ELb0ELb0EN7cutlass6half_tE19Flash_kernel_traitsILi192ELi64ELi64ELi8ES3_EEEEvNS_16Flash_bwd_paramsE --------------------------
	.section	.nv.info._ZN5flash25flash_bwd_dot_do_o_kernelILb0E23Flash_bwd_kernel_traitsILi192ELi64ELi64ELi8ELi4ELi2ELi2ELb0ELb0EN7cutlass6half_tE19Flash_kernel_traitsILi192ELi64ELi64ELi8ES3_EEEEvNS_16Flash_bwd_paramsE,"",@"SHT_CUDA_INFO"
	.sectionflags	@""
	.align	4


	//----- nvinfo : EIATTR_CUDA_API_VERSION
	.align		4
        /*0000*/ 	.byte	0x04, 0x37
        /*0002*/ 	.short	(.L_732 - .L_731)
.L_731:
        /*0004*/ 	.word	0x00000082


	//----- nvinfo : EIATTR_SW2861232_WAR
	.align		4
.L_732:
        /*0008*/ 	.byte	0x01, 0x35
	.zero		2


	//----- nvinfo : EIATTR_PARAM_CBANK
	.align		4
        /*000c*/ 	.byte	0x04, 0x0a
        /*000e*/ 	.short	(.L_734 - .L_733)
	.align		4
.L_733:
        /*0010*/ 	.word	index@(.nv.constant0._ZN5flash25flash_bwd_dot_do_o_kernelILb0E23Flash_bwd_kernel_traitsILi192ELi64ELi64ELi8ELi4ELi2ELi2ELb0ELb0EN7cutlass6half_tE19Flash_kernel_traitsILi192ELi64ELi64ELi8ES3_EEEEvNS_16Flash_bwd_paramsE)
        /*0014*/ 	.short	0x0160
        /*0016*/ 	.short	0x0280


	//----- nvinfo : EIATTR_CBANK_PARAM_SIZE
	.align		4
.L_734:
        /*0018*/ 	.byte	0x03, 0x19
        /*001a*/ 	.short	0x0280


	//----- nvinfo : EIATTR_KPARAM_INFO
	.align		4
        /*001c*/ 	.byte	0x04, 0x17
        /*001e*/ 	.short	(.L_736 - .L_735)
.L_735:
        /*0020*/ 	.word	0x00000000
        /*0024*/ 	.short	0x0000
        /*0026*/ 	.short	0x0000
        /*0028*/ 	.byte	0x00, 0xf0, 0x01, 0x0a


	//----- nvinfo : EIATTR_MAXREG_COUNT
	.align		4
.L_736:
        /*002c*/ 	.byte	0x03, 0x1b
        /*002e*/ 	.short	0x00ff


	//----- nvinfo : EIATTR_MERCURY_ISA_VERSION
	.align		4
        /*0030*/ 	.byte	0x03, 0x5f
        /*0032*/ 	.short	0x0000


	//----- nvinfo : EIATTR_COOP_GROUP_MASK_REGIDS
	.align		4
        /*0034*/ 	.byte	0x04, 0x29
        /*0036*/ 	.short	(.L_738 - .L_737)


	//   ....[0]....
.L_737:
        /*0038*/ 	.word	0xffffffff


	//   ....[1]....
        /*003c*/ 	.word	0xffffffff


	//   ....[2]....
        /*0040*/ 	.word	0xffffffff


	//   ....[3]....
        /*0044*/ 	.word	0xffffffff


	//   ....[4]....
        /*0048*/ 	.word	0xffffffff


	//   ....[5]....
        /*004c*/ 	.word	0xffffffff


	//----- nvinfo : EIATTR_COOP_GROUP_INSTR_OFFSETS
	.align		4
.L_738:
        /*0050*/ 	.byte	0x04, 0x28
        /*0052*/ 	.short	(.L_740 - .L_739)


	//   ....[0]....
.L_739:
        /*0054*/ 	.word	0x00001580


	//   ....[1]....
        /*0058*/ 	.word	0x000015c0


	//   ....[2]....
        /*005c*/ 	.word	0x000015e0


	//   ....[3]....
        /*0060*/ 	.word	0x00001600


	//   ....[4]....
        /*0064*/ 	.word	0x00001640


	//   ....[5]....
        /*0068*/ 	.word	0x00001690


	//----- nvinfo : EIATTR_EXIT_INSTR_OFFSETS
	.align		4
.L_740:
        /*006c*/ 	.byte	0x04, 0x1c
        /*006e*/ 	.short	(.L_742 - .L_741)


	//   ....[0]....
.L_741:
        /*0070*/ 	.word	0x000000f0


	//   ....[1]....
        /*0074*/ 	.word	0x000016e0


	//   ....[2]....
        /*0078*/ 	.word	0x00001710


	//----- nvinfo : EIATTR_CTAIDZ_USED
	.align		4
.L_742:
        /*007c*/ 	.byte	0x01, 0x04
	.zero		2


	//----- nvinfo : EIATTR_CRS_STACK_SIZE
	.align		4
        /*0080*/ 	.byte	0x04, 0x1e
        /*0082*/ 	.short	(.L_744 - .L_743)
.L_743:
        /*0084*/ 	.word	0x00000000
.L_744:


//--------------------- .nv.info._ZN5flash25flash_bwd_dot_do_o_kernelILb1E23Flash_bwd_kernel_traitsILi192ELi64ELi64ELi8ELi4ELi2ELi2ELb0ELb0EN7cutlass6half_tE19Flash_kernel_traitsILi192ELi64ELi64ELi8ES3_EEEEvNS_16Flash_bwd_paramsE --------------------------
	.section	.nv.info._ZN5flash25flash_bwd_dot_do_o_kernelILb1E23Flash_bwd_kernel_traitsILi192ELi64ELi64ELi8ELi4ELi2ELi2ELb0ELb0EN7cutlass6half_tE19Flash_kernel_traitsILi192ELi64ELi64ELi8ES3_EEEEvNS_16Flash_bwd_paramsE,"",@"SHT_CUDA_INFO"
	.sectionflags	@""
	.align	4


	//----- nvinfo : EIATTR_CUDA_API_VERSION
	.align		4
        /*0000*/ 	.byte	0x04, 0x37
        /*0002*/ 	.short	(.L_746 - .L_745)
.L_745:
        /*0004*/ 	.word	0x00000082


	//----- nvinfo : EIATTR_SW2861232_WAR
	.align		4
.L_746:
        /*0008*/ 	.byte	0x01, 0x35
	.zero		2


	//----- nvinfo : EIATTR_PARAM_CBANK
	.align		4
        /*000c*/ 	.byte	0x04, 0x0a
        /*000e*/ 	.short	(.L_748 - .L_747)
	.align		4
.L_747:
        /*0010*/ 	.word	index@(.nv.constant0._ZN5flash25flash_bwd_dot_do_o_kernelILb1E23Flash_bwd_kernel_traitsILi192ELi64ELi64ELi8ELi4ELi2ELi2ELb0ELb0EN7cutlass6half_tE19Flash_kernel_traitsILi192ELi64ELi64ELi8ES3_EEEEvNS_16Flash_bwd_paramsE)
        /*0014*/ 	.short	0x0160
        /*0016*/ 	.short	0x0280


	//----- nvinfo : EIATTR_CBANK_PARAM_SIZE
	.align		4
.L_748:
        /*0018*/ 	.byte	0x03, 0x19
        /*001a*/ 	.short	0x0280


	//----- nvinfo : EIATTR_KPARAM_INFO
	.align		4
        /*001c*/ 	.byte	0x04, 0x17
        /*001e*/ 	.short	(.L_750 - .L_749)
.L_749:
        /*0020*/ 	.word	0x00000000
        /*0024*/ 	.short	0x0000
        /*0026*/ 	.short	0x0000
        /*0028*/ 	.byte	0x00, 0xf0, 0x01, 0x0a


	//----- nvinfo : EIATTR_MAXREG_COUNT
	.align		4
.L_750:
        /*002c*/ 	.byte	0x03, 0x1b
        /*002e*/ 	.short	0x00ff


	//----- nvinfo : EIATTR_MERCURY_ISA_VERSION
	.align		4
        /*0030*/ 	.byte	0x03, 0x5f
        /*0032*/ 	.short	0x0000


	//----- nvinfo : EIATTR_COOP_GROUP_MASK_REGIDS
	.align		4
        /*0034*/ 	.byte	0x04, 0x29
        /*0036*/ 	.short	(.L_752 - .L_751)


	//   ....[0]....
.L_751:
        /*0038*/ 	.word	0xffffffff


	//   ....[1]....
        /*003c*/ 	.word	0xffffffff


	//   ....[2]....
        /*0040*/ 	.word	0xffffffff


	//   ....[3]....
        /*0044*/ 	.word	0xffffffff


	//   ....[4]....
        /*0048*/ 	.word	0xffffffff


	//   ....[5]....
        /*004c*/ 	.word	0xffffffff


	//----- nvinfo : EIATTR_COOP_GROUP_INSTR_OFFSETS
	.align		4
.L_752:
        /*0050*/ 	.byte	0x04, 0x28
        /*0052*/ 	.short	(.L_754 - .L_753)


	//   ....[0]....
.L_753:
        /*0054*/ 	.word	0x000018f0


	//   ....[1]....
        /*0058*/ 	.word	0x00001910


	//   ....[2]....
        /*005c*/ 	.word	0x00001960


	//   ....[3]....
        /*0060*/ 	.word	0x00001980


	//   ....[4]....
        /*0064*/ 	.word	0x000019d0


	//   ....[5]....
        /*0068*/ 	.word	0x000019f0


	//----- nvinfo : EIATTR_EXIT_INSTR_OFFSETS
	.align		4
.L_754:
        /*006c*/ 	.byte	0x04, 0x1c
        /*006e*/ 	.short	(.L_756 - .L_755)


	//   ....[0]....
.L_755:
        /*0070*/ 	.word	0x000000f0


	//   ....[1]....
        /*0074*/ 	.word	0x00001b60


	//----- nvinfo : EIATTR_CTAIDZ_USED
	.align		4
.L_756:
        /*0078*/ 	.byte	0x01, 0x04
	.zero		2


	//----- nvinfo : EIATTR_CRS_STACK_SIZE
	.align		4
        /*007c*/ 	.byte	0x04, 0x1e
        /*007e*/ 	.short	(.L_758 - .L_757)
.L_757:
        /*0080*/ 	.word	0x00000000
.L_758:


//--------------------- .nv.callgraph             --------------------------
	.section	.nv.callgraph,"",@"SHT_CUDA_CALLGRAPH"
	.align	4
	.sectionentsize	8
	.align		4
        /*0000*/ 	.word	0x00000000
	.align		4
        /*0004*/ 	.word	0xffffffff
	.align		4
        /*0008*/ 	.word	0x00000000
	.align		4
        /*000c*/ 	.word	0xfffffffe
	.align		4
        /*0010*/ 	.word	0x00000000
	.align		4
        /*0014*/ 	.word	0xfffffffd
	.align		4
        /*0018*/ 	.word	0x00000000
	.align		4
        /*001c*/ 	.word	0xfffffffc


//--------------------- .nv.rel.action            --------------------------
	.section	.nv.rel.action,"",@"SHT_CUDA_RELOCINFO"
	.align	8
	.sectionentsize	8
        /*0000*/ 	.byte	0x73, 0x00, 0x00, 0x00, 0x00, 0x00, 0x00, 0x00, 0x00, 0x00, 0x00, 0x11, 0x25, 0x00, 0x05, 0x36


//--------------------- .nv.constant4             --------------------------
	.section	.nv.constant4,"a",@progbits
	.align	8
	.align		8
.nv.constant4:
        /*0000*/ 	.dword	_ZN66_INTERNAL_bd075e13_30_flash_bwd_hdim192_fp16_sm80_cu_0106449f_29474cuda3std3__45__cpo5beginE
	.align		8
        /*0008*/ 	.dword	_ZN66_INTERNAL_bd075e13_30_flash_bwd_hdim192_fp16_sm80_cu_0106449f_29474cuda3std3__45__cpo3endE
	.align		8
        /*0010*/ 	.dword	_ZN66_INTERNAL_bd075e13_30_flash_bwd_hdim192_fp16_sm80_cu_0106449f_29474cuda3std3__45__cpo6cbeginE
	.align		8
        /*0018*/ 	.dword	_ZN66_INTERNAL_bd075e13_30_flash_bwd_hdim192_fp16_sm80_cu_0106449f_29474cuda3std3__45__cpo4cendE
	.align		8
        /*0020*/ 	.dword	_ZN66_INTERNAL_bd075e13_30_flash_bwd_hdim192_fp16_sm80_cu_0106449f_29474cuda3std3__468_GLOBAL__N__bd075e13_30_flash_bwd_hdim192_fp16_sm80_cu_0106449f_29476ignoreE
	.align		8
        /*0028*/ 	.dword	_ZN66_INTERNAL_bd075e13_30_flash_bwd_hdim192_fp16_sm80_cu_0106449f_29474cuda3std3__419piecewise_constructE
	.align		8
        /*0030*/ 	.dword	_ZN66_INTERNAL_bd075e13_30_flash_bwd_hdim192_fp16_sm80_cu_0106449f_29474cuda3std3__48in_placeE
	.align		8
        /*0038*/ 	.dword	_ZN66_INTERNAL_bd075e13_30_flash_bwd_hdim192_fp16_sm80_cu_0106449f_29474cuda3std6ranges3__45__cpo4swapE
	.align		8
        /*0040*/ 	.dword	_ZN66_INTERNAL_bd075e13_30_flash_bwd_hdim192_fp16_sm80_cu_0106449f_29474cuda3std6ranges3__45__cpo9iter_moveE
	.align		8
        /*0048*/ 	.dword	_ZN66_INTERNAL_bd075e13_30_flash_bwd_hdim192_fp16_sm80_cu_0106449f_29474cute7productE
	.align		8
        /*0050*/ 	.dword	_ZN66_INTERNAL_bd075e13_30_flash_bwd_hdim192_fp16_sm80_cu_0106449f_29474cute1_E


//--------------------- .nv.constant0._ZN5flash44flash_bwd_dq_dk_dv_loop_seqk_parallel_kernelI23Flash_bwd_kernel_traitsILi192ELi64ELi64ELi8ELi4ELi2ELi2ELb1ELb1EN7cutlass6half_tE19Flash_kernel_traitsILi192ELi64ELi64ELi8ES3_EELb0ELb0ELb0ELb0ELb0ELb0ELb0EEEvNS_16Flash_bwd_paramsE --------------------------
	.section	.nv.constant0._ZN5flash44flash_bwd_dq_dk_dv_loop_seqk_parallel_kernelI23Flash_bwd_kernel_traitsILi192ELi64ELi64ELi8ELi4ELi2ELi2ELb1ELb1EN7cutlass6half_tE19Flash_kernel_traitsILi192ELi64ELi64ELi8ES3_EELb0ELb0ELb0ELb0ELb0ELb0ELb0EEEvNS_16Flash_bwd_paramsE,"a",@progbits
	.sectionflags	@""
	.align	4
.nv.constant0._ZN5flash44flash_bwd_dq_dk_dv_loop_seqk_parallel_kernelI23Flash_bwd_kernel_traitsILi192ELi64ELi64ELi8ELi4ELi2ELi2ELb1ELb1EN7cutlass6half_tE19Flash_kernel_traitsILi192ELi64ELi64ELi8ES3_EELb0ELb0ELb0ELb0ELb0ELb0ELb0EEEvNS_16Flash_bwd_paramsE:
	.zero		992


//--------------------- .nv.constant0._ZN5flash44flash_bwd_dq_dk_dv_loop_seqk_parallel_kernelI23Flash_bwd_kernel_traitsILi192ELi64ELi64ELi8ELi4ELi2ELi2ELb1ELb1EN7cutlass6half_tE19Flash_kernel_traitsILi192ELi64ELi64ELi8ES3_EELb0ELb0ELb1ELb0ELb0ELb0ELb0EEEvNS_16Flash_bwd_paramsE --------------------------
	.section	.nv.constant0._ZN5flash44flash_bwd_dq_dk_dv_loop_seqk_parallel_kernelI23Flash_bwd_kernel_traitsILi192ELi64ELi64ELi8ELi4ELi2ELi2ELb1ELb1EN7cutlass6half_tE19Flash_kernel_traitsILi192ELi64ELi64ELi8ES3_EELb0ELb0ELb1ELb0ELb0ELb0ELb0EEEvNS_16Flash_bwd_paramsE,"a",@progbits
	.sectionflags	@""
	.align	4
.nv.constant0._ZN5flash44flash_bwd_dq_dk_dv_loop_seqk_parallel_kernelI23Flash_bwd_kernel_traitsILi192ELi64ELi64ELi8ELi4ELi2ELi2ELb1ELb1EN7cutlass6half_tE19Flash_kernel_traitsILi192ELi64ELi64ELi8ES3_EELb0ELb0ELb1ELb0ELb0ELb0ELb0EEEvNS_16Flash_bwd_paramsE:
	.zero		992


//--------------------- .nv.constant0._ZN5flash44flash_bwd_dq_dk_dv_loop_seqk_parallel_kernelI23Flash_bwd_kernel_traitsILi192ELi64ELi64ELi8ELi4ELi2ELi2ELb1ELb1EN7cutlass6half_tE19Flash_kernel_traitsILi192ELi64ELi64ELi8ES3_EELb0ELb0ELb0ELb0ELb0ELb1ELb0EEEvNS_16Flash_bwd_paramsE --------------------------
	.section	.nv.constant0._ZN5flash44flash_bwd_dq_dk_dv_loop_seqk_parallel_kernelI23Flash_bwd_kernel_traitsILi192ELi64ELi64ELi8ELi4ELi2ELi2ELb1ELb1EN7cutlass6half_tE19Flash_kernel_traitsILi192ELi64ELi64ELi8ES3_EELb0ELb0ELb0ELb0ELb0ELb1ELb0EEEvNS_16Flash_bwd_paramsE,"a",@progbits
	.sectionflags	@""
	.align	4
.nv.constant0._ZN5flash44flash_bwd_dq_dk_dv_loop_seqk_parallel_kernelI23Flash_bwd_kernel_traitsILi192ELi64ELi64ELi8ELi4ELi2ELi2ELb1ELb1EN7cutlass6half_tE19Flash_kernel_traitsILi192ELi64ELi64ELi8ES3_EELb0ELb0ELb0ELb0ELb0ELb1ELb0EEEvNS_16Flash_bwd_paramsE:
	.zero		992


//--------------------- .nv.constant0._ZN5flash44flash_bwd_dq_dk_dv_loop_seqk_parallel_kernelI23Flash_bwd_kernel_traitsILi192ELi64ELi64ELi8ELi4ELi2ELi2ELb1ELb1EN7cutlass6half_tE19Flash_kernel_traitsILi192ELi64ELi64ELi8ES3_EELb0ELb0ELb0ELb1ELb0ELb0ELb0EEEvNS_16Flash_bwd_paramsE --------------------------
	.section	.nv.constant0._ZN5flash44flash_bwd_dq_dk_dv_loop_seqk_parallel_kernelI23Flash_bwd_kernel_traitsILi192ELi64ELi64ELi8ELi4ELi2ELi2ELb1ELb1EN7cutlass6half_tE19Flash_kernel_traitsILi192ELi64ELi64ELi8ES3_EELb0ELb0ELb0ELb1ELb0ELb0ELb0EEEvNS_16Flash_bwd_paramsE,"a",@progbits
	.sectionflags	@""
	.align	4
.nv.constant0._ZN5flash44flash_bwd_dq_dk_dv_loop_seqk_parallel_kernelI23Flash_bwd_kernel_traitsILi192ELi64ELi64ELi8ELi4ELi2ELi2ELb1ELb1EN7cutlass6half_tE19Flash_kernel_traitsILi192ELi64ELi64ELi8ES3_EELb0ELb0ELb0ELb1ELb0ELb0ELb0EEEvNS_16Flash_bwd_paramsE:
	.zero		992


//--------------------- .nv.constant0._ZN5flash44flash_bwd_dq_dk_dv_loop_seqk_parallel_kernelI23Flash_bwd_kernel_traitsILi192ELi64ELi64ELi8ELi4ELi2ELi2ELb1ELb1EN7cutlass6half_tE19Flash_kernel_traitsILi192ELi64ELi64ELi8ES3_EELb0ELb0ELb1ELb0ELb0ELb1ELb0EEEvNS_16Flash_bwd_paramsE --------------------------
	.section	.nv.constant0._ZN5flash44flash_bwd_dq_dk_dv_loop_seqk_parallel_kernelI23Flash_bwd_kernel_traitsILi192ELi64ELi64ELi8ELi4ELi2ELi2ELb1ELb1EN7cutlass6half_tE19Flash_kernel_traitsILi192ELi64ELi64ELi8ES3_EELb0ELb0ELb1ELb0ELb0ELb1ELb0EEEvNS_16Flash_bwd_paramsE,"a",@progbits
	.sectionflags	@""
	.align	4
.nv.constant0._ZN5flash44flash_bwd_dq_dk_dv_loop_seqk_parallel_kernelI23Flash_bwd_kernel_traitsILi192ELi64ELi64ELi8ELi4ELi2ELi2ELb1ELb1EN7cutlass6half_tE19Flash_kernel_traitsILi192ELi64ELi64ELi8ES3_EELb0ELb0ELb1ELb0ELb0ELb1ELb0EEEvNS_16Flash_bwd_paramsE:
	.zero		992


//--------------------- .nv.constant0._ZN5flash44flash_bwd_dq_dk_dv_loop_seqk_parallel_kernelI23Flash_bwd_kernel_traitsILi192ELi64ELi64ELi8ELi4ELi2ELi2ELb1ELb1EN7cutlass6half_tE19Flash_kernel_traitsILi192ELi64ELi64ELi8ES3_EELb0ELb0ELb1ELb1ELb0ELb0ELb0EEEvNS_16Flash_bwd_paramsE --------------------------
	.section	.nv.constant0._ZN5flash44flash_bwd_dq_dk_dv_loop_seqk_parallel_kernelI23Flash_bwd_kernel_traitsILi192ELi64ELi64ELi8ELi4ELi2ELi2ELb1ELb1EN7cutlass6half_tE19Flash_kernel_traitsILi192ELi64ELi64ELi8ES3_EELb0ELb0ELb1ELb1ELb0ELb0ELb0EEEvNS_16Flash_bwd_paramsE,"a",@progbits
	.sectionflags	@""
	.align	4
.nv.constant0._ZN5flash44flash_bwd_dq_dk_dv_loop_seqk_parallel_kernelI23Flash_bwd_kernel_traitsILi192ELi64ELi64ELi8ELi4ELi2ELi2ELb1ELb1EN7cutlass6half_tE19Flash_kernel_traitsILi192ELi64ELi64ELi8ES3_EELb0ELb0ELb1ELb1ELb0ELb0ELb0EEEvNS_16Flash_bwd_paramsE:
	.zero		992


//--------------------- .nv.constant0._ZN5flash44flash_bwd_dq_dk_dv_loop_seqk_parallel_kernelI23Flash_bwd_kernel_traitsILi192ELi64ELi64ELi8ELi4ELi2ELi2ELb0ELb0EN7cutlass6half_tE19Flash_kernel_traitsILi192ELi64ELi64ELi8ES3_EELb0ELb0ELb0ELb0ELb0ELb0ELb0EEEvNS_16Flash_bwd_paramsE --------------------------
	.section	.nv.constant0._ZN5flash44flash_bwd_dq_dk_dv_loop_seqk_parallel_kernelI23Flash_bwd_kernel_traitsILi192ELi64ELi64ELi8ELi4ELi2ELi2ELb0ELb0EN7cutlass6half_tE19Flash_kernel_traitsILi192ELi64ELi64ELi8ES3_EELb0ELb0ELb0ELb0ELb0ELb0ELb0EEEvNS_16Flash_bwd_paramsE,"a",@progbits
	.sectionflags	@""
	.align	4
.nv.constant0._ZN5flash44flash_bwd_dq_dk_dv_loop_seqk_parallel_kernelI23Flash_bwd_kernel_traitsILi192ELi64ELi64ELi8ELi4ELi2ELi2ELb0ELb0EN7cutlass6half_tE19Flash_kernel_traitsILi192ELi64ELi64ELi8ES3_EELb0ELb0ELb0ELb0ELb0ELb0ELb0EEEvNS_16Flash_bwd_paramsE:
	.zero		992


//--------------------- .nv.constant0._ZN5flash44flash_bwd_dq_dk_dv_loop_seqk_parallel_kernelI23Flash_bwd_kernel_traitsILi192ELi64ELi64ELi8ELi4ELi2ELi2ELb0ELb0EN7cutlass6half_tE19Flash_kernel_traitsILi192ELi64ELi64ELi8ES3_EELb0ELb0ELb1ELb0ELb0ELb0ELb0EEEvNS_16Flash_bwd_paramsE --------------------------
	.section	.nv.constant0._ZN5flash44flash_bwd_dq_dk_dv_loop_seqk_parallel_kernelI23Flash_bwd_kernel_traitsILi192ELi64ELi64ELi8ELi4ELi2ELi2ELb0ELb0EN7cutlass6half_tE19Flash_kernel_traitsILi192ELi64ELi64ELi8ES3_EELb0ELb0ELb1ELb0ELb0ELb0ELb0EEEvNS_16Flash_bwd_paramsE,"a",@progbits
	.sectionflags	@""
	.align	4
.nv.constant0._ZN5flash44flash_bwd_dq_dk_dv_loop_seqk_parallel_kernelI23Flash_bwd_kernel_traitsILi192ELi64ELi64ELi8ELi4ELi2ELi2ELb0ELb0EN7cutlass6half_tE19Flash_kernel_traitsILi192ELi64ELi64ELi8ES3_EELb0ELb0ELb1ELb0ELb0ELb0ELb0EEEvNS_16Flash_bwd_paramsE:
	.zero		992


//--------------------- .nv.constant0._ZN5flash44flash_bwd_dq_dk_dv_loop_seqk_parallel_kernelI23Flash_bwd_kernel_traitsILi192ELi64ELi64ELi8ELi4ELi2ELi2ELb0ELb0EN7cutlass6half_tE19Flash_kernel_traitsILi192ELi64ELi64ELi8ES3_EELb0ELb0ELb0ELb0ELb0ELb1ELb0EEEvNS_16Flash_bwd_paramsE --------------------------
	.section	.nv.constant0._ZN5flash44flash_bwd_dq_dk_dv_loop_seqk_parallel_kernelI23Flash_bwd_kernel_traitsILi192ELi64ELi64ELi8ELi4ELi2ELi2ELb0ELb0EN7cutlass6half_tE19Flash_kernel_traitsILi192ELi64ELi64ELi8ES3_EELb0ELb0ELb0ELb0ELb0ELb1ELb0EEEvNS_16Flash_bwd_paramsE,"a",@progbits
	.sectionflags	@""
	.align	4
.nv.constant0._ZN5flash44flash_bwd_dq_dk_dv_loop_seqk_parallel_kernelI23Flash_bwd_kernel_traitsILi192ELi64ELi64ELi8ELi4ELi2ELi2ELb0ELb0EN7cutlass6half_tE19Flash_kernel_traitsILi192ELi64ELi64ELi8ES3_EELb0ELb0ELb0ELb0ELb0ELb1ELb0EEEvNS_16Flash_bwd_paramsE:
	.zero		992


//--------------------- .nv.constant0._ZN5flash44flash_bwd_dq_dk_dv_loop_seqk_parallel_kernelI23Flash_bwd_kernel_traitsILi192ELi64ELi64ELi8ELi4ELi2ELi2ELb0ELb0EN7cutlass6half_tE19Flash_kernel_traitsILi192ELi64ELi64ELi8ES3_EELb0ELb0ELb0ELb1ELb0ELb0ELb0EEEvNS_16Flash_bwd_paramsE --------------------------
	.section	.nv.constant0._ZN5flash44flash_bwd_dq_dk_dv_loop_seqk_parallel_kernelI23Flash_bwd_kernel_traitsILi192ELi64ELi64ELi8ELi4ELi2ELi2ELb0ELb0EN7cutlass6half_tE19Flash_kernel_traitsILi192ELi64ELi64ELi8ES3_EELb0ELb0ELb0ELb1ELb0ELb0ELb0EEEvNS_16Flash_bwd_paramsE,"a",@progbits
	.sectionflags	@""
	.align	4
.nv.constant0._ZN5flash44flash_bwd_dq_dk_dv_loop_seqk_parallel_kernelI23Flash_bwd_kernel_traitsILi192ELi64ELi64ELi8ELi4ELi2ELi2ELb0ELb0EN7cutlass6half_tE19Flash_kernel_traitsILi192ELi64ELi64ELi8ES3_EELb0ELb0ELb0ELb1ELb0ELb0ELb0EEEvNS_16Flash_bwd_paramsE:
	.zero		992


//--------------------- .nv.constant0._ZN5flash44flash_bwd_dq_dk_dv_loop_seqk_parallel_kernelI23Flash_bwd_kernel_traitsILi192ELi64ELi64ELi8ELi4ELi2ELi2ELb0ELb0EN7cutlass6half_tE19Flash_kernel_traitsILi192ELi64ELi64ELi8ES3_EELb0ELb0ELb1ELb0ELb0ELb1ELb0EEEvNS_16Flash_bwd_paramsE --------------------------
	.section	.nv.constant0._ZN5flash44flash_bwd_dq_dk_dv_loop_seqk_parallel_kernelI23Flash_bwd_kernel_traitsILi192ELi64ELi64ELi8ELi4ELi2ELi2ELb0ELb0EN7cutlass6half_tE19Flash_kernel_traitsILi192ELi64ELi64ELi8ES3_EELb0ELb0ELb1ELb0ELb0ELb1ELb0EEEvNS_16Flash_bwd_paramsE,"a",@progbits
	.sectionflags	@""
	.align	4
.nv.constant0._ZN5flash44flash_bwd_dq_dk_dv_loop_seqk_parallel_kernelI23Flash_bwd_kernel_traitsILi192ELi64ELi64ELi8ELi4ELi2ELi2ELb0ELb0EN7cutlass6half_tE19Flash_kernel_traitsILi192ELi64ELi64ELi8ES3_EELb0ELb0ELb1ELb0ELb0ELb1ELb0EEEvNS_16Flash_bwd_paramsE:
	.zero		992


//--------------------- .nv.constant0._ZN5flash44flash_bwd_dq_dk_dv_loop_seqk_parallel_kernelI23Flash_bwd_kernel_traitsILi192ELi64ELi64ELi8ELi4ELi2ELi2ELb0ELb0EN7cutlass6half_tE19Flash_kernel_traitsILi192ELi64ELi64ELi8ES3_EELb0ELb0ELb1ELb1ELb0ELb0ELb0EEEvNS_16Flash_bwd_paramsE --------------------------
	.section	.nv.constant0._ZN5flash44flash_bwd_dq_dk_dv_loop_seqk_parallel_kernelI23Flash_bwd_kernel_traitsILi192ELi64ELi64ELi8ELi4ELi2ELi2ELb0ELb0EN7cutlass6half_tE19Flash_kernel_traitsILi192ELi64ELi64ELi8ES3_EELb0ELb0ELb1ELb1ELb0ELb0ELb0EEEvNS_16Flash_bwd_paramsE,"a",@progbits
	.sectionflags	@""
	.align	4
.nv.constant0._ZN5flash44flash_bwd_dq_dk_dv_loop_seqk_parallel_kernelI23Flash_bwd_kernel_traitsILi192ELi64ELi64ELi8ELi4ELi2ELi2ELb0ELb0EN7cutlass6half_tE19Flash_kernel_traitsILi192ELi64ELi64ELi8ES3_EELb0ELb0ELb1ELb1ELb0ELb0ELb0EEEvNS_16Flash_bwd_paramsE:
	.zero		992


//--------------------- .nv.constant0._ZN5flash27flash_bwd_convert_dq_kernelI23Flash_bwd_kernel_traitsILi192ELi64ELi64ELi8ELi4ELi2ELi2ELb1ELb1EN7cutlass6half_tE19Flash_kernel_traitsILi192ELi64ELi64ELi8ES3_EEEEvNS_16Flash_bwd_paramsEi --------------------------
	.section	.nv.constant0._ZN5flash27flash_bwd_convert_dq_kernelI23Flash_bwd_kernel_traitsILi192ELi64ELi64ELi8ELi4ELi2ELi2ELb1ELb1EN7cutlass6half_tE19Flash_kernel_traitsILi192ELi64ELi64ELi8ES3_EEEEvNS_16Flash_bwd_paramsEi,"a",@progbits
	.sectionflags	@""
	.align	4
.nv.constant0._ZN5flash27flash_bwd_convert_dq_kernelI23Flash_bwd_kernel_traitsILi192ELi64ELi64ELi8ELi4ELi2ELi2ELb1ELb1EN7cutlass6half_tE19Flash_kernel_traitsILi192ELi64ELi64ELi8ES3_EEEEvNS_16Flash_bwd_paramsEi:
	.zero		996


//--------------------- .nv.constant0._ZN5flash44flash_bwd_dq_dk_dv_loop_seqk_parallel_kernelI23Flash_bwd_kernel_traitsILi192ELi64ELi64ELi8ELi4ELi2ELi2ELb1ELb1EN7cutlass6half_tE19Flash_kernel_traitsILi192ELi64ELi64ELi8ES3_EELb1ELb0ELb0ELb0ELb0ELb0ELb0EEEvNS_16Flash_bwd_paramsE --------------------------
	.section	.nv.constant0._ZN5flash44flash_bwd_dq_dk_dv_loop_seqk_parallel_kernelI23Flash_bwd_kernel_traitsILi192ELi64ELi64ELi8ELi4ELi2ELi2ELb1ELb1EN7cutlass6half_tE19Flash_kernel_traitsILi192ELi64ELi64ELi8ES3_EELb1ELb0ELb0ELb0ELb0ELb0ELb0EEEvNS_16Flash_bwd_paramsE,"a",@progbits
	.sectionflags	@""
	.align	4
.nv.constant0._ZN5flash44flash_bwd_dq_dk_dv_loop_seqk_parallel_kernelI23Flash_bwd_kernel_traitsILi192ELi64ELi64ELi8ELi4ELi2ELi2ELb1ELb1EN7cutlass6half_tE19Flash_kernel_traitsILi192ELi64ELi64ELi8ES3_EELb1ELb0ELb0ELb0ELb0ELb0ELb0EEEvNS_16Flash_bwd_paramsE:
	.zero		992


//--------------------- .nv.constant0._ZN5flash44flash_bwd_dq_dk_dv_loop_seqk_parallel_kernelI23Flash_bwd_kernel_traitsILi192ELi64ELi64ELi8ELi4ELi2ELi2ELb1ELb1EN7cutlass6half_tE19Flash_kernel_traitsILi192ELi64ELi64ELi8ES3_EELb0ELb0ELb0ELb0ELb0ELb0ELb1EEEvNS_16Flash_bwd_paramsE --------------------------
	.section	.nv.constant0._ZN5flash44flash_bwd_dq_dk_dv_loop_seqk_parallel_kernelI23Flash_bwd_kernel_traitsILi192ELi64ELi64ELi8ELi4ELi2ELi2ELb1ELb1EN7cutlass6half_tE19Flash_kernel_traitsILi192ELi64ELi64ELi8ES3_EELb0ELb0ELb0ELb0ELb0ELb0ELb1EEEvNS_16Flash_bwd_paramsE,"a",@progbits
	.sectionflags	@""
	.align	4
.nv.constant0._ZN5flash44flash_bwd_dq_dk_dv_loop_seqk_parallel_kernelI23Flash_bwd_kernel_traitsILi192ELi64ELi64ELi8ELi4ELi2ELi2ELb1ELb1EN7cutlass6half_tE19Flash_kernel_traitsILi192ELi64ELi64ELi8ES3_EELb0ELb0ELb0ELb0ELb0ELb0ELb1EEEvNS_16Flash_bwd_paramsE:
	.zero		992


//--------------------- .nv.constant0._ZN5flash44flash_bwd_dq_dk_dv_loop_seqk_parallel_kernelI23Flash_bwd_kernel_traitsILi192ELi64ELi64ELi8ELi4ELi2ELi2ELb1ELb1EN7cutlass6half_tE19Flash_kernel_traitsILi192ELi64ELi64ELi8ES3_EELb1ELb0ELb1ELb0ELb0ELb0ELb0EEEvNS_16Flash_bwd_paramsE --------------------------
	.section	.nv.constant0._ZN5flash44flash_bwd_dq_dk_dv_loop_seqk_parallel_kernelI23Flash_bwd_kernel_traitsILi192ELi64ELi64ELi8ELi4ELi2ELi2ELb1ELb1EN7cutlass6half_tE19Flash_kernel_traitsILi192ELi64ELi64ELi8ES3_EELb1ELb0ELb1ELb0ELb0ELb0ELb0EEEvNS_16Flash_bwd_paramsE,"a",@progbits
	.sectionflags	@""
	.align	4
.nv.constant0._ZN5flash44flash_bwd_dq_dk_dv_loop_seqk_parallel_kernelI23Flash_bwd_kernel_traitsILi192ELi64ELi64ELi8ELi4ELi2ELi2ELb1ELb1EN7cutlass6half_tE19Flash_kernel_traitsILi192ELi64ELi64ELi8ES3_EELb1ELb0ELb1ELb0ELb0ELb0ELb0EEEvNS_16Flash_bwd_paramsE:
	.zero		992


//--------------------- .nv.constant0._ZN5flash44flash_bwd_dq_dk_dv_loop_seqk_parallel_kernelI23Flash_bwd_kernel_traitsILi192ELi64ELi64ELi8ELi4ELi2ELi2ELb1ELb1EN7cutlass6half_tE19Flash_kernel_traitsILi192ELi64ELi64ELi8ES3_EELb0ELb0ELb1ELb0ELb0ELb0ELb1EEEvNS_16Flash_bwd_paramsE --------------------------
	.section	.nv.constant0._ZN5flash44flash_bwd_dq_dk_dv_loop_seqk_parallel_kernelI23Flash_bwd_kernel_traitsILi192ELi64ELi64ELi8ELi4ELi2ELi2ELb1ELb1EN7cutlass6half_tE19Flash_kernel_traitsILi192ELi64ELi64ELi8ES3_EELb0ELb0ELb1ELb0ELb0ELb0ELb1EEEvNS_16Flash_bwd_paramsE,"a",@progbits
	.sectionflags	@""
	.align	4
.nv.constant0._ZN5flash44flash_bwd_dq_dk_dv_loop_seqk_parallel_kernelI23Flash_bwd_kernel_traitsILi192ELi64ELi64ELi8ELi4ELi2ELi2ELb1ELb1EN7cutlass6half_tE19Flash_kernel_traitsILi192ELi64ELi64ELi8ES3_EELb0ELb0ELb1ELb0ELb0ELb0ELb1EEEvNS_16Flash_bwd_paramsE:
	.zero		992


//--------------------- .nv.constant0._ZN5flash44flash_bwd_dq_dk_dv_loop_seqk_parallel_kernelI23Flash_bwd_kernel_traitsILi192ELi64ELi64ELi8ELi4ELi2ELi2ELb1ELb1EN7cutlass6half_tE19Flash_kernel_traitsILi192ELi64ELi64ELi8ES3_EELb1ELb0ELb0ELb0ELb0ELb1ELb0EEEvNS_16Flash_bwd_paramsE --------------------------
	.section	.nv.constant0._ZN5flash44flash_bwd_dq_dk_dv_loop_seqk_parallel_kernelI23Flash_bwd_kernel_traitsILi192ELi64ELi64ELi8ELi4ELi2ELi2ELb1ELb1EN7cutlass6half_tE19Flash_kernel_traitsILi192ELi64ELi64ELi8ES3_EELb1ELb0ELb0ELb0ELb0ELb1ELb0EEEvNS_16Flash_bwd_paramsE,"a",@progbits
	.sectionflags	@""
	.align	4
.nv.constant0._ZN5flash44flash_bwd_dq_dk_dv_loop_seqk_parallel_kernelI23Flash_bwd_kernel_traitsILi192ELi64ELi64ELi8ELi4ELi2ELi2ELb1ELb1EN7cutlass6half_tE19Flash_kernel_traitsILi192ELi64ELi64ELi8ES3_EELb1ELb0ELb0ELb0ELb0ELb1ELb0EEEvNS_16Flash_bwd_paramsE:
	.zero		992


//--------------------- .nv.constant0._ZN5flash44flash_bwd_dq_dk_dv_loop_seqk_parallel_kernelI23Flash_bwd_kernel_traitsILi192ELi64ELi64ELi8ELi4ELi2ELi2ELb1ELb1EN7cutlass6half_tE19Flash_kernel_traitsILi192ELi64ELi64ELi8ES3_EELb0ELb0ELb0ELb0ELb0ELb1ELb1EEEvNS_16Flash_bwd_paramsE --------------------------
	.section	.nv.constant0._ZN5flash44flash_bwd_dq_dk_dv_loop_seqk_parallel_kernelI23Flash_bwd_kernel_traitsILi192ELi64ELi64ELi8ELi4ELi2ELi2ELb1ELb1EN7cutlass6half_tE19Flash_kernel_traitsILi192ELi64ELi64ELi8ES3_EELb0ELb0ELb0ELb0ELb0ELb1ELb1EEEvNS_16Flash_bwd_paramsE,"a",@progbits
	.sectionflags	@""
	.align	4
.nv.constant0._ZN5flash44flash_bwd_dq_dk_dv_loop_seqk_parallel_kernelI23Flash_bwd_kernel_traitsILi192ELi64ELi64ELi8ELi4ELi2ELi2ELb1ELb1EN7cutlass6half_tE19Flash_kernel_traitsILi192ELi64ELi64ELi8ES3_EELb0ELb0ELb0ELb0ELb0ELb1ELb1EEEvNS_16Flash_bwd_paramsE:
	.zero		992


//--------------------- .nv.constant0._ZN5flash44flash_bwd_dq_dk_dv_loop_seqk_parallel_kernelI23Flash_bwd_kernel_traitsILi192ELi64ELi64ELi8ELi4ELi2ELi2ELb1ELb1EN7cutlass6half_tE19Flash_kernel_traitsILi192ELi64ELi64ELi8ES3_EELb1ELb0ELb0ELb1ELb0ELb0ELb0EEEvNS_16Flash_bwd_paramsE --------------------------
	.section	.nv.constant0._ZN5flash44flash_bwd_dq_dk_dv_loop_seqk_parallel_kernelI23Flash_bwd_kernel_traitsILi192ELi64ELi64ELi8ELi4ELi2ELi2ELb1ELb1EN7cutlass6half_tE19Flash_kernel_traitsILi192ELi64ELi64ELi8ES3_EELb1ELb0ELb0ELb1ELb0ELb0ELb0EEEvNS_16Flash_bwd_paramsE,"a",@progbits
	.sectionflags	@""
	.align	4
.nv.constant0._ZN5flash44flash_bwd_dq_dk_dv_loop_seqk_parallel_kernelI23Flash_bwd_kernel_traitsILi192ELi64ELi64ELi8ELi4ELi2ELi2ELb1ELb1EN7cutlass6half_tE19Flash_kernel_traitsILi192ELi64ELi64ELi8ES3_EELb1ELb0ELb0ELb1ELb0ELb0ELb0EEEvNS_16Flash_bwd_paramsE:
	.zero		992


//--------------------- .nv.constant0._ZN5flash44flash_bwd_dq_dk_dv_loop_seqk_parallel_kernelI23Flash_bwd_kernel_traitsILi192ELi64ELi64ELi8ELi4ELi2ELi2ELb1ELb1EN7cutlass6half_tE19Flash_kernel_traitsILi192ELi64ELi64ELi8ES3_EELb0ELb0ELb0ELb1ELb0ELb0ELb1EEEvNS_16Flash_bwd_paramsE --------------------------
	.section	.nv.constant0._ZN5flash44flash_bwd_dq_dk_dv_loop_seqk_parallel_kernelI23Flash_bwd_kernel_traitsILi192ELi64ELi64ELi8ELi4ELi2ELi2ELb1ELb1EN7cutlass6half_tE19Flash_kernel_traitsILi192ELi64ELi64ELi8ES3_EELb0ELb0ELb0ELb1ELb0ELb0ELb1EEEvNS_16Flash_bwd_paramsE,"a",@progbits
	.sectionflags	@""
	.align	4
.nv.constant0._ZN5flash44flash_bwd_dq_dk_dv_loop_seqk_parallel_kernelI23Flash_bwd_kernel_traitsILi192ELi64ELi64ELi8ELi4ELi2ELi2ELb1ELb1EN7cutlass6half_tE19Flash_kernel_traitsILi192ELi64ELi64ELi8ES3_EELb0ELb0ELb0ELb1ELb0ELb0ELb1EEEvNS_16Flash_bwd_paramsE:
	.zero		992


//--------------------- .nv.constant0._ZN5flash44flash_bwd_dq_dk_dv_loop_seqk_parallel_kernelI23Flash_bwd_kernel_traitsILi192ELi64ELi64ELi8ELi4ELi2ELi2ELb1ELb1EN7cutlass6half_tE19Flash_kernel_traitsILi192ELi64ELi64ELi8ES3_EELb1ELb0ELb1ELb0ELb0ELb1ELb0EEEvNS_16Flash_bwd_paramsE --------------------------
	.section	.nv.constant0._ZN5flash44flash_bwd_dq_dk_dv_loop_seqk_parallel_kernelI23Flash_bwd_kernel_traitsILi192ELi64ELi64ELi8ELi4ELi2ELi2ELb1ELb1EN7cutlass6half_tE19Flash_kernel_traitsILi192ELi64ELi64ELi8ES3_EELb1ELb0ELb1ELb0ELb0ELb1ELb0EEEvNS_16Flash_bwd_paramsE,"a",@progbits
	.sectionflags	@""
	.align	4
.nv.constant0._ZN5flash44flash_bwd_dq_dk_dv_loop_seqk_parallel_kernelI23Flash_bwd_kernel_traitsILi192ELi64ELi64ELi8ELi4ELi2ELi2ELb1ELb1EN7cutlass6half_tE19Flash_kernel_traitsILi192ELi64ELi64ELi8ES3_EELb1ELb0ELb1ELb0ELb0ELb1ELb0EEEvNS_16Flash_bwd_paramsE:
	.zero		992


//--------------------- .nv.constant0._ZN5flash44flash_bwd_dq_dk_dv_loop_seqk_parallel_kernelI23Flash_bwd_kernel_traitsILi192ELi64ELi64ELi8ELi4ELi2ELi2ELb1ELb1EN7cutlass6half_tE19Flash_kernel_traitsILi192ELi64ELi64ELi8ES3_EELb0ELb0ELb1ELb0ELb0ELb1ELb1EEEvNS_16Flash_bwd_paramsE --------------------------
	.section	.nv.constant0._ZN5flash44flash_bwd_dq_dk_dv_loop_seqk_parallel_kernelI23Flash_bwd_kernel_traitsILi192ELi64ELi64ELi8ELi4ELi2ELi2ELb1ELb1EN7cutlass6half_tE19Flash_kernel_traitsILi192ELi64ELi64ELi8ES3_EELb0ELb0ELb1ELb0ELb0ELb1ELb1EEEvNS_16Flash_bwd_paramsE,"a",@progbits
	.sectionflags	@""
	.align	4
.nv.constant0._ZN5flash44flash_bwd_dq_dk_dv_loop_seqk_parallel_kernelI23Flash_bwd_kernel_traitsILi192ELi64ELi64ELi8ELi4ELi2ELi2ELb1ELb1EN7cutlass6half_tE19Flash_kernel_traitsILi192ELi64ELi64ELi8ES3_EELb0ELb0ELb1ELb0ELb0ELb1ELb1EEEvNS_16Flash_bwd_paramsE:
	.zero		992


//--------------------- .nv.constant0._ZN5flash44flash_bwd_dq_dk_dv_loop_seqk_parallel_kernelI23Flash_bwd_kernel_traitsILi192ELi64ELi64ELi8ELi4ELi2ELi2ELb1ELb1EN7cutlass6half_tE19Flash_kernel_traitsILi192ELi64ELi64ELi8ES3_EELb1ELb0ELb1ELb1ELb0ELb0ELb0EEEvNS_16Flash_bwd_paramsE --------------------------
	.section	.nv.constant0._ZN5flash44flash_bwd_dq_dk_dv_loop_seqk_parallel_kernelI23Flash_bwd_kernel_traitsILi192ELi64ELi64ELi8ELi4ELi2ELi2ELb1ELb1EN7cutlass6half_tE19Flash_kernel_traitsILi192ELi64ELi64ELi8ES3_EELb1ELb0ELb1ELb1ELb0ELb0ELb0EEEvNS_16Flash_bwd_paramsE,"a",@progbits
	.sectionflags	@""
	.align	4
.nv.constant0._ZN5flash44flash_bwd_dq_dk_dv_loop_seqk_parallel_kernelI23Flash_bwd_kernel_traitsILi192ELi64ELi64ELi8ELi4ELi2ELi2ELb1ELb1EN7cutlass6half_tE19Flash_kernel_traitsILi192ELi64ELi64ELi8ES3_EELb1ELb0ELb1ELb1ELb0ELb0ELb0EEEvNS_16Flash_bwd_paramsE:
	.zero		992


//--------------------- .nv.constant0._ZN5flash44flash_bwd_dq_dk_dv_loop_seqk_parallel_kernelI23Flash_bwd_kernel_traitsILi192ELi64ELi64ELi8ELi4ELi2ELi2ELb1ELb1EN7cutlass6half_tE19Flash_kernel_traitsILi192ELi64ELi64ELi8ES3_EELb0ELb0ELb1ELb1ELb0ELb0ELb1EEEvNS_16Flash_bwd_paramsE --------------------------
	.section	.nv.constant0._ZN5flash44flash_bwd_dq_dk_dv_loop_seqk_parallel_kernelI23Flash_bwd_kernel_traitsILi192ELi64ELi64ELi8ELi4ELi2ELi2ELb1ELb1EN7cutlass6half_tE19Flash_kernel_traitsILi192ELi64ELi64ELi8ES3_EELb0ELb0ELb1ELb1ELb0ELb0ELb1EEEvNS_16Flash_bwd_paramsE,"a",@progbits
	.sectionflags	@""
	.align	4
.nv.constant0._ZN5flash44flash_bwd_dq_dk_dv_loop_seqk_parallel_kernelI23Flash_bwd_kernel_traitsILi192ELi64ELi64ELi8ELi4ELi2ELi2ELb1ELb1EN7cutlass6half_tE19Flash_kernel_traitsILi192ELi64ELi64ELi8ES3_EELb0ELb0ELb1ELb1ELb0ELb0ELb1EEEvNS_16Flash_bwd_paramsE:
	.zero		992


//--------------------- .nv.constant0._ZN5flash25flash_bwd_dot_do_o_kernelILb0E23Flash_bwd_kernel_traitsILi192ELi64ELi64ELi8ELi4ELi2ELi2ELb1ELb1EN7cutlass6half_tE19Flash_kernel_traitsILi192ELi64ELi64ELi8ES3_EEEEvNS_16Flash_bwd_paramsE --------------------------
	.section	.nv.constant0._ZN5flash25flash_bwd_dot_do_o_kernelILb0E23Flash_bwd_kernel_traitsILi192ELi64ELi64ELi8ELi4ELi2ELi2ELb1ELb1EN7cutlass6half_tE19Flash_kernel_traitsILi192ELi64ELi64ELi8ES3_EEEEvNS_16Flash_bwd_paramsE,"a",@progbits
	.sectionflags	@""
	.align	4
.nv.constant0._ZN5flash25flash_bwd_dot_do_o_kernelILb0E23Flash_bwd_kernel_traitsILi192ELi64ELi64ELi8ELi4ELi2ELi2ELb1ELb1EN7cutlass6half_tE19Flash_kernel_traitsILi192ELi64ELi64ELi8ES3_EEEEvNS_16Flash_bwd_paramsE:
	.zero		992


//--------------------- .nv.constant0._ZN5flash25flash_bwd_dot_do_o_kernelILb1E23Flash_bwd_kernel_traitsILi192ELi64ELi64ELi8ELi4ELi2ELi2ELb1ELb1EN7cutlass6half_tE19Flash_kernel_traitsILi192ELi64ELi64ELi8ES3_EEEEvNS_16Flash_bwd_paramsE --------------------------
	.section	.nv.constant0._ZN5flash25flash_bwd_dot_do_o_kernelILb1E23Flash_bwd_kernel_traitsILi192ELi64ELi64ELi8ELi4ELi2ELi2ELb1ELb1EN7cutlass6half_tE19Flash_kernel_traitsILi192ELi64ELi64ELi8ES3_EEEEvNS_16Flash_bwd_paramsE,"a",@progbits
	.sectionflags	@""
	.align	4
.nv.constant0._ZN5flash25flash_bwd_dot_do_o_kernelILb1E23Flash_bwd_kernel_traitsILi192ELi64ELi64ELi8ELi4ELi2ELi2ELb1ELb1EN7cutlass6half_tE19Flash_kernel_traitsILi192ELi64ELi64ELi8ES3_EEEEvNS_16Flash_bwd_paramsE:
	.zero		992


//--------------------- .nv.constant0._ZN5flash27flash_bwd_convert_dq_kernelI23Flash_bwd_kernel_traitsILi192ELi64ELi64ELi8ELi4ELi2ELi2ELb0ELb0EN7cutlass6half_tE19Flash_kernel_traitsILi192ELi64ELi64ELi8ES3_EEEEvNS_16Flash_bwd_paramsEi --------------------------
	.section	.nv.constant0._ZN5flash27flash_bwd_convert_dq_kernelI23Flash_bwd_kernel_traitsILi192ELi64ELi64ELi8ELi4ELi2ELi2ELb0ELb0EN7cutlass6half_tE19Flash_kernel_traitsILi192ELi64ELi64ELi8ES3_EEEEvNS_16Flash_bwd_paramsEi,"a",@progbits
	.sectionflags	@""
	.align	4
.nv.constant0._ZN5flash27flash_bwd_convert_dq_kernelI23Flash_bwd_kernel_traitsILi192ELi64ELi64ELi8ELi4ELi2ELi2ELb0ELb0EN7cutlass6half_tE19Flash_kernel_traitsILi192ELi64ELi64ELi8ES3_EEEEvNS_16Flash_bwd_paramsEi:
	.zero		996


//--------------------- .nv.constant0._ZN5flash44flash_bwd_dq_dk_dv_loop_seqk_parallel_kernelI23Flash_bwd_kernel_traitsILi192ELi64ELi64ELi8ELi4ELi2ELi2ELb0ELb0EN7cutlass6half_tE19Flash_kernel_traitsILi192ELi64ELi64ELi8ES3_EELb1ELb0ELb0ELb0ELb0ELb0ELb0EEEvNS_16Flash_bwd_paramsE --------------------------
	.section	.nv.constant0._ZN5flash44flash_bwd_dq_dk_dv_loop_seqk_parallel_kernelI23Flash_bwd_kernel_traitsILi192ELi64ELi64ELi8ELi4ELi2ELi2ELb0ELb0EN7cutlass6half_tE19Flash_kernel_traitsILi192ELi64ELi64ELi8ES3_EELb1ELb0ELb0ELb0ELb0ELb0ELb0EEEvNS_16Flash_bwd_paramsE,"a",@progbits
	.sectionflags	@""
	.align	4
.nv.constant0._ZN5flash44flash_bwd_dq_dk_dv_loop_seqk_parallel_kernelI23Flash_bwd_kernel_traitsILi192ELi64ELi64ELi8ELi4ELi2ELi2ELb0ELb0EN7cutlass6half_tE19Flash_kernel_traitsILi192ELi64ELi64ELi8ES3_EELb1ELb0ELb0ELb0ELb0ELb0ELb0EEEvNS_16Flash_bwd_paramsE:
	.zero		992


//--------------------- .nv.constant0._ZN5flash44flash_bwd_dq_dk_dv_loop_seqk_parallel_kernelI23Flash_bwd_kernel_traitsILi192ELi64ELi64ELi8ELi4ELi2ELi2ELb0ELb0EN7cutlass6half_tE19Flash_kernel_traitsILi192ELi64ELi64ELi8ES3_EELb0ELb0ELb0ELb0ELb0ELb0ELb1EEEvNS_16Flash_bwd_paramsE --------------------------
	.section	.nv.constant0._ZN5flash44flash_bwd_dq_dk_dv_loop_seqk_parallel_kernelI23Flash_bwd_kernel_traitsILi192ELi64ELi64ELi8ELi4ELi2ELi2ELb0ELb0EN7cutlass6half_tE19Flash_kernel_traitsILi192ELi64ELi64ELi8ES3_EELb0ELb0ELb0ELb0ELb0ELb0ELb1EEEvNS_16Flash_bwd_paramsE,"a",@progbits
	.sectionflags	@""
	.align	4
.nv.constant0._ZN5flash44flash_bwd_dq_dk_dv_loop_seqk_parallel_kernelI23Flash_bwd_kernel_traitsILi192ELi64ELi64ELi8ELi4ELi2ELi2ELb0ELb0EN7cutlass6half_tE19Flash_kernel_traitsILi192ELi64ELi64ELi8ES3_EELb0ELb0ELb0ELb0ELb0ELb0ELb1EEEvNS_16Flash_bwd_paramsE:
	.zero		992


//--------------------- .nv.constant0._ZN5flash44flash_bwd_dq_dk_dv_loop_seqk_parallel_kernelI23Flash_bwd_kernel_traitsILi192ELi64ELi64ELi8ELi4ELi2ELi2ELb0ELb0EN7cutlass6half_tE19Flash_kernel_traitsILi192ELi64ELi64ELi8ES3_EELb1ELb0ELb1ELb0ELb0ELb0ELb0EEEvNS_16Flash_bwd_paramsE --------------------------
	.section	.nv.constant0._ZN5flash44flash_bwd_dq_dk_dv_loop_seqk_parallel_kernelI23Flash_bwd_kernel_traitsILi192ELi64ELi64ELi8ELi4ELi2ELi2ELb0ELb0EN7cutlass6half_tE19Flash_kernel_traitsILi192ELi64ELi64ELi8ES3_EELb1ELb0ELb1ELb0ELb0ELb0ELb0EEEvNS_16Flash_bwd_paramsE,"a",@progbits
	.sectionflags	@""
	.align	4
.nv.constant0._ZN5flash44flash_bwd_dq_dk_dv_loop_seqk_parallel_kernelI23Flash_bwd_kernel_traitsILi192ELi64ELi64ELi8ELi4ELi2ELi2ELb0ELb0EN7cutlass6half_tE19Flash_kernel_traitsILi192ELi64ELi64ELi8ES3_EELb1ELb0ELb1ELb0ELb0ELb0ELb0EEEvNS_16Flash_bwd_paramsE:
	.zero		992


//--------------------- .nv.constant0._ZN5flash44flash_bwd_dq_dk_dv_loop_seqk_parallel_kernelI23Flash_bwd_kernel_traitsILi192ELi64ELi64ELi8ELi4ELi2ELi2ELb0ELb0EN7cutlass6half_tE19Flash_kernel_traitsILi192ELi64ELi64ELi8ES3_EELb0ELb0ELb1ELb0ELb0ELb0ELb1EEEvNS_16Flash_bwd_paramsE --------------------------
	.section	.nv.constant0._ZN5flash44flash_bwd_dq_dk_dv_loop_seqk_parallel_kernelI23Flash_bwd_kernel_traitsILi192ELi64ELi64ELi8ELi4ELi2ELi2ELb0ELb0EN7cutlass6half_tE19Flash_kernel_traitsILi192ELi64ELi64ELi8ES3_EELb0ELb0ELb1ELb0ELb0ELb0ELb1EEEvNS_16Flash_bwd_paramsE,"a",@progbits
	.sectionflags	@""
	.align	4
.nv.constant0._ZN5flash44flash_bwd_dq_dk_dv_loop_seqk_parallel_kernelI23Flash_bwd_kernel_traitsILi192ELi64ELi64ELi8ELi4ELi2ELi2ELb0ELb0EN7cutlass6half_tE19Flash_kernel_traitsILi192ELi64ELi64ELi8ES3_EELb0ELb0ELb1ELb0ELb0ELb0ELb1EEEvNS_16Flash_bwd_paramsE:
	.zero		992


//--------------------- .nv.constant0._ZN5flash44flash_bwd_dq_dk_dv_loop_seqk_parallel_kernelI23Flash_bwd_kernel_traitsILi192ELi64ELi64ELi8ELi4ELi2ELi2ELb0ELb0EN7cutlass6half_tE19Flash_kernel_traitsILi192ELi64ELi64ELi8ES3_EELb1ELb0ELb0ELb0ELb0ELb1ELb0EEEvNS_16Flash_bwd_paramsE --------------------------
	.section	.nv.constant0._ZN5flash44flash_bwd_dq_dk_dv_loop_seqk_parallel_kernelI23Flash_bwd_kernel_traitsILi192ELi64ELi64ELi8ELi4ELi2ELi2ELb0ELb0EN7cutlass6half_tE19Flash_kernel_traitsILi192ELi64ELi64ELi8ES3_EELb1ELb0ELb0ELb0ELb0ELb1ELb0EEEvNS_16Flash_bwd_paramsE,"a",@progbits
	.sectionflags	@""
	.align	4
.nv.constant0._ZN5flash44flash_bwd_dq_dk_dv_loop_seqk_parallel_kernelI23Flash_bwd_kernel_traitsILi192ELi64ELi64ELi8ELi4ELi2ELi2ELb0ELb0EN7cutlass6half_tE19Flash_kernel_traitsILi192ELi64ELi64ELi8ES3_EELb1ELb0ELb0ELb0ELb0ELb1ELb0EEEvNS_16Flash_bwd_paramsE:
	.zero		992


//--------------------- .nv.constant0._ZN5flash44flash_bwd_dq_dk_dv_loop_seqk_parallel_kernelI23Flash_bwd_kernel_traitsILi192ELi64ELi64ELi8ELi4ELi2ELi2ELb0ELb0EN7cutlass6half_tE19Flash_kernel_traitsILi192ELi64ELi64ELi8ES3_EELb0ELb0ELb0ELb0ELb0ELb1ELb1EEEvNS_16Flash_bwd_paramsE --------------------------
	.section	.nv.constant0._ZN5flash44flash_bwd_dq_dk_dv_loop_seqk_parallel_kernelI23Flash_bwd_kernel_traitsILi192ELi64ELi64ELi8ELi4ELi2ELi2ELb0ELb0EN7cutlass6half_tE19Flash_kernel_traitsILi192ELi64ELi64ELi8ES3_EELb0ELb0ELb0ELb0ELb0ELb1ELb1EEEvNS_16Flash_bwd_paramsE,"a",@progbits
	.sectionflags	@""
	.align	4
.nv.constant0._ZN5flash44flash_bwd_dq_dk_dv_loop_seqk_parallel_kernelI23Flash_bwd_kernel_traitsILi192ELi64ELi64ELi8ELi4ELi2ELi2ELb0ELb0EN7cutlass6half_tE19Flash_kernel_traitsILi192ELi64ELi64ELi8ES3_EELb0ELb0ELb0ELb0ELb0ELb1ELb1EEEvNS_16Flash_bwd_paramsE:
	.zero		992


//--------------------- .nv.constant0._ZN5flash44flash_bwd_dq_dk_dv_loop_seqk_parallel_kernelI23Flash_bwd_kernel_traitsILi192ELi64ELi64ELi8ELi4ELi2ELi2ELb0ELb0EN7cutlass6half_tE19Flash_kernel_traitsILi192ELi64ELi64ELi8ES3_EELb1ELb0ELb0ELb1ELb0ELb0ELb0EEEvNS_16Flash_bwd_paramsE --------------------------
	.section	.nv.constant0._ZN5flash44flash_bwd_dq_dk_dv_loop_seqk_parallel_kernelI23Flash_bwd_kernel_traitsILi192ELi64ELi64ELi8ELi4ELi2ELi2ELb0ELb0EN7cutlass6half_tE19Flash_kernel_traitsILi192ELi64ELi64ELi8ES3_EELb1ELb0ELb0ELb1ELb0ELb0ELb0EEEvNS_16Flash_bwd_paramsE,"a",@progbits
	.sectionflags	@""
	.align	4
.nv.constant0._ZN5flash44flash_bwd_dq_dk_dv_loop_seqk_parallel_kernelI23Flash_bwd_kernel_traitsILi192ELi64ELi64ELi8ELi4ELi2ELi2ELb0ELb0EN7cutlass6half_tE19Flash_kernel_traitsILi192ELi64ELi64ELi8ES3_EELb1ELb0ELb0ELb1ELb0ELb0ELb0EEEvNS_16Flash_bwd_paramsE:
	.zero		992


//--------------------- .nv.constant0._ZN5flash44flash_bwd_dq_dk_dv_loop_seqk_parallel_kernelI23Flash_bwd_kernel_traitsILi192ELi64ELi64ELi8ELi4ELi2ELi2ELb0ELb0EN7cutlass6half_tE19Flash_kernel_traitsILi192ELi64ELi64ELi8ES3_EELb0ELb0ELb0ELb1ELb0ELb0ELb1EEEvNS_16Flash_bwd_paramsE --------------------------
	.section	.nv.constant0._ZN5flash44flash_bwd_dq_dk_dv_loop_seqk_parallel_kernelI23Flash_bwd_kernel_traitsILi192ELi64ELi64ELi8ELi4ELi2ELi2ELb0ELb0EN7cutlass6half_tE19Flash_kernel_traitsILi192ELi64ELi64ELi8ES3_EELb0ELb0ELb0ELb1ELb0ELb0ELb1EEEvNS_16Flash_bwd_paramsE,"a",@progbits
	.sectionflags	@""
	.align	4
.nv.constant0._ZN5flash44flash_bwd_dq_dk_dv_loop_seqk_parallel_kernelI23Flash_bwd_kernel_traitsILi192ELi64ELi64ELi8ELi4ELi2ELi2ELb0ELb0EN7cutlass6half_tE19Flash_kernel_traitsILi192ELi64ELi64ELi8ES3_EELb0ELb0ELb0ELb1ELb0ELb0ELb1EEEvNS_16Flash_bwd_paramsE:
	.zero		992


//--------------------- .nv.constant0._ZN5flash44flash_bwd_dq_dk_dv_loop_seqk_parallel_kernelI23Flash_bwd_kernel_traitsILi192ELi64ELi64ELi8ELi4ELi2ELi2ELb0ELb0EN7cutlass6half_tE19Flash_kernel_traitsILi192ELi64ELi64ELi8ES3_EELb1ELb0ELb1ELb0ELb0ELb1ELb0EEEvNS_16Flash_bwd_paramsE --------------------------
	.section	.nv.constant0._ZN5flash44flash_bwd_dq_dk_dv_loop_seqk_parallel_kernelI23Flash_bwd_kernel_traitsILi192ELi64ELi64ELi8ELi4ELi2ELi2ELb0ELb0EN7cutlass6half_tE19Flash_kernel_traitsILi192ELi64ELi64ELi8ES3_EELb1ELb0ELb1ELb0ELb0ELb1ELb0EEEvNS_16Flash_bwd_paramsE,"a",@progbits
	.sectionflags	@""
	.align	4
.nv.constant0._ZN5flash44flash_bwd_dq_dk_dv_loop_seqk_parallel_kernelI23Flash_bwd_kernel_traitsILi192ELi64ELi64ELi8ELi4ELi2ELi2ELb0ELb0EN7cutlass6half_tE19Flash_kernel_traitsILi192ELi64ELi64ELi8ES3_EELb1ELb0ELb1ELb0ELb0ELb1ELb0EEEvNS_16Flash_bwd_paramsE:
	.zero		992


//--------------------- .nv.constant0._ZN5flash44flash_bwd_dq_dk_dv_loop_seqk_parallel_kernelI23Flash_bwd_kernel_traitsILi192ELi64ELi64ELi8ELi4ELi2ELi2ELb0ELb0EN7cutlass6half_tE19Flash_kernel_traitsILi192ELi64ELi64ELi8ES3_EELb0ELb0ELb1ELb0ELb0ELb1ELb1EEEvNS_16Flash_bwd_paramsE --------------------------
	.section	.nv.constant0._ZN5flash44flash_bwd_dq_dk_dv_loop_seqk_parallel_kernelI23Flash_bwd_kernel_traitsILi192ELi64ELi64ELi8ELi4ELi2ELi2ELb0ELb0EN7cutlass6half_tE19Flash_kernel_traitsILi192ELi64ELi64ELi8ES3_EELb0ELb0ELb1ELb0ELb0ELb1ELb1EEEvNS_16Flash_bwd_paramsE,"a",@progbits
	.sectionflags	@""
	.align	4
.nv.constant0._ZN5flash44flash_bwd_dq_dk_dv_loop_seqk_parallel_kernelI23Flash_bwd_kernel_traitsILi192ELi64ELi64ELi8ELi4ELi2ELi2ELb0ELb0EN7cutlass6half_tE19Flash_kernel_traitsILi192ELi64ELi64ELi8ES3_EELb0ELb0ELb1ELb0ELb0ELb1ELb1EEEvNS_16Flash_bwd_paramsE:
	.zero		992


//--------------------- .nv.constant0._ZN5flash44flash_bwd_dq_dk_dv_loop_seqk_parallel_kernelI23Flash_bwd_kernel_traitsILi192ELi64ELi64ELi8ELi4ELi2ELi2ELb0ELb0EN7cutlass6half_tE19Flash_kernel_traitsILi192ELi64ELi64ELi8ES3_EELb1ELb0ELb1ELb1ELb0ELb0ELb0EEEvNS_16Flash_bwd_paramsE --------------------------
	.section	.nv.constant0._ZN5flash44flash_bwd_dq_dk_dv_loop_seqk_parallel_kernelI23Flash_bwd_kernel_traitsILi192ELi64ELi64ELi8ELi4ELi2ELi2ELb0ELb0EN7cutlass6half_tE19Flash_kernel_traitsILi192ELi64ELi64ELi8ES3_EELb1ELb0ELb1ELb1ELb0ELb0ELb0EEEvNS_16Flash_bwd_paramsE,"a",@progbits
	.sectionflags	@""
	.align	4
.nv.constant0._ZN5flash44flash_bwd_dq_dk_dv_loop_seqk_parallel_kernelI23Flash_bwd_kernel_traitsILi192ELi64ELi64ELi8ELi4ELi2ELi2ELb0ELb0EN7cutlass6half_tE19Flash_kernel_traitsILi192ELi64ELi64ELi8ES3_EELb1ELb0ELb1ELb1ELb0ELb0ELb0EEEvNS_16Flash_bwd_paramsE:
	.zero		992


//--------------------- .nv.constant0._ZN5flash44flash_bwd_dq_dk_dv_loop_seqk_parallel_kernelI23Flash_bwd_kernel_traitsILi192ELi64ELi64ELi8ELi4ELi2ELi2ELb0ELb0EN7cutlass6half_tE19Flash_kernel_traitsILi192ELi64ELi64ELi8ES3_EELb0ELb0ELb1ELb1ELb0ELb0ELb1EEEvNS_16Flash_bwd_paramsE --------------------------
	.section	.nv.constant0._ZN5flash44flash_bwd_dq_dk_dv_loop_seqk_parallel_kernelI23Flash_bwd_kernel_traitsILi192ELi64ELi64ELi8ELi4ELi2ELi2ELb0ELb0EN7cutlass6half_tE19Flash_kernel_traitsILi192ELi64ELi64ELi8ES3_EELb0ELb0ELb1ELb1ELb0ELb0ELb1EEEvNS_16Flash_bwd_paramsE,"a",@progbits
	.sectionflags	@""
	.align	4
.nv.constant0._ZN5flash44flash_bwd_dq_dk_dv_loop_seqk_parallel_kernelI23Flash_bwd_kernel_traitsILi192ELi64ELi64ELi8ELi4ELi2ELi2ELb0ELb0EN7cutlass6half_tE19Flash_kernel_traitsILi192ELi64ELi64ELi8ES3_EELb0ELb0ELb1ELb1ELb0ELb0ELb1EEEvNS_16Flash_bwd_paramsE:
	.zero		992


//--------------------- .nv.constant0._ZN5flash25flash_bwd_dot_do_o_kernelILb0E23Flash_bwd_kernel_traitsILi192ELi64ELi64ELi8ELi4ELi2ELi2ELb0ELb0EN7cutlass6half_tE19Flash_kernel_traitsILi192ELi64ELi64ELi8ES3_EEEEvNS_16Flash_bwd_paramsE --------------------------
	.section	.nv.constant0._ZN5flash25flash_bwd_dot_do_o_kernelILb0E23Flash_bwd_kernel_traitsILi192ELi64ELi64ELi8ELi4ELi2ELi2ELb0ELb0EN7cutlass6half_tE19Flash_kernel_traitsILi192ELi64ELi64ELi8ES3_EEEEvNS_16Flash_bwd_paramsE,"a",@progbits
	.sectionflags	@""
	.align	4
.nv.constant0._ZN5flash25flash_bwd_dot_do_o_kernelILb0E23Flash_bwd_kernel_traitsILi192ELi64ELi64ELi8ELi4ELi2ELi2ELb0ELb0EN7cutlass6half_tE19Flash_kernel_traitsILi192ELi64ELi64ELi8ES3_EEEEvNS_16Flash_bwd_paramsE:
	.zero		992


//--------------------- .nv.constant0._ZN5flash25flash_bwd_dot_do_o_kernelILb1E23Flash_bwd_kernel_traitsILi192ELi64ELi64ELi8ELi4ELi2ELi2ELb0ELb0EN7cutlass6half_tE19Flash_kernel_traitsILi192ELi64ELi64ELi8ES3_EEEEvNS_16Flash_bwd_paramsE --------------------------
	.section	.nv.constant0._ZN5flash25flash_bwd_dot_do_o_kernelILb1E23Flash_bwd_kernel_traitsILi192ELi64ELi64ELi8ELi4ELi2ELi2ELb0ELb0EN7cutlass6half_tE19Flash_kernel_traitsILi192ELi64ELi64ELi8ES3_EEEEvNS_16Flash_bwd_paramsE,"a",@progbits
	.sectionflags	@""
	.align	4
.nv.constant0._ZN5flash25flash_bwd_dot_do_o_kernelILb1E23Flash_bwd_kernel_traitsILi192ELi64ELi64ELi8ELi4ELi2ELi2ELb0ELb0EN7cutlass6half_tE19Flash_kernel_traitsILi192ELi64ELi64ELi8ES3_EEEEvNS_16Flash_bwd_paramsE:
	.zero		992


//--------------------- .text._ZN5flash44flash_bwd_dq_dk_dv_loop_seqk_parallel_kernelI23Flash_bwd_kernel_traitsILi192ELi64ELi64ELi8ELi4ELi2ELi2ELb1ELb1EN7cutlass6half_tE19Flash_kernel_traitsILi192ELi64ELi64ELi8ES3_EELb0ELb0ELb0ELb0ELb0ELb0ELb0EEEvNS_16Flash_bwd_paramsE --------------------------
	.section	.text._ZN5flash44flash_bwd_dq_dk_dv_loop_seqk_parallel_kernelI23Flash_bwd_kernel_traitsILi192ELi64ELi64ELi8ELi4ELi2ELi2ELb1ELb1EN7cutlass6half_tE19Flash_kernel_traitsILi192ELi64ELi64ELi8ES3_EELb0ELb0ELb0ELb0ELb0ELb0ELb0EEEvNS_16Flash_bwd_paramsE,"ax",@progbits
	.sectioninfo	@"SHI_REGISTERS=255"
	.align	128
        .global         _ZN5flash44flash_bwd_dq_dk_dv_loop_seqk_parallel_kernelI23Flash_bwd_kernel_traitsILi192ELi64ELi64ELi8ELi4ELi2ELi2ELb1ELb1EN7cutlass6half_tE19Flash_kernel_traitsILi192ELi64ELi64ELi8ES3_EELb0ELb0ELb0ELb0ELb0ELb0ELb0EEEvNS_16Flash_bwd_paramsE
        .type           _ZN5flash44flash_bwd_dq_dk_dv_loop_seqk_parallel_kernelI23Flash_bwd_kernel_traitsILi192ELi64ELi64ELi8ELi4ELi2ELi2ELb1ELb1EN7cutlass6half_tE19Flash_kernel_traitsILi192ELi64ELi64ELi8ES3_EELb0ELb0ELb0ELb0ELb0ELb0ELb0EEEvNS_16Flash_bwd_paramsE,@function
        .size           _ZN5flash44flash_bwd_dq_dk_dv_loop_seqk_parallel_kernelI23Flash_bwd_kernel_traitsILi192ELi64ELi64ELi8ELi4ELi2ELi2ELb1ELb1EN7cutlass6half_tE19Flash_kernel_traitsILi192ELi64ELi64ELi8ES3_EELb0ELb0ELb0ELb0ELb0ELb0ELb0EEEvNS_16Flash_bwd_paramsE,(.L_x_1578 - _ZN5flash44flash_bwd_dq_dk_dv_loop_seqk_parallel_kernelI23Flash_bwd_kernel_traitsILi192ELi64ELi64ELi8ELi4ELi2ELi2ELb1ELb1EN7cutlass6half_tE19Flash_kernel_traitsILi192ELi64ELi64ELi8ES3_EELb0ELb0ELb0ELb0ELb0ELb0ELb0EEEvNS_16Flash_bwd_paramsE)
        .other          _ZN5flash44flash_bwd_dq_dk_dv_loop_seqk_parallel_kernelI23Flash_bwd_kernel_traitsILi192ELi64ELi64ELi8ELi4ELi2ELi2ELb1ELb1EN7cutlass6half_tE19Flash_kernel_traitsILi192ELi64ELi64ELi8ES3_EELb0ELb0ELb0ELb0ELb0ELb0ELb0EEEvNS_16Flash_bwd_paramsE,@"STO_CUDA_ENTRY STV_DEFAULT"
_ZN5flash44flash_bwd_dq_dk_dv_loop_seqk_parallel_kernelI23Flash_bwd_kernel_traitsILi192ELi64ELi64ELi8ELi4ELi2ELi2ELb1ELb1EN7cutlass6half_tE19Flash_kernel_traitsILi192ELi64ELi64ELi8ES3_EELb0ELb0ELb0ELb0ELb0ELb0ELb0EEEvNS_16Flash_bwd_paramsE:
.text._ZN5flash44flash_bwd_dq_dk_dv_loop_seqk_parallel_kernelI23Flash_bwd_kernel_traitsILi192ELi64ELi64ELi8ELi4ELi2ELi2ELb1ELb1EN7cutlass6half_tE19Flash_kernel_traitsILi192ELi64ELi64ELi8ES3_EELb0ELb0ELb0ELb0ELb0ELb0ELb0EEEvNS_16Flash_bwd_paramsE:
[----:B------:R-:W-:Y:S02]  /*0000*/  MOV R1, c[0x0][0x28] ;  /* 0x00000a0000017a02 */ /* 0x000fe40000000f00 */
[----:B------:R-:W1:Y:S01]  /*0010*/  S2UR UR19, SR_CTAID.X ;  /* 0x00000000001379c3 */ /* 0x000e620000002500 */
[----:B------:R-:W-:Y:S01]  /*0020*/  ULDC UR4, c[0x0][0x218] ;  /* 0x0000860000047ab9 */ /* 0x000fe20000000800 */
[----:B------:R-:W-:Y:S01]  /*0030*/  IADD3 R1, R1, -0xd0, RZ ;  /* 0xffffff3001017810 */ /* 0x000fe20007ffe0ff */
[----:B------:R-:W-:-:S04]  /*0040*/  UIADD3 UR5, UR4, 0x3f, URZ ;  /* 0x0000003f04057890 */ /* 0x000fc8000fffe03f */
[----:B------:R-:W-:-:S04]  /*0050*/  USHF.R.S32.HI UR4, URZ, 0x1f, UR5 ;  /* 0x0000001f3f047899 */ /* 0x000fc80008011405 */
[----:B------:R-:W-:-:S04]  /*0060*/  ULEA.HI UR4, UR4, UR5, URZ, 0x6 ;  /* 0x0000000504047291 */ /* 0x000fc8000f8f303f */
[----:B------:R-:W-:-:S04]  /*0070*/  USHF.R.S32.HI UR4, URZ, 0x6, UR4 ;  /* 0x000000063f047899 */ /* 0x000fc80008011404 */
[----:B-1----:R-:W-:-:S06]  /*0080*/  UISETP.GE.AND UP0, UPT, UR19, UR4, UPT ;  /* 0x000000041300728c */ /* 0x002fcc000bf06270 */
[----:B------:R-:W-:-:S13]  /*0090*/  PLOP3.LUT P0, PT, PT, PT, UP0, 0x80, 0x0 ;  /* 0x000000000000781c */ /* 0x000fda0003f0f008 */
[----:B------:R-:W-:Y:S05]  /*00a0*/  @P0 EXIT ;  /* 0x000000000000094d */ /* 0x000fea0003800000 */
[----:B------:R-:W1:Y:S01]  /*00b0*/  S2R R15, SR_TID.X ;  /* 0x00000000000f7919 */ /* 0x000e620000002100 */
[----:B------:R-:W2:Y:S01]  /*00c0*/  S2UR UR32, SR_CTAID.Y ;  /* 0x00000000002079c3 */ /* 0x000ea20000002600 */
[----:B------:R-:W-:Y:S02]  /*00d0*/  ULDC UR14, c[0x0][0x224] ;  /* 0x00008900000e7ab9 */ /* 0x000fe40000000800 */
[----:B------:R-:W-:Y:S02]  /*00e0*/  USHF.R.S32.HI UR7, URZ, 0x1f, UR14 ;  /* 0x0000001f3f077899 */ /* 0x000fe4000801140e */
[----:B------:R-:W-:Y:S02]  /*00f0*/  ULDC.U8 UR9, c[0x0][0x328] ;  /* 0x0000ca0000097ab9 */ /* 0x000fe40000000000 */
[----:B------:R-:W-:Y:S01]  /*0100*/  UISETP.NE.AND UP2, UPT, UR9, URZ, UPT ;  /* 0x0000003f0900728c */ /* 0x000fe2000bf45270 */
[----:B------:R-:W3:Y:S01]  /*0110*/  S2UR UR35, SR_CTAID.Z ;  /* 0x00000000002379c3 */ /* 0x000ee20000002700 */
[----:B------:R-:W-:-:S02]  /*0120*/  ULDC UR45, c[0x0][0x22c] ;  /* 0x00008b00002d7ab9 */ /* 0x000fc40000000800 */
[----:B------:R-:W-:Y:S02]  /*0130*/  ULDC UR36, c[0x0][0x1c0] ;  /* 0x0000700000247ab9 */ /* 0x000fe40000000800 */
[----:B------:R-:W-:Y:S02]  /*0140*/  ULDC UR12, c[0x0][0x1c0] ;  /* 0x00007000000c7ab9 */ /* 0x000fe40000000800 */
[----:B------:R-:W-:Y:S01]  /*0150*/  UIMAD.WIDE UR36, UR45, UR36, URZ ;  /* 0x000000242d2472a5 */ /* 0x000fe2000f8e023f */
[----:B------:R-:W4:Y:S01]  /*0160*/  S2UR UR61, SR_CTAID.X ;  /* 0x00000000003d79c3 */ /* 0x000f220000002500 */
[----:B------:R-:W-:Y:S02]  /*0170*/  UMOV UR8, 0x80 ;  /* 0x0000008000087882 */ /* 0x000fe40000000000 */
[----:B------:R-:W-:Y:S02]  /*0180*/  ULDC UR6, c[0x0][0x210] ;  /* 0x0000840000067ab9 */ /* 0x000fe40000000800 */
[----:B------:R-:W-:Y:S01]  /*0190*/  ULDC UR54, c[0x0][0x234] ;  /* 0x00008d0000367ab9 */ /* 0x000fe20000000800 */
[----:B-1----:R-:W-:Y:S01]  /*01a0*/  SHF.R.S32.HI R11, RZ, 0x1f, R15 ;  /* 0x0000001fff0b7819 */ /* 0x002fe2000001140f */
[----:B--2---:R-:W-:-:S02]  /*01b0*/  UIMAD.WIDE.U32 UR42, UR32, UR14, URZ ;  /* 0x0000000e202a72a5 */ /* 0x004fc4000f8e003f */
[----:B------:R-:W-:Y:S01]  /*01c0*/  USHF.L.U32 UR14, UR32, 0x7, URZ ;  /* 0x00000007200e7899 */ /* 0x000fe2000800063f */
[CC--:B------:R-:W-:Y:S01]  /*01d0*/  LEA.HI R2, R11.reuse, R15.reuse, RZ, 0x5 ;  /* 0x0000000f0b027211 */ /* 0x0c0fe200078f28ff */
[----:B------:R-:W-:Y:S01]  /*01e0*/  ULDC UR13, c[0x0][0x1c0] ;  /* 0x00007000000d7ab9 */ /* 0x000fe20000000800 */
[----:B------:R-:W-:Y:S01]  /*01f0*/  LEA.HI R6, R11, R15, RZ, 0x4 ;  /* 0x0000000f0b067211 */ /* 0x000fe200078f20ff */
[----:B------:R-:W-:Y:S01]  /*0200*/  ULDC UR11, c[0x0][0x1c0] ;  /* 0x00007000000b7ab9 */ /* 0x000fe20000000800 */
[--C-:B------:R-:W-:Y:S01]  /*0210*/  SHF.R.S32.HI R0, RZ, 0x5, R2.reuse ;  /* 0x00000005ff007819 */ /* 0x100fe20000011402 */
[----:B---3--:R-:W-:Y:S01]  /*0220*/  UIMAD UR46, UR35, UR45, URZ ;  /* 0x0000002d232e72a4 */ /* 0x008fe2000f8e023f */
[----:B------:R-:W-:Y:S01]  /*0230*/  SHF.R.S32.HI R3, RZ, 0x1f, R2 ;  /* 0x0000001fff037819 */ /* 0x000fe20000011402 */
[----:B------:R-:W-:Y:S01]  /*0240*/  UIMAD UR45, UR45, UR12, URZ ;  /* 0x0000000c2d2d72a4 */ /* 0x000fe2000f8e023f */
[----:B------:R-:W-:Y:S01]  /*0250*/  SHF.R.S32.HI R7, RZ, 0x4, R6 ;  /* 0x00000004ff077819 */ /* 0x000fe20000011406 */
[----:B------:R-:W-:Y:S01]  /*0260*/  UIMAD UR54, UR8, UR6, UR54 ;  /* 0x00000006083672a4 */ /* 0x000fe2000f8e0236 */
[-C--:B------:R-:W-:Y:S01]  /*0270*/  LEA.HI R3, R3, R0.reuse, RZ, 0x2 ;  /* 0x0000000003037211 */ /* 0x080fe200078f10ff */
[----:B------:R-:W-:Y:S01]  /*0280*/  UIMAD UR51, UR7, UR32, URZ ;  /* 0x00000020073372a4 */ /* 0x000fe2000f8e023f */
[----:B------:R-:W-:Y:S01]  /*0290*/  LEA.HI R2, R2, R0, RZ, 0x1 ;  /* 0x0000000002027211 */ /* 0x000fe200078f08ff */
[----:B------:R-:W-:Y:S01]  /*02a0*/  UIMAD UR6, UR32, UR11, UR35 ;  /* 0x0000000b200672a4 */ /* 0x000fe2000f8e0223 */
[----:B------:R-:W-:Y:S01]  /*02b0*/  LEA.HI R5, R6, R7, RZ, 0x1 ;  /* 0x0000000706057211 */ /* 0x000fe200078f08ff */
[----:B------:R-:W-:Y:S01]  /*02c0*/  @!UP2 UIMAD UR7, UR32, UR13, UR35 ;  /* 0x0000000d2007a2a4 */ /* 0x000fe2000f8e0223 */
[----:B------:R-:W-:Y:S01]  /*02d0*/  LOP3.LUT R4, R3, 0xfffffffc, RZ, 0xc0, !PT ;  /* 0xfffffffc03047812 */ /* 0x000fe200078ec0ff */
[----:B------:R-:W-:Y:S01]  /*02e0*/  USHF.L.U32 UR44, UR45, 0x6, URZ ;  /* 0x000000062d2c7899 */ /* 0x000fe2000800063f */
[----:B------:R-:W-:Y:S01]  /*02f0*/  LOP3.LUT R2, R2, 0xfffffffe, RZ, 0xc0, !PT ;  /* 0xfffffffe02027812 */ /* 0x000fe200078ec0ff */
[----:B------:R-:W-:Y:S01]  /*0300*/  ULDC UR48, c[0x0][0x214] ;  /* 0x0000850000307ab9 */ /* 0x000fe20000000800 */
[CC--:B------:R-:W-:Y:S01]  /*0310*/  LEA.HI R16, R11.reuse, R15.reuse, RZ, 0x3 ;  /* 0x0000000f0b107211 */ /* 0x0c0fe200078f18ff */
[C---:B------:R-:W-:Y:S01]  /*0320*/  IMAD.IADD R17, R0.reuse, 0x1, -R4 ;  /* 0x0000000100117824 */ /* 0x040fe200078e0a04 */
[-C--:B------:R-:W-:Y:S01]  /*0330*/  LEA.HI R18, R11, R15.reuse, RZ, 0x2 ;  /* 0x0000000f0b127211 */ /* 0x080fe200078f10ff */
[----:B------:R-:W-:Y:S01]  /*0340*/  IMAD.IADD R13, R0, 0x1, -R2 ;  /* 0x00000001000d7824 */ /* 0x000fe200078e0a02 */
[----:B------:R-:W-:Y:S01]  /*0350*/  LOP3.LUT R3, R5, 0xfffffffe, RZ, 0xc0, !PT ;  /* 0xfffffffe05037812 */ /* 0x000fe200078ec0ff */
[----:B------:R-:W-:Y:S01]  /*0360*/  ULDC UR55, c[0x0][0x1c8] ;  /* 0x0000720000377ab9 */ /* 0x000fe20000000800 */
[----:B------:R-:W-:Y:S01]  /*0370*/  SHF.R.S32.HI R9, RZ, 0x3, R16 ;  /* 0x00000003ff097819 */ /* 0x000fe20000011410 */
[----:B------:R-:W-:Y:S01]  /*0380*/  ULDC.U8 UR10, c[0x0][0x3d0] ;  /* 0x0000f400000a7ab9 */ /* 0x000fe20000000000 */
[--C-:B------:R-:W-:Y:S01]  /*0390*/  SHF.R.S32.HI R8, RZ, 0x2, R18.reuse ;  /* 0x00000002ff087819 */ /* 0x100fe20000011412 */
[----:B------:R-:W-:Y:S01]  /*03a0*/  IMAD.IADD R12, R7, 0x1, -R3 ;  /* 0x00000001070c7824 */ /* 0x000fe200078e0a03 */
[----:B------:R-:W-:Y:S01]  /*03b0*/  SHF.R.S32.HI R0, RZ, 0x1f, R18 ;  /* 0x0000001fff007819 */ /* 0x000fe20000011412 */
[----:B------:R-:W-:Y:S01]  /*03c0*/  IMAD.SHL.U32 R4, R9, 0x40, RZ ;  /* 0x0000004009047824 */ /* 0x000fe200078e00ff */
[----:B------:R-:W-:Y:S01]  /*03d0*/  LOP3.LUT R2, R6, 0xfffffff0, RZ, 0xc0, !PT ;  /* 0xfffffff006027812 */ /* 0x000fe200078ec0ff */
[----:B------:R-:W-:Y:S01]  /*03e0*/  ULDC UR49, c[0x0][0x224] ;  /* 0x0000890000317ab9 */ /* 0x000fe20000000800 */
[----:B------:R-:W-:Y:S01]  /*03f0*/  LOP3.LUT R5, R16, 0xfffffff8, RZ, 0xc0, !PT ;  /* 0xfffffff810057812 */ /* 0x000fe200078ec0ff */
[----:B------:R-:W-:Y:S01]  /*0400*/  @UP2 UIMAD UR53, UR32, UR48, URZ ;  /* 0x00000030203522a4 */ /* 0x000fe2000f8e023f */
[----:B------:R-:W-:Y:S01]  /*0410*/  LEA.HI R3, R0, R8, RZ, 0x3 ;  /* 0x0000000800037211 */ /* 0x000fe200078f18ff */
[----:B------:R-:W-:Y:S01]  /*0420*/  IMAD.IADD R2, R15, 0x1, -R2 ;  /* 0x000000010f027824 */ /* 0x000fe200078e0a02 */
[-C--:B------:R-:W-:Y:S01]  /*0430*/  LEA.HI R7, R11, R15.reuse, RZ, 0x7 ;  /* 0x0000000f0b077211 */ /* 0x080fe200078f38ff */
[----:B------:R-:W-:Y:S01]  /*0440*/  IMAD.IADD R0, R15, 0x1, -R5 ;  /* 0x000000010f007824 */ /* 0x000fe200078e0a05 */
[----:B------:R-:W-:Y:S01]  /*0450*/  LOP3.LUT R5, R3, 0xfffffff8, RZ, 0xc0, !PT ;  /* 0xfffffff803057812 */ /* 0x000fe200078ec0ff */
[----:B------:R-:W-:Y:S01]  /*0460*/  ULDC.64 UR4, c[0x0][0x118] ;  /* 0x0000460000047ab9 */ /* 0x000fe20000000a00 */
[----:B------:R-:W-:Y:S01]  /*0470*/  LOP3.LUT R3, R4, 0x1c0, RZ, 0xc0, !PT ;  /* 0x000001c004037812 */ /* 0x000fe200078ec0ff */
[----:B------:R-:W-:Y:S01]  /*0480*/  IMAD.SHL.U32 R20, R0, 0x8, RZ ;  /* 0x0000000800147824 */ /* 0x000fe200078e00ff */
[----:B------:R-:W-:Y:S01]  /*0490*/  SHF.R.S32.HI R4, RZ, 0x1f, R2 ;  /* 0x0000001fff047819 */ /* 0x000fe20000011402 */
[----:B------:R-:W-:Y:S01]  /*04a0*/  IMAD.IADD R8, R8, 0x1, -R5 ;  /* 0x0000000108087824 */ /* 0x000fe200078e0a05 */
[----:B------:R-:W-:Y:S01]  /*04b0*/  LOP3.LUT P4, RZ, R0, 0x4, RZ, 0xc0, !PT ;  /* 0x0000000400ff7812 */ /* 0x000fe2000788c0ff */
[----:B------:R-:W-:Y:S01]  /*04c0*/  ULOP3.LUT UR55, UR35, UR55, URZ, 0x3c, !UPT ;  /* 0x0000003723377292 */ /* 0x000fe2000f8e3c3f */
[----:B------:R-:W-:Y:S01]  /*04d0*/  LEA.HI R14, R4, R2, RZ, 0x3 ;  /* 0x00000002040e7211 */ /* 0x000fe200078f18ff */
[----:B------:R-:W-:Y:S01]  /*04e0*/  STL [R1+0x48], R20 ;  /* 0x0000481401007387 */ /* 0x000fe20000100800 */
[----:B------:R-:W-:Y:S01]  /*04f0*/  LOP3.LUT R5, R3, 0x38, R20, 0xf8, !PT ;  /* 0x0000003803057812 */ /* 0x000fe200078ef814 */
[----:B------:R-:W-:Y:S01]  /*0500*/  USHF.R.S32.HI UR60, URZ, 0x1f, UR35 ;  /* 0x0000001f3f3c7899 */ /* 0x000fe20008011423 */
[----:B------:R-:W-:Y:S01]  /*0510*/  SHF.R.U32.HI R4, RZ, 0x3, R3 ;  /* 0x00000003ff047819 */ /* 0x000fe20000011603 */
[----:B------:R-:W-:Y:S01]  /*0520*/  UISETP.NE.AND UP3, UPT, UR10, URZ, UPT ;  /* 0x0000003f0a00728c */ /* 0x000fe2000bf65270 */
[----:B------:R-:W-:Y:S01]  /*0530*/  LOP3.LUT R3, R14, 0xfffffff8, RZ, 0xc0, !PT ;  /* 0xfffffff80e037812 */ /* 0x000fe200078ec0ff */
[----:B------:R-:W-:Y:S01]  /*0540*/  USHF.R.S32.HI UR59, URZ, 0x1f, UR32 ;  /* 0x0000001f3f3b7899 */ /* 0x000fe20008011420 */
[C---:B------:R-:W-:Y:S01]  /*0550*/  LOP3.LUT P3, RZ, R0.reuse, 0x2, RZ, 0xc0, !PT ;  /* 0x0000000200ff7812 */ /* 0x040fe2000786c0ff */
[----:B------:R-:W-:Y:S01]  /*0560*/  IMAD.SHL.U32 R0, R0, 0x40, RZ ;  /* 0x0000004000007824 */ /* 0x000fe200078e00ff */
[----:B------:R-:W-:Y:S01]  /*0570*/  LOP3.LUT R9, R5, R4, RZ, 0x3c, !PT ;  /* 0x0000000405097212 */ /* 0x000fe200078e3cff */
[----:B------:R-:W-:Y:S01]  /*0580*/  IMAD.IADD R10, R2, 0x1, -R3 ;  /* 0x00000001020a7824 */ /* 0x000fe200078e0a03 */
[----:B------:R-:W-:Y:S01]  /*0590*/  LOP3.LUT R3, R8, 0x1, RZ, 0xc0, !PT ;  /* 0x0000000108037812 */ /* 0x000fe200078ec0ff */
[----:B------:R-:W-:Y:S01]  /*05a0*/  IMAD.SHL.U32 R2, R13, 0x10, RZ ;  /* 0x000000100d027824 */ /* 0x000fe200078e00ff */
[----:B------:R-:W-:Y:S01]  /*05b0*/  LOP3.LUT R0, R0, 0x1c0, RZ, 0xc0, !PT ;  /* 0x000001c000007812 */ /* 0x000fe200078ec0ff */
[----:B------:R-:W-:Y:S01]  /*05c0*/  USHF.R.S32.HI UR58, URZ, 0x1f, UR35 ;  /* 0x0000001f3f3a7899 */ /* 0x000fe20008011423 */
[----:B------:R-:W-:Y:S01]  /*05d0*/  ISETP.NE.U32.AND P0, PT, R3, 0x1, PT ;  /* 0x000000010300780c */ /* 0x000fe20003f05070 */
[----:B------:R-:W-:Y:S01]  /*05e0*/  IMAD.SHL.U32 R3, R12, 0x200, RZ ;  /* 0x000002000c037824 */ /* 0x000fe200078e00ff */
[----:B------:R-:W-:Y:S01]  /*05f0*/  SHF.R.S32.HI R7, RZ, 0x7, R7 ;  /* 0x00000007ff077819 */ /* 0x000fe20000011407 */
[----:B------:R-:W-:Y:S01]  /*0600*/  USHF.R.S32.HI UR57, URZ, 0x1f, UR32 ;  /* 0x0000001f3f397899 */ /* 0x000fe20008011420 */
[C---:B------:R-:W-:Y:S01]  /*0610*/  LOP3.LUT R2, R0.reuse, 0x10, R2, 0xf8, !PT ;  /* 0x0000001000027812 */ /* 0x040fe200078ef802 */
[----:B------:R-:W-:Y:S01]  /*0620*/  USHF.R.S32.HI UR56, URZ, 0x1f, UR35 ;  /* 0x0000001f3f387899 */ /* 0x000fe20008011423 */
[----:B------:R-:W-:Y:S01]  /*0630*/  LOP3.LUT R5, R0, 0x8, R16, 0xf8, !PT ;  /* 0x0000000800057812 */ /* 0x000fe200078ef810 */
[----:B------:R-:W-:Y:S01]  /*0640*/  UIMAD.WIDE.U32 UR40, UR36, UR42, URZ ;  /* 0x0000002a242872a5 */ /* 0x000fe2000f8e003f */
[----:B------:R-:W-:Y:S01]  /*0650*/  SHF.R.U32.HI R4, RZ, 0x3, R0 ;  /* 0x00000003ff047819 */ /* 0x000fe20000011600 */
[----:B------:R-:W-:Y:S01]  /*0660*/  UIMAD UR50, UR37, UR42, URZ ;  /* 0x0000002a253272a4 */ /* 0x000fe2000f8e023f */
[----:B------:R-:W-:Y:S01]  /*0670*/  LOP3.LUT R6, R2, 0x8, R16, 0xf8, !PT ;  /* 0x0000000802067812 */ /* 0x000fe200078ef810 */
[----:B------:R-:W-:Y:S01]  /*0680*/  IMAD R2, R7, 0x800, R3 ;  /* 0x0000080007027824 */ /* 0x000fe200078e0203 */
[----:B------:R-:W-:Y:S01]  /*0690*/  LOP3.LUT R0, R5, R4, RZ, 0x3c, !PT ;  /* 0x0000000405007212 */ /* 0x000fe200078e3cff */
[----:B------:R-:W-:Y:S01]  /*06a0*/  IMAD.U32 R16, RZ, RZ, UR14 ;  /* 0x0000000eff107e24 */ /* 0x000fe2000f8e00ff */
[----:B------:R-:W-:Y:S01]  /*06b0*/  LEA.HI R5, R11, R15, RZ, 0x6 ;  /* 0x0000000f0b057211 */ /* 0x000fe200078f30ff */
[----:B------:R-:W-:Y:S01]  /*06c0*/  USHF.R.S32.HI UR52, URZ, 0x1f, UR46 ;  /* 0x0000001f3f347899 */ /* 0x000fe2000801142e */
[----:B------:R-:W-:Y:S01]  /*06d0*/  LOP3.LUT R4, R3, R6, R4, 0xf6, !PT ;  /* 0x0000000603047212 */ /* 0x000fe200078ef604 */
[----:B------:R-:W-:Y:S01]  /*06e0*/  IMAD.IADD R0, R2, 0x1, R0 ;  /* 0x0000000102007824 */ /* 0x000fe200078e0200 */
[----:B------:R-:W-:Y:S01]  /*06f0*/  SHF.R.S32.HI R2, RZ, 0x6, R5 ;  /* 0x00000006ff027819 */ /* 0x000fe20000011405 */
[----:B------:R-:W-:Y:S01]  /*0700*/  IMAD.SHL.U32 R5, R7, 0x20, RZ ;  /* 0x0000002007057824 */ /* 0x000fe200078e00ff */
[----:B------:R-:W-:Y:S01]  /*0710*/  LOP3.LUT R3, R18, 0x7ffffffc, RZ, 0xc0, !PT ;  /* 0x7ffffffc12037812 */ /* 0x000fe200078ec0ff */
[----:B------:R-:W-:Y:S01]  /*0720*/  IMAD.SHL.U32 R7, R12, 0x20, RZ ;  /* 0x000000200c077824 */ /* 0x000fe200078e00ff */
[----:B------:R-:W-:Y:S01]  /*0730*/  R2P PR, R8, 0x6 ;  /* 0x0000000608007804 */ /* 0x000fe20000000000 */
[----:B------:R-:W-:Y:S01]  /*0740*/  IMAD R18, R2, 0x200, R9 ;  /* 0x0000020002127824 */ /* 0x000fe200078e0209 */
[----:B------:R-:W-:Y:S01]  /*0750*/  LOP3.LUT P6, RZ, R10, 0x4, RZ, 0xc0, !PT ;  /* 0x000000040aff7812 */ /* 0x000fe200078cc0ff */
[----:B------:R-:W-:Y:S01]  /*0760*/  IMAD.SHL.U32 R6, R2, 0x8, RZ ;  /* 0x0000000802067824 */ /* 0x000fe200078e00ff */
[----:B------:R-:W-:Y:S01]  /*0770*/  LOP3.LUT P5, RZ, R10, 0x2, RZ, 0xc0, !PT ;  /* 0x000000020aff7812 */ /* 0x000fe200078ac0ff */
[----:B------:R-:W-:Y:S01]  /*0780*/  IMAD.SHL.U32 R2, R8, 0x40, RZ ;  /* 0x0000004008027824 */ /* 0x000fe200078e00ff */
[----:B------:R-:W-:Y:S01]  /*0790*/  UIMAD UR49, UR6, UR49, URZ ;  /* 0x00000031063172a4 */ /* 0x000fe2000f8e023f */
[C---:B------:R-:W-:Y:S01]  /*07a0*/  IMAD.IADD R9, R15.reuse, 0x1, -R3 ;  /* 0x000000010f097824 */ /* 0x040fe200078e0a03 */
[----:B------:R-:W-:Y:S01]  /*07b0*/  LOP3.LUT R3, R6, 0x18, RZ, 0xc0, !PT ;  /* 0x0000001806037812 */ /* 0x000fe200078ec0ff */
[----:B------:R-:W-:Y:S01]  /*07c0*/  IMAD.SHL.U32 R15, R15, 0x2, RZ ;  /* 0x000000020f0f7824 */ /* 0x000fe200078e00ff */
[----:B------:R-:W-:Y:S01]  /*07d0*/  LOP3.LUT R2, R2, 0x1c0, RZ, 0xc0, !PT ;  /* 0x000001c002027812 */ /* 0x000fe200078ec0ff */
[----:B------:R-:W-:Y:S01]  /*07e0*/  IMAD.SHL.U32 R0, R0, 0x2, RZ ;  /* 0x0000000200007824 */ /* 0x000fe200078e00ff */
[----:B------:R-:W-:Y:S01]  /*07f0*/  LOP3.LUT R11, R3, 0x20, R7, 0xf8, !PT ;  /* 0x00000020030b7812 */ /* 0x000fe200078ef807 */
[----:B------:R-:W-:Y:S01]  /*0800*/  IMAD.SHL.U32 R7, R10, 0x40, RZ ;  /* 0x000000400a077824 */ /* 0x000fe200078e00ff */
[----:B------:R-:W-:Y:S01]  /*0810*/  LOP3.LUT R8, R5, 0x6, R15, 0xf8, !PT ;  /* 0x0000000605087812 */ /* 0x000fe200078ef80f */
[----:B------:R-:W-:Y:S01]  /*0820*/  IMAD.MOV.U32 R10, RZ, RZ, -0x10 ;  /* 0xfffffff0ff0a7424 */ /* 0x000fe200078e00ff */
[----:B------:R-:W-:Y:S01]  /*0830*/  SHF.R.U32.HI R6, RZ, 0x3, R2 ;  /* 0x00000003ff067819 */ /* 0x000fe20000011602 */
[----:B------:R-:W-:Y:S01]  /*0840*/  @!UP2 UIMAD UR48, UR7, UR48, URZ ;  /* 0x000000300730a2a4 */ /* 0x000fe2000f8e023f */
[----:B------:R-:W-:Y:S01]  /*0850*/  LOP3.LUT R5, R2, 0x20, R5, 0xf8, !PT ;  /* 0x0000002002057812 */ /* 0x000fe200078ef805 */
[----:B------:R1:W-:Y:S01]  /*0860*/  STL [R1+0x80], R8 ;  /* 0x0000800801007387 */ /* 0x0003e20000100800 */
[----:B------:R-:W-:Y:S01]  /*0870*/  SEL R10, R10, 0x10, !P0 ;  /* 0x000000100a0a7807 */ /* 0x000fe20004000000 */
[----:B------:R-:W-:Y:S01]  /*0880*/  USHF.R.S32.HI UR47, URZ, 0x1f, UR44 ;  /* 0x0000001f3f2f7899 */ /* 0x000fe2000801142c */
[----:B-1----:R-:W-:Y:S01]  /*0890*/  LOP3.LUT R8, R6, R2, R3, 0x1e, !PT ;  /* 0x0000000206087212 */ /* 0x002fe200078e1e03 */
[----:B------:R-:W-:Y:S01]  /*08a0*/  IMAD.SHL.U32 R2, R9, 0x2, RZ ;  /* 0x0000000209027824 */ /* 0x000fe200078e00ff */
[----:B------:R-:W-:-:S03]  /*08b0*/  LOP3.LUT R6, R5, R6, RZ, 0x3c, !PT ;  /* 0x0000000605067212 */ /* 0x000fc600078e3cff */
[--C-:B------:R-:W-:Y:S02]  /*08c0*/  IMAD R5, R17, 0x400, R2.reuse ;  /* 0x0000040011057824 */ /* 0x100fe400078e0202 */
[----:B------:R-:W-:Y:S01]  /*08d0*/  IMAD R3, R13, 0x400, R2 ;  /* 0x000004000d037824 */ /* 0x000fe200078e0202 */
[----:B------:R-:W-:Y:S01]  /*08e0*/  LOP3.LUT R2, R7, 0x1c0, RZ, 0xc0, !PT ;  /* 0x000001c007027812 */ /* 0x000fe200078ec0ff */
[----:B------:R-:W-:Y:S02]  /*08f0*/  IMAD.IADD R16, R5, 0x1, R6 ;  /* 0x0000000105107824 */ /* 0x000fe400078e0206 */
[----:B------:R-:W-:Y:S01]  /*0900*/  IMAD.IADD R15, R3, 0x1, R8 ;  /* 0x00000001030f7824 */ /* 0x000fe200078e0208 */
[----:B------:R-:W-:Y:S01]  /*0910*/  SHF.R.U32.HI R3, RZ, 0x3, R2 ;  /* 0x00000003ff037819 */ /* 0x000fe20000011602 */
[----:B------:R-:W-:Y:S01]  /*0920*/  IMAD.SHL.U32 R5, R12, 0x8, RZ ;  /* 0x000000080c057824 */ /* 0x000fe200078e00ff */
[----:B------:R-:W-:Y:S01]  /*0930*/  IADD3 R12, R20, 0x80, RZ ;  /* 0x00000080140c7810 */ /* 0x000fe20007ffe0ff */
[----:B------:R-:W-:-:S02]  /*0940*/  IMAD.SHL.U32 R8, R14, 0x40, RZ ;  /* 0x000000400e087824 */ /* 0x000fc400078e00ff */
[----:B------:R-:W-:Y:S01]  /*0950*/  IMAD.MOV.U32 R6, RZ, RZ, 0x20 ;  /* 0x00000020ff067424 */ /* 0x000fe200078e00ff */
[----:B------:R-:W-:Y:S02]  /*0960*/  LOP3.LUT R5, R2, 0x8, R5, 0xf8, !PT ;  /* 0x0000000802057812 */ /* 0x000fe400078ef805 */
[----:B------:R-:W-:Y:S02]  /*0970*/  LOP3.LUT R8, R8, 0xfffffe00, RZ, 0xc0, !PT ;  /* 0xfffffe0008087812 */ /* 0x000fe400078ec0ff */
[----:B------:R-:W-:Y:S01]  /*0980*/  LOP3.LUT R2, R3, R11, R2, 0x1e, !PT ;  /* 0x0000000b03027212 */ /* 0x000fe200078e1e02 */
[----:B------:R-:W-:Y:S01]  /*0990*/  IMAD.SHL.U32 R11, R18, 0x2, RZ ;  /* 0x00000002120b7824 */ /* 0x000fe200078e00ff */
[----:B------:R-:W-:Y:S01]  /*09a0*/  LOP3.LUT R3, R5, R3, RZ, 0x3c, !PT ;  /* 0x0000000305037212 */ /* 0x000fe200078e3cff */
[--C-:B------:R-:W-:Y:S02]  /*09b0*/  IMAD R7, R17, 0x400, R8.reuse ;  /* 0x0000040011077824 */ /* 0x100fe400078e0208 */
[----:B------:R-:W-:Y:S01]  /*09c0*/  IMAD R9, R13, 0x400, R8 ;  /* 0x000004000d097824 */ /* 0x000fe200078e0208 */
[----:B------:R-:W-:Y:S01]  /*09d0*/  IADD3 R13, R20, 0x40, RZ ;  /* 0x00000040140d7810 */ /* 0x000fe20007ffe0ff */
[----:B------:R-:W-:Y:S01]  /*09e0*/  IMAD.MOV.U32 R5, RZ, RZ, 0x40 ;  /* 0x00000040ff057424 */ /* 0x000fe200078e00ff */
[----:B------:R-:W-:Y:S01]  /*09f0*/  LOP3.LUT R8, R2, R8, RZ, 0xfc, !PT ;  /* 0x0000000802087212 */ /* 0x000fe200078efcff */
[----:B------:R-:W-:Y:S01]  /*0a00*/  IMAD.IADD R7, R7, 0x1, R3 ;  /* 0x0000000107077824 */ /* 0x000fe200078e0203 */
[C---:B------:R-:W-:Y:S01]  /*0a10*/  SEL R2, R6.reuse, 0xffffffe0, !P3 ;  /* 0xffffffe006027807 */ /* 0x040fe20005800000 */
[----:B------:R-:W-:Y:S01]  /*0a20*/  IMAD.IADD R9, R3, 0x1, R9 ;  /* 0x0000000103097824 */ /* 0x000fe200078e0209 */
[----:B------:R-:W-:Y:S01]  /*0a30*/  SEL R3, R5, 0xffffffc0, !P4 ;  /* 0xffffffc005037807 */ /* 0x000fe20006000000 */
[----:B------:R1:W-:Y:S01]  /*0a40*/  STL [R1+0x68], R13 ;  /* 0x0000680d01007387 */ /* 0x0003e20000100800 */
[----:B------:R-:W-:-:S02]  /*0a50*/  SEL R6, R6, 0xffffffe0, !P5 ;  /* 0xffffffe006067807 */ /* 0x000fc40006800000 */
[----:B------:R-:W-:Y:S01]  /*0a60*/  SEL R5, R5, 0xffffffc0, !P6 ;  /* 0xffffffc005057807 */ /* 0x000fe20007000000 */
[----:B------:R-:W-:Y:S01]  /*0a70*/  STL [R1+0x6c], R12 ;  /* 0x00006c0c01007387 */ /* 0x000fe20000100800 */
[C---:B------:R-:W-:Y:S01]  /*0a80*/  IMAD.IADD R252, R0.reuse, 0x1, R3 ;  /* 0x0000000100fc7824 */ /* 0x040fe200078e0203 */
[----:B------:R-:W-:Y:S02]  /*0a90*/  LEA R9, R9, 0x12000, 0x1 ;  /* 0x0001200009097811 */ /* 0x000fe400078e08ff */
[----:B------:R2:W-:Y:S04]  /*0aa0*/  STL [R1+0x2c], R11 ;  /* 0x00002c0b01007387 */ /* 0x0005e80000100800 */
[----:B------:R3:W-:Y:S01]  /*0ab0*/  STL [R1], R0 ;  /* 0x0000000001007387 */ /* 0x0007e20000100800 */
[----:B-1----:R-:W-:Y:S01]  /*0ac0*/  LEA R13, R15, 0xc000, 0x1 ;  /* 0x0000c0000f0d7811 */ /* 0x002fe200078e08ff */
[--C-:B--2---:R-:W-:Y:S01]  /*0ad0*/  IMAD.IADD R11, R0, 0x1, R2.reuse ;  /* 0x00000001000b7824 */ /* 0x104fe200078e0202 */
[----:B------:R-:W-:Y:S01]  /*0ae0*/  IADD3 R2, R3, R0, R2 ;  /* 0x0000000003027210 */ /* 0x000fe20007ffe002 */
[----:B---3--:R-:W-:-:S03]  /*0af0*/  IMAD.SHL.U32 R0, R16, 0x2, RZ ;  /* 0x0000000210007824 */ /* 0x008fc600078e00ff */
[----:B------:R1:W-:Y:S04]  /*0b00*/  STL [R1+0x4], R11 ;  /* 0x0000040b01007387 */ /* 0x0003e80000100800 */
[----:B------:R2:W-:Y:S01]  /*0b10*/  STL [R1+0x10], R2 ;  /* 0x0000100201007387 */ /* 0x0005e20000100800 */
[C---:B------:R-:W-:Y:S02]  /*0b20*/  IADD3 R12, R0.reuse, 0x20, RZ ;  /* 0x00000020000c7810 */ /* 0x040fe40007ffe0ff */
[C---:B------:R-:W-:Y:S01]  /*0b30*/  @P1 IADD3 R12, R0.reuse, -0x20, RZ ;  /* 0xffffffe0000c1810 */ /* 0x040fe20007ffe0ff */
[----:B------:R3:W-:Y:S04]  /*0b40*/  STL [R1+0x50], R0 ;  /* 0x0000500001007387 */ /* 0x0007e80000100800 */
[----:B------:R-:W-:Y:S01]  /*0b50*/  STL [R1+0x78], R13 ;  /* 0x0000780d01007387 */ /* 0x000fe20000100800 */
[----:B-1----:R-:W-:-:S02]  /*0b60*/  IMAD.IADD R11, R0, 0x1, R10 ;  /* 0x00000001000b7824 */ /* 0x002fc400078e020a */
[----:B--2---:R-:W-:-:S03]  /*0b70*/  IMAD R2, R4, 0x2, R3 ;  /* 0x0000000204027824 */ /* 0x004fc600078e0203 */
[----:B------:R1:W-:Y:S01]  /*0b80*/  STL [R1+0x5c], R11 ;  /* 0x00005c0b01007387 */ /* 0x0003e20000100800 */
[----:B------:R-:W-:Y:S01]  /*0b90*/  IMAD.SHL.U32 R3, R4, 0x2, RZ ;  /* 0x0000000204037824 */ /* 0x000fe200078e00ff */
[C---:B------:R-:W-:Y:S01]  /*0ba0*/  IADD3 R4, R13.reuse, 0x40, RZ ;  /* 0x000000400d047810 */ /* 0x040fe20007ffe0ff */
[----:B---3--:R-:W-:Y:S01]  /*0bb0*/  IMAD.SHL.U32 R0, R8, 0x2, RZ ;  /* 0x0000000208007824 */ /* 0x008fe200078e00ff */
[----:B------:R-:W-:Y:S01]  /*0bc0*/  @P2 IADD3 R4, R13, -0x40, RZ ;  /* 0xffffffc00d042810 */ /* 0x000fe20007ffe0ff */
[----:B------:R-:W-:Y:S02]  /*0bd0*/  IMAD.IADD R8, R6, 0x1, R9 ;  /* 0x0000000106087824 */ /* 0x000fe400078e0209 */
[----:B-1----:R-:W-:-:S04]  /*0be0*/  IMAD.SHL.U32 R11, R7, 0x2, RZ ;  /* 0x00000002070b7824 */ /* 0x002fc800078e00ff */
[----:B------:R-:W-:Y:S01]  /*0bf0*/  IMAD.IADD R7, R11, 0x1, R6 ;  /* 0x000000010b077824 */ /* 0x000fe200078e0206 */
[----:B------:R-:W-:Y:S04]  /*0c00*/  STL [R1+0x8], R11 ;  /* 0x0000080b01007387 */ /* 0x000fe80000100800 */
[----:B------:R-:W-:Y:S04]  /*0c10*/  STL [R1+0x54], R12 ;  /* 0x0000540c01007387 */ /* 0x000fe80000100800 */
[----:B------:R1:W-:Y:S04]  /*0c20*/  STL [R1+0x7c], R4 ;  /* 0x00007c0401007387 */ /* 0x0003e80000100800 */
[----:B------:R-:W-:Y:S01]  /*0c30*/  STL [R1+0x1c], R9 ;  /* 0x00001c0901007387 */ /* 0x000fe20000100800 */
[----:B-1----:R-:W-:-:S02]  /*0c40*/  IMAD.IADD R4, R10, 0x1, R12 ;  /* 0x000000010a047824 */ /* 0x002fc400078e020c */
[----:B------:R-:W-:-:S03]  /*0c50*/  IMAD.IADD R10, R11, 0x1, R5 ;  /* 0x000000010b0a7824 */ /* 0x000fc600078e0205 */
[----:B------:R1:W-:Y:S04]  /*0c60*/  STL [R1+0x58], R4 ;  /* 0x0000580401007387 */ /* 0x0003e80000100800 */
[----:B------:R-:W-:Y:S04]  /*0c70*/  STL [R1+0xc], R7 ;  /* 0x00000c0701007387 */ /* 0x000fe80000100800 */
[----:B------:R-:W-:Y:S04]  /*0c80*/  STL [R1+0x18], R10 ;  /* 0x0000180a01007387 */ /* 0x000fe80000100800 */
[----:B------:R-:W-:Y:S01]  /*0c90*/  STL [R1+0x28], R8 ;  /* 0x0000280801007387 */ /* 0x000fe20000100800 */
[----:B-1----:R-:W-:-:S02]  /*0ca0*/  IMAD.IADD R4, R5, 0x1, R9 ;  /* 0x0000000105047824 */ /* 0x002fc400078e0209 */
[----:B------:R-:W-:-:S03]  /*0cb0*/  IMAD.IADD R5, R7, 0x1, R5 ;  /* 0x0000000107057824 */ /* 0x000fc600078e0205 */
[----:B------:R1:W-:Y:S04]  /*0cc0*/  STL [R1+0x20], R4 ;  /* 0x0000200401007387 */ /* 0x0003e80000100800 */
[----:B------:R2:W-:Y:S01]  /*0cd0*/  STL [R1+0x14], R5 ;  /* 0x0000140501007387 */ /* 0x0005e20000100800 */
[----:B-1----:R-:W-:-:S05]  /*0ce0*/  IMAD.IADD R4, R6, 0x1, R4 ;  /* 0x0000000106047824 */ /* 0x002fca00078e0204 */
[----:B----4-:R2:W-:Y:S02]  /*0cf0*/  STL [R1+0x24], R4 ;  /* 0x0000240401007387 */ /* 0x0105e40000100800 */
.L_x_44:
[----:B------:R-:W-:Y:S02]  /*0d00*/  ULDC.64 UR6, c[0x0][0x240] ;  /* 0x0000900000067ab9 */ /* 0x000fe40000000a00 */
[----:B------:R-:W-:Y:S02]  /*0d10*/  UISETP.NE.U32.AND UP6, UPT, URZ, UR6, UPT ;  /* 0x000000063f00728c */ /* 0x000fe4000bfc5070 */
[----:B------:R-:W-:Y:S02]  /*0d20*/  USHF.L.U32 UR13, UR32, 0x2, URZ ;  /* 0x00000002200d7899 */ /* 0x000fe4000800063f */
[----:B------:R-:W-:Y:S02]  /*0d30*/  USHF.R.S32.HI UR38, URZ, 0x1f, UR32 ;  /* 0x0000001f3f267899 */ /* 0x000fe40008011420 */
[----:B------:R-:W-:Y:S02]  /*0d40*/  UISETP.NE.AND.EX UP6, UPT, URZ, UR7, UPT, UP6 ;  /* 0x000000073f00728c */ /* 0x000fe4000bfc5360 */
[----:B------:R-:W-:-:S02]  /*0d50*/  ULDC.64 UR10, c[0x0][0x250] ;  /* 0x00009400000a7ab9 */ /* 0x000fc40000000a00 */
[----:B------:R-:W-:Y:S02]  /*0d60*/  UISETP.NE.U32.AND UP4, UPT, URZ, UR10, UPT ;  /* 0x0000000a3f00728c */ /* 0x000fe4000bf85070 */
[----:B------:R-:W-:Y:S01]  /*0d70*/  USHF.L.U64.HI UR12, UR32, 0x2, UR38 ;  /* 0x00000002200c7899 */ /* 0x000fe20008010226 */
[----:B------:R-:W-:Y:S01]  /*0d80*/  PLOP3.LUT P2, PT, PT, PT, UP6, 0x80, 0x0 ;  /* 0x000000000000781c */ /* 0x000fe20003f4f068 */
[----:B------:R-:W-:Y:S02]  /*0d90*/  UIADD3 UR6, UP0, UR13, UR6, URZ ;  /* 0x000000060d067290 */ /* 0x000fe4000ff1e03f */
[----:B------:R-:W-:Y:S02]  /*0da0*/  UISETP.NE.AND.EX UP4, UPT, URZ, UR11, UPT, UP4 ;  /* 0x0000000b3f00728c */ /* 0x000fe4000bf85340 */
[----:B------:R-:W-:Y:S02]  /*0db0*/  UIADD3.X UR7, UR12, UR7, URZ, UP0, !UPT ;  /* 0x000000070c077290 */ /* 0x000fe400087fe43f */
[----:B-123--:R-:W-:Y:S01]  /*0dc0*/  IMAD.U32 R4, RZ, RZ, UR6 ;  /* 0x00000006ff047e24 */ /* 0x00efe2000f8e00ff */
[----:B------:R-:W-:Y:S01]  /*0dd0*/  ULDC.U8 UR14, c[0x0][0x312] ;  /* 0x0000c480000e7ab9 */ /* 0x000fe20000000000 */
[----:B------:R-:W-:Y:S01]  /*0de0*/  PLOP3.LUT P0, PT, PT, PT, UP4, 0x80, 0x0 ;  /* 0x000000000000781c */ /* 0x000fe20003f0f048 */
[----:B------:R-:W-:Y:S01]  /*0df0*/  ULDC.64 UR8, c[0x0][0x248] ;  /* 0x0000920000087ab9 */ /* 0x000fe20000000a00 */
[----:B------:R-:W-:Y:S01]  /*0e00*/  IMAD.U32 R5, RZ, RZ, UR7 ;  /* 0x00000007ff057e24 */ /* 0x000fe2000f8e00ff */
[----:B------:R-:W-:-:S02]  /*0e10*/  UISETP.NE.AND UP5, UPT, UR14, URZ, UPT ;  /* 0x0000003f0e00728c */ /* 0x000fc4000bfa5270 */
[----:B------:R-:W-:Y:S02]  /*0e20*/  @UP4 UIADD3 UR6, UP0, UR13, UR10, URZ ;  /* 0x0000000a0d064290 */ /* 0x000fe4000ff1e03f */
[----:B------:R1:W2:Y:S01]  /*0e30*/  @P2 LDG.E R9, [R4.64] ;  /* 0x0000000404092981 */ /* 0x0002a2000c1e1900 */
[----:B------:R-:W-:Y:S02]  /*0e40*/  UISETP.EQ.U32.AND UP1, UPT, URZ, UR8, UPT ;  /* 0x000000083f00728c */ /* 0x000fe4000bf22070 */
[----:B------:R-:W-:Y:S01]  /*0e50*/  @UP4 UIADD3.X UR7, UR12, UR11, URZ, UP0, !UPT ;  /* 0x0000000b0c074290 */ /* 0x000fe200087fe43f */
[----:B------:R1:W3:Y:S01]  /*0e60*/  @P2 LDG.E R8, [R4.64+0x4] ;  /* 0x0000040404082981 */ /* 0x0002e2000c1e1900 */
[----:B------:R-:W-:Y:S01]  /*0e70*/  MOV R6, UR6 ;  /* 0x0000000600067c02 */ /* 0x000fe20008000f00 */
[----:B------:R-:W-:-:S03]  /*0e80*/  UISETP.EQ.OR.EX UP1, UPT, URZ, UR9, !UP5, UP1 ;  /* 0x000000093f00728c */ /* 0x000fc6000ef22710 */
[----:B------:R-:W-:Y:S01]  /*0e90*/  IMAD.U32 R7, RZ, RZ, UR7 ;  /* 0x00000007ff077e24 */ /* 0x000fe2000f8e00ff */
[----:B------:R-:W-:-:S04]  /*0ea0*/  UIADD3 UR8, UP0, UR13, UR8, URZ ;  /* 0x000000080d087290 */ /* 0x000fc8000ff1e03f */
[----:B----45:R4:W5:Y:S01]  /*0eb0*/  @P0 LDG.E R6, [R6.64] ;  /* 0x0000000406060981 */ /* 0x030962000c1e1900 */
[----:B------:R-:W-:Y:S01]  /*0ec0*/  PLOP3.LUT P1, PT, PT, PT, UP1, 0x80, 0x0 ;  /* 0x000000000000781c */ /* 0x000fe20003f2f018 */
[----:B------:R-:W-:Y:S01]  /*0ed0*/  UIADD3.X UR9, UR12, UR9, URZ, UP0, !UPT ;  /* 0x000000090c097290 */ /* 0x000fe200087fe43f */
[----:B-1----:R-:W-:-:S05]  /*0ee0*/  IMAD.U32 R4, RZ, RZ, UR8 ;  /* 0x00000008ff047e24 */ /* 0x002fca000f8e00ff */
[----:B------:R-:W-:-:S06]  /*0ef0*/  MOV R5, UR9 ;  /* 0x0000000900057c02 */ /* 0x000fcc0008000f00 */
[----:B----4-:R-:W4:Y:S01]  /*0f00*/  @!P1 LDG.E R7, [R4.64] ;  /* 0x0000000404079981 */ /* 0x010f22000c1e1900 */
[----:B------:R-:W-:Y:S02]  /*0f10*/  UMOV UR18, 0xffffffff ;  /* 0xffffffff00127882 */ /* 0x000fe40000000000 */
[----:B------:R-:W-:Y:S02]  /*0f20*/  UMOV UR15, URZ ;  /* 0x0000003f000f7c82 */ /* 0x000fe40008000000 */
[----:B------:R-:W-:Y:S02]  /*0f30*/  UMOV UR24, 0xffffffff ;  /* 0xffffffff00187882 */ /* 0x000fe40000000000 */
[----:B------:R-:W-:Y:S01]  /*0f40*/  ULDC UR8, c[0x0][0x218] ;  /* 0x0000860000087ab9 */ /* 0x000fe20000000800 */
[----:B--2---:R-:W1:Y:S08]  /*0f50*/  @P2 R2UR UR18, R9 ;  /* 0x00000000091223c2 */ /* 0x004e7000000e0000 */
[----:B---3--:R-:W1:Y:S08]  /*0f60*/  @P2 R2UR UR6, R8 ;  /* 0x00000000080623c2 */ /* 0x008e7000000e0000 */
[----:B-----5:R2:W3:Y:S01]  /*0f70*/  @P0 R2UR UR15, R6 ;  /* 0x00000000060f03c2 */ /* 0x0204e200000e0000 */
[----:B------:R-:W-:-:S04]  /*0f80*/  ISETP.NE.U32.AND P0, PT, RZ, c[0x0][0x248], PT ;  /* 0x00009200ff007a0c */ /* 0x000fc80003f05070 */
[----:B------:R-:W-:Y:S01]  /*0f90*/  ISETP.NE.AND.EX P0, PT, RZ, c[0x0][0x24c], PT, P0 ;  /* 0x00009300ff007a0c */ /* 0x000fe20003f05300 */
[----:B-1----:R-:W-:Y:S02]  /*0fa0*/  @UP6 UIADD3 UR26, UR6, -UR18, URZ ;  /* 0x80000012061a6290 */ /* 0x002fe4000fffe03f */
[----:B----4-:R2:W1:Y:S05]  /*0fb0*/  @!P1 R2UR UR24, R7 ;  /* 0x00000000071893c2 */ /* 0x01046a00000e0000 */
[----:B------:R-:W-:-:S05]  /*0fc0*/  @!UP6 ULDC UR26, c[0x0][0x214] ;  /* 0x00008500001aeab9 */ /* 0x000fca0000000800 */
[----:B------:R-:W-:Y:S05]  /*0fd0*/  @!P0 BRA `(.L_x_0) ;  /* 0x0000007000008947 */ /* 0x000fea0003800000 */
[----:B---3--:R-:W-:-:S13]  /*0fe0*/  PLOP3.LUT P0, PT, PT, PT, UP5, 0x80, 0x0 ;  /* 0x000000000000781c */ /* 0x008fda0003f0f058 */
[----:B--2---:R-:W2:Y:S04]  /*0ff0*/  @P0 LDG.E R6, [R4.64+0x4] ;  /* 0x0000040404060981 */ /* 0x004ea8000c1e1900 */
[----:B------:R-:W3:Y:S01]  /*1000*/  @!P0 LDG.E R4, [R4.64] ;  /* 0x0000000404048981 */ /* 0x000ee2000c1e1900 */
[----:B--2---:R-:W2:Y:S02]  /*1010*/  @P0 R2UR UR6, R6 ;  /* 0x00000000060603c2 */ /* 0x004ea400000e0000 */
[----:B-12---:R-:W-:-:S11]  /*1020*/  @UP5 UIADD3 UR8, UR6, -UR24, URZ ;  /* 0x8000001806085290 */ /* 0x006fd6000fffe03f */
[----:B---3--:R1:W2:Y:S01]  /*1030*/  @!P0 R2UR UR8, R4 ;  /* 0x00000000040883c2 */ /* 0x0082a200000e0000 */
[----:B------:R-:W-:-:S07]  /*1040*/  DEPBAR.LE SB1, 0x0, {2} ;  /* 0x000090040000791a */ /* 0x000fce0000000000 */
.L_x_0:
[----:B---3--:R-:W-:Y:S02]  /*1050*/  ULDC.64 UR6, c[0x0][0x258] ;  /* 0x0000960000067ab9 */ /* 0x008fe40000000a00 */
[----:B------:R-:W-:-:S04]  /*1060*/  UISETP.NE.U32.AND UP1, UPT, URZ, UR6, UPT ;  /* 0x000000063f00728c */ /* 0x000fc8000bf25070 */
[----:B------:R-:W-:-:S06]  /*1070*/  UISETP.NE.AND.EX UP1, UPT, URZ, UR7, UPT, UP1 ;  /* 0x000000073f00728c */ /* 0x000fcc000bf25310 */
[----:B------:R-:W-:-:S05]  /*1080*/  PLOP3.LUT P0, PT, PT, PT, UP1, 0x80, 0x0 ;  /* 0x000000000000781c */ /* 0x000fca0003f0f018 */
[----:B------:R-:W-:-:S04]  /*1090*/  @UP1 UIADD3 UR6, UP0, UR13, UR6, URZ ;  /* 0x000000060d061290 */ /* 0x000fc8000ff1e03f */
[----:B------:R-:W-:Y:S02]  /*10a0*/  @UP1 UIADD3.X UR7, UR12, UR7, URZ, UP0, !UPT ;  /* 0x000000070c071290 */ /* 0x000fe400087fe43f */
[----:B------:R-:W-:-:S04]  /*10b0*/  IMAD.U32 R4, RZ, RZ, UR6 ;  /* 0x00000006ff047e24 */ /* 0x000fc8000f8e00ff */
[----:B------:R-:W-:Y:S01]  /*10c0*/  IMAD.U32 R5, RZ, RZ, UR7 ;  /* 0x00000007ff057e24 */ /* 0x000fe2000f8e00ff */
[----:B------:R-:W-:-:S04]  /*10d0*/  ULDC.64 UR6, c[0x0][0x268] ;  /* 0x00009a0000067ab9 */ /* 0x000fc80000000a00 */
[----:B------:R-:W3:Y:S01]  /*10e0*/  @P0 LDG.E R4, [R4.64] ;  /* 0x0000000404040981 */ /* 0x000ee2000c1e1900 */
[----:B------:R-:W-:Y:S02]  /*10f0*/  @!UP1 UISETP.NE.U32.AND UP0, UPT, URZ, UR6, UPT ;  /* 0x000000063f00928c */ /* 0x000fe4000bf05070 */
[----:B------:R-:W-:Y:S02]  /*1100*/  ULDC UR10, c[0x0][0x21c] ;  /* 0x00008700000a7ab9 */ /* 0x000fe40000000800 */
[----:B------:R-:W-:Y:S02]  /*1110*/  @!UP1 UISETP.NE.AND.EX UP0, UPT, URZ, UR7, UPT, UP0 ;  /* 0x000000073f00928c */ /* 0x000fe4000bf05300 */
[----:B------:R-:W-:Y:S02]  /*1120*/  USHF.L.U32 UR25, UR19, 0x6, URZ ;  /* 0x0000000613197899 */ /* 0x000fe4000800063f */
[----:B------:R-:W-:Y:S01]  /*1130*/  @!UP1 USEL UR7, URZ, UR10, !UP0 ;  /* 0x0000000a3f079287 */ /* 0x000fe2000c000000 */
[----:B---3--:R-:W3:Y:S02]  /*1140*/  @P0 R2UR UR9, R4 ;  /* 0x00000000040903c2 */ /* 0x008ee400000e0000 */
[----:B---3--:R-:W-:-:S02]  /*1150*/  @UP1 UIADD3 UR6, UR9, -UR15, URZ ;  /* 0x8000000f09061290 */ /* 0x008fc4000fffe03f */
[----:B------:R-:W-:-:S04]  /*1160*/  @!UP1 UIADD3 UR6, UR7, UR8, -UR15 ;  /* 0x0000000807069290 */ /* 0x000fc8000fffe80f */
[----:B------:R-:W-:-:S06]  /*1170*/  UISETP.GT.AND UP0, UPT, UR6, UR25, UPT ;  /* 0x000000190600728c */ /* 0x000fcc000bf04270 */
[----:B------:R-:W-:-:S13]  /*1180*/  PLOP3.LUT P0, PT, PT, PT, UP0, 0x80, 0x0 ;  /* 0x000000000000781c */ /* 0x000fda0003f0f008 */
[----:B------:R-:W-:Y:S05]  /*1190*/  @!P0 BRA `(.L_x_1) ;  /* 0x00007d2000008947 */ /* 0x000fea0003800000 */
[----:B-1----:R-:W-:Y:S02]  /*11a0*/  UISETP.NE.AND UP0, UPT, UR24, -0x1, UPT ;  /* 0xffffffff1800788c */ /* 0x002fe4000bf05270 */
[----:B------:R-:W-:Y:S02]  /*11b0*/  UIADD3 UR7, UR26, 0x3f, URZ ;  /* 0x0000003f1a077890 */ /* 0x000fe4000fffe03f */
[----:B------:R-:W-:Y:S02]  /*11c0*/  ULDC.64 UR8, c[0x0][0x190] ;  /* 0x0000640000087ab9 */ /* 0x000fe40000000a00 */
[----:B------:R-:W-:Y:S01]  /*11d0*/  UIMAD.WIDE.U32 UR10, UR18, UR8, URZ ;  /* 0x00000008120a72a5 */ /* 0x000fe2000f8e003f */
[----:B------:R-:W-:Y:S01]  /*11e0*/  PLOP3.LUT P0, PT, PT, PT, UP0, 0x80, 0x0 ;  /* 0x000000000000781c */ /* 0x000fe20003f0f008 */
[----:B------:R-:W-:Y:S02]  /*11f0*/  USHF.R.S32.HI UR8, URZ, 0x1f, UR7 ;  /* 0x0000001f3f087899 */ /* 0x000fe40008011407 */
[----:B------:R-:W-:-:S02]  /*1200*/  ULDC.64 UR16, c[0x0][0x178] ;  /* 0x00005e0000107ab9 */ /* 0x000fc40000000a00 */
[----:B------:R-:W-:Y:S02]  /*1210*/  UIMAD UR22, UR38, UR16, URZ ;  /* 0x00000010261672a4 */ /* 0x000fe4000f8e023f */
[----:B------:R-:W-:Y:S02]  /*1220*/  UISETP.NE.AND UP1, UPT, UR18, -0x1, UPT ;  /* 0xffffffff1200788c */ /* 0x000fe4000bf25270 */
[----:B------:R-:W-:Y:S02]  /*1230*/  ULEA.HI UR33, UR8, UR7, URZ, 0x6 ;  /* 0x0000000708217291 */ /* 0x000fe4000f8f303f */
[----:B------:R-:W-:Y:S02]  /*1240*/  @UP0 UIADD3 UR14, UR15, UR24, URZ ;  /* 0x000000180f0e0290 */ /* 0x000fe4000fffe03f */
[----:B------:R-:W-:Y:S02]  /*1250*/  ULDC.64 UR20, c[0x0][0x198] ;  /* 0x0000660000147ab9 */ /* 0x000fe40000000a00 */
[----:B------:R-:W-:-:S02]  /*1260*/  UIMAD.WIDE.U32 UR12, UR32, UR16, URZ ;  /* 0x00000010200c72a5 */ /* 0x000fc4000f8e003f */
[----:B------:R-:W-:Y:S02]  /*1270*/  UIMAD UR17, UR32, UR17, UR22 ;  /* 0x00000011201172a4 */ /* 0x000fe4000f8e0216 */
[----:B------:R-:W-:Y:S02]  /*1280*/  UIMAD UR23, UR18, UR9, URZ ;  /* 0x00000009121772a4 */ /* 0x000fe4000f8e023f */
[----:B------:R-:W-:Y:S02]  /*1290*/  ULOP3.LUT UR7, UR33, 0xffffffc0, URZ, 0xc0, !UPT ;  /* 0xffffffc021077892 */ /* 0x000fe4000f8ec03f */
[----:B------:R-:W-:Y:S02]  /*12a0*/  @UP0 UIMAD.WIDE.U32 UR8, UR14, UR20, URZ ;  /* 0x000000140e0802a5 */ /* 0x000fe4000f8e003f */
[----:B------:R-:W-:Y:S02]  /*12b0*/  UIADD3 UR34, UR13, UR17, URZ ;  /* 0x000000110d227290 */ /* 0x000fe4000fffe03f */
[----:B------:R-:W-:-:S02]  /*12c0*/  UIADD3 UR17, UR7, -0x40, URZ ;  /* 0xffffffc007117890 */ /* 0x000fc4000fffe03f */
[----:B------:R-:W-:Y:S02]  /*12d0*/  @UP1 UIADD3 UR34, UR11, UR23, URZ ;  /* 0x000000170b221290 */ /* 0x000fe4000fffe03f */
[----:B------:R-:W-:Y:S02]  /*12e0*/  @UP0 UIMAD UR28, UR14, UR21, UR9 ;  /* 0x000000150e1c02a4 */ /* 0x000fe4000f8e0209 */
[----:B------:R-:W-:Y:S02]  /*12f0*/  USEL UR39, UR12, UR10, !UP1 ;  /* 0x0000000a0c277287 */ /* 0x000fe4000c800000 */
[----:B------:R-:W-:Y:S02]  /*1300*/  USHF.R.S32.HI UR29, URZ, 0x1f, UR17 ;  /* 0x0000001f3f1d7899 */ /* 0x000fe40008011411 */
[----:B------:R-:W-:Y:S01]  /*1310*/  @UP0 UMOV UR23, UR8 ;  /* 0x0000000800170c82 */ /* 0x000fe20008000000 */
[----:B------:R-:W-:Y:S05]  /*1320*/  @P0 BRA `(.L_x_2) ;  /* 0x000000c000000947 */ /* 0x000fea0003800000 */
[----:B------:R-:W-:Y:S02]  /*1330*/  USHF.R.S32.HI UR7, URZ, 0x1f, UR15 ;  /* 0x0000001f3f077899 */ /* 0x000fe4000801140f */
[----:B------:R-:W-:-:S02]  /*1340*/  ULDC.64 UR10, c[0x0][0x198] ;  /* 0x00006600000a7ab9 */ /* 0x000fc40000000a00 */
[----:B------:R-:W-:Y:S02]  /*1350*/  UIMAD UR7, UR7, UR10, URZ ;  /* 0x0000000a070772a4 */ /* 0x000fe4000f8e023f */
[----:B------:R-:W-:Y:S02]  /*1360*/  UIMAD.WIDE.U32 UR8, UR15, UR10, URZ ;  /* 0x0000000a0f0872a5 */ /* 0x000fe4000f8e003f */
[----:B------:R-:W-:Y:S02]  /*1370*/  UIMAD UR11, UR15, UR11, UR7 ;  /* 0x0000000b0f0b72a4 */ /* 0x000fe4000f8e0207 */
[----:B------:R-:W-:Y:S02]  /*1380*/  ULDC.64 UR12, c[0x0][0x180] ;  /* 0x00006000000c7ab9 */ /* 0x000fe40000000a00 */
[----:B------:R-:W-:Y:S02]  /*1390*/  UIADD3 UR9, UR9, UR11, URZ ;  /* 0x0000000b09097290 */ /* 0x000fe4000fffe03f */
[----:B------:R-:W-:-:S02]  /*13a0*/  UIMAD UR7, UR38, UR12, URZ ;  /* 0x0000000c260772a4 */ /* 0x000fc4000f8e023f */
[----:B------:R-:W-:Y:S02]  /*13b0*/  UIMAD.WIDE.U32 UR8, UR32, UR12, UR8 ;  /* 0x0000000c200872a5 */ /* 0x000fe4000f8e0008 */
[----:B------:R-:W-:-:S04]  /*13c0*/  UIMAD UR7, UR32, UR13, UR7 ;  /* 0x0000000d200772a4 */ /* 0x000fc8000f8e0207 */
[----:B------:R-:W-:Y:S02]  /*13d0*/  UIADD3 UR28, UR9, UR7, URZ ;  /* 0x00000007091c7290 */ /* 0x000fe4000fffe03f */
[----:B------:R-:W-:Y:S02]  /*13e0*/  UMOV UR23, UR8 ;  /* 0x0000000800177c82 */ /* 0x000fe40008000000 */
.L_x_2:
[----:B------:R-:W-:Y:S02]  /*13f0*/  @UP0 UIADD3 UR7, UR15, UR24, URZ ;  /* 0x000000180f070290 */ /* 0x000fe4000fffe03f */
[----:B------:R-:W-:Y:S02]  /*1400*/  ULDC.64 UR10, c[0x0][0x1a0] ;  /* 0x00006800000a7ab9 */ /* 0x000fe40000000a00 */
[----:B------:R-:W-:-:S04]  /*1410*/  @UP0 UIMAD.WIDE.U32 UR8, UR7, UR10, URZ ;  /* 0x0000000a070802a5 */ /* 0x000fc8000f8e003f */
[----:B------:R-:W-:-:S03]  /*1420*/  @UP0 UIMAD UR31, UR7, UR11, UR9 ;  /* 0x0000000b071f02a4 */ /* 0x000fc6000f8e0209 */
[----:B------:R-:W-:Y:S01]  /*1430*/  @UP0 UMOV UR30, UR8 ;  /* 0x00000008001e0c82 */ /* 0x000fe20008000000 */
[----:B------:R-:W-:Y:S05]  /*1440*/  @P0 BRA `(.L_x_3) ;  /* 0x000000c000000947 */ /* 0x000fea0003800000 */
[----:B------:R-:W-:Y:S02]  /*1450*/  USHF.R.S32.HI UR7, URZ, 0x1f, UR15 ;  /* 0x0000001f3f077899 */ /* 0x000fe4000801140f */
[----:B------:R-:W-:Y:S02]  /*1460*/  ULDC.64 UR10, c[0x0][0x1a0] ;  /* 0x00006800000a7ab9 */ /* 0x000fe40000000a00 */
[----:B------:R-:W-:Y:S02]  /*1470*/  UIMAD UR7, UR7, UR10, URZ ;  /* 0x0000000a070772a4 */ /* 0x000fe4000f8e023f */
[----:B------:R-:W-:Y:S02]  /*1480*/  UIMAD.WIDE.U32 UR8, UR15, UR10, URZ ;  /* 0x0000000a0f0872a5 */ /* 0x000fe4000f8e003f */
[----:B------:R-:W-:-:S04]  /*1490*/  UIMAD UR11, UR15, UR11, UR7 ;  /* 0x0000000b0f0b72a4 */ /* 0x000fc8000f8e0207 */
[----:B------:R-:W-:-:S03]  /*14a0*/  UIADD3 UR9, UR9, UR11, URZ ;  /* 0x0000000b09097290 */ /* 0x000fc6000fffe03f */
[----:B------:R-:W-:Y:S02]  /*14b0*/  ULDC.64 UR10, c[0x0][0x188] ;  /* 0x00006200000a7ab9 */ /* 0x000fe40000000a00 */
[----:B------:R-:W-:Y:S02]  /*14c0*/  UIMAD UR7, UR38, UR10, URZ ;  /* 0x0000000a260772a4 */ /* 0x000fe4000f8e023f */
[----:B------:R-:W-:Y:S02]  /*14d0*/  UIMAD.WIDE.U32 UR8, UR32, UR10, UR8 ;  /* 0x0000000a200872a5 */ /* 0x000fe4000f8e0008 */
[----:B------:R-:W-:-:S04]  /*14e0*/  UIMAD UR7, UR32, UR11, UR7 ;  /* 0x0000000b200772a4 */ /* 0x000fc8000f8e0207 */
[----:B------:R-:W-:Y:S02]  /*14f0*/  UIADD3 UR31, UR9, UR7, URZ ;  /* 0x00000007091f7290 */ /* 0x000fe4000fffe03f */
[----:B------:R-:W-:Y:S02]  /*1500*/  UMOV UR30, UR8 ;  /* 0x00000008001e7c82 */ /* 0x000fe40008000000 */
.L_x_3:
[----:B------:R-:W-:Y:S01]  /*1510*/  IABS R8, c[0x0][0x1c8] ;  /* 0x0000720000087a13 */ /* 0x000fe20000000000 */
[----:B------:R-:W-:Y:S01]  /*1520*/  ULDC.64 UR10, c[0x0][0x370] ;  /* 0x0000dc00000a7ab9 */ /* 0x000fe20000000a00 */
[----:B--2---:R-:W-:Y:S01]  /*1530*/  IABS R7, UR35 ;  /* 0x0000002300077c13 */ /* 0x004fe20008000000 */
[----:B------:R-:W-:Y:S01]  /*1540*/  @UP1 UIMAD.WIDE.U32 UR8, UR18, UR10, URZ ;  /* 0x0000000a120812a5 */ /* 0x000fe2000f8e003f */
[----:B------:R-:W1:Y:S01]  /*1550*/  I2F.RP R4, R8 ;  /* 0x0000000800047306 */ /* 0x000e620000209400 */
[----:B------:R-:W-:Y:S01]  /*1560*/  ULDC UR12, c[0x0][0x224] ;  /* 0x00008900000c7ab9 */ /* 0x000fe20000000800 */
[----:B------:R-:W-:Y:S01]  /*1570*/  ISETP.NE.AND P1, PT, RZ, c[0x0][0x1c8], PT ;  /* 0x00007200ff007a0c */ /* 0x000fe20003f25270 */
[----:B------:R-:W-:Y:S02]  /*1580*/  @UP1 UIMAD UR27, UR18, UR11, UR9 ;  /* 0x0000000b121b12a4 */ /* 0x000fe4000f8e0209 */
[----:B------:R-:W-:-:S02]  /*1590*/  USHF.R.S32.HI UR16, URZ, 0x1f, UR25 ;  /* 0x0000001f3f107899 */ /* 0x000fc40008011419 */
[----:B------:R-:W-:Y:S02]  /*15a0*/  @UP1 UMOV UR22, UR8 ;  /* 0x0000000800161c82 */ /* 0x000fe40008000000 */
[----:B------:R-:W-:Y:S02]  /*15b0*/  ULDC.64 UR8, c[0x0][0x368] ;  /* 0x0000da0000087ab9 */ /* 0x000fe40000000a00 */
[----:B------:R-:W-:Y:S02]  /*15c0*/  @!UP1 UIMAD UR7, UR38, UR8, URZ ;  /* 0x00000008260792a4 */ /* 0x000fe4000f8e023f */
[----:B------:R-:W-:Y:S02]  /*15d0*/  ULDC.64 UR10, c[0x0][0x3d8] ;  /* 0x0000f600000a7ab9 */ /* 0x000fe40000000a00 */
[----:B------:R-:W-:Y:S01]  /*15e0*/  @!UP1 UIMAD UR7, UR32, UR9, UR7 ;  /* 0x00000009200792a4 */ /* 0x000fe2000f8e0207 */
[----:B-1----:R-:W1:Y:S01]  /*15f0*/  MUFU.RCP R4, R4 ;  /* 0x0000000400047308 */ /* 0x002e620000001000 */
[----:B------:R-:W-:-:S04]  /*1600*/  @!UP1 UIMAD.WIDE.U32 UR8, UR32, UR8, URZ ;  /* 0x00000008200892a5 */ /* 0x000fc8000f8e003f */
[----:B------:R-:W-:Y:S02]  /*1610*/  @!UP1 UIADD3 UR27, UR9, UR7, URZ ;  /* 0x00000007091b9290 */ /* 0x000fe4000fffe03f */
[----:B------:R-:W-:Y:S02]  /*1620*/  UIMAD UR7, UR38, UR12, UR51 ;  /* 0x0000000c260772a4 */ /* 0x000fe4000f8e0233 */
[----:B------:R-:W-:Y:S02]  /*1630*/  @!UP1 UMOV UR22, UR8 ;  /* 0x0000000800169c82 */ /* 0x000fe40008000000 */
[----:B------:R-:W-:Y:S02]  /*1640*/  UIADD3 UR7, UR43, UR7, URZ ;  /* 0x000000072b077290 */ /* 0x000fe4000fffe03f */
[----:B------:R-:W-:Y:S02]  /*1650*/  UIMAD.WIDE.U32 UR8, UR36, UR18, URZ ;  /* 0x00000012240872a5 */ /* 0x000fe4000f8e003f */
[----:B------:R-:W-:Y:S01]  /*1660*/  UIMAD UR7, UR36, UR7, UR50 ;  /* 0x00000007240772a4 */ /* 0x000fe2000f8e0232 */
[----:B-1----:R-:W-:Y:S01]  /*1670*/  IADD3 R4, R4, 0xffffffe, RZ ;  /* 0x0ffffffe04047810 */ /* 0x002fe20007ffe0ff */
[----:B------:R-:W-:-:S02]  /*1680*/  USEL UR21, UR40, UR8, !UP1 ;  /* 0x0000000828157287 */ /* 0x000fc4000c800000 */
[----:B------:R-:W-:Y:S01]  /*1690*/  UIADD3 UR13, UR41, UR7, URZ ;  /* 0x00000007290d7290 */ /* 0x000fe2000fffe03f */
[----:B------:R-:W1:Y:S01]  /*16a0*/  F2I.FTZ.U32.TRUNC.NTZ R5, R4 ;  /* 0x0000000400057305 */ /* 0x000e62000021f000 */
[----:B------:R-:W-:Y:S02]  /*16b0*/  UIMAD UR7, UR37, UR18, URZ ;  /* 0x00000012250772a4 */ /* 0x000fe4000f8e023f */
[----:B------:R-:W-:Y:S02]  /*16c0*/  USHF.L.U32 UR12, UR32, 0x7, URZ ;  /* 0x00000007200c7899 */ /* 0x000fe4000800063f */
[----:B------:R-:W-:Y:S02]  /*16d0*/  @UP1 UIADD3 UR13, UR9, UR7, URZ ;  /* 0x00000007090d1290 */ /* 0x000fe4000fffe03f */
[----:B------:R-:W-:Y:S02]  /*16e0*/  UIMAD.WIDE.U32 UR8, UR61, UR10, URZ ;  /* 0x0000000a3d0872a5 */ /* 0x000fe4000f8e003f */
[----:B------:R-:W-:-:S02]  /*16f0*/  USHF.L.U64.HI UR7, UR32, 0x7, UR38 ;  /* 0x0000000720077899 */ /* 0x000fc40008010226 */
[----:B------:R-:W-:Y:S02]  /*1700*/  USEL UR20, UR8, URZ, UP3 ;  /* 0x0000003f08147287 */ /* 0x000fe40009800000 */
[----:B------:R-:W-:Y:S02]  /*1710*/  USEL UR8, UR12, URZ, UP6 ;  /* 0x0000003f0c087287 */ /* 0x000fe4000b000000 */
[----:B------:R-:W-:Y:S01]  /*1720*/  USEL UR7, UR7, URZ, UP6 ;  /* 0x0000003f07077287 */ /* 0x000fe2000b000000 */
[----:B-1----:R-:W-:Y:S01]  /*1730*/  IMAD.MOV R4, RZ, RZ, -R5 ;  /* 0x000000ffff047224 */ /* 0x002fe200078e0a05 */
[----:B------:R-:W-:Y:S02]  /*1740*/  UIADD3 UR8, UP0, UR17, UR8, URZ ;  /* 0x0000000811087290 */ /* 0x000fe4000ff1e03f */
[----:B------:R-:W-:Y:S01]  /*1750*/  UIMAD UR11, UR61, UR11, UR9 ;  /* 0x0000000b3d0b72a4 */ /* 0x000fe2000f8e0209 */
[----:B------:R-:W-:Y:S01]  /*1760*/  IMAD R6, R4, R8, RZ ;  /* 0x0000000804067224 */ /* 0x000fe200078e02ff */
[----:B------:R-:W-:Y:S01]  /*1770*/  UIADD3.X UR9, UR29, UR7, URZ, UP0, !UPT ;  /* 0x000000071d097290 */ /* 0x000fe200087fe43f */
[----:B------:R-:W-:Y:S01]  /*1780*/  IMAD.MOV.U32 R4, RZ, RZ, RZ ;  /* 0x000000ffff047224 */ /* 0x000fe200078e00ff */
[----:B------:R-:W-:-:S02]  /*1790*/  UIMAD UR7, UR37, UR8, URZ ;  /* 0x00000008250772a4 */ /* 0x000fc4000f8e023f */
[----:B------:R-:W-:Y:S01]  /*17a0*/  ULDC UR12, c[0x0][0x234] ;  /* 0x00008d00000c7ab9 */ /* 0x000fe20000000800 */
[----:B------:R-:W-:Y:S01]  /*17b0*/  IMAD.HI.U32 R4, R5, R6, R4 ;  /* 0x0000000605047227 */ /* 0x000fe200078e0004 */
[----:B------:R-:W-:Y:S02]  /*17c0*/  UIMAD UR10, UR36, UR9, UR7 ;  /* 0x00000009240a72a4 */ /* 0x000fe4000f8e0207 */
[----:B------:R-:W-:Y:S01]  /*17d0*/  @UP2 USEL UR7, UR53, UR18, !UP1 ;  /* 0x0000001235072287 */ /* 0x000fe2000c800000 */
[----:B------:R-:W-:Y:S01]  /*17e0*/  IMAD.MOV.U32 R5, RZ, RZ, R7 ;  /* 0x000000ffff057224 */ /* 0x000fe200078e0007 */
[----:B------:R-:W-:Y:S02]  /*17f0*/  UIMAD.WIDE.U32 UR8, UR36, UR8, URZ ;  /* 0x00000008240872a5 */ /* 0x000fe4000f8e003f */
[----:B------:R-:W-:Y:S01]  /*1800*/  @UP2 UIMAD UR14, UR35, UR12, UR7 ;  /* 0x0000000c230e22a4 */ /* 0x000fe2000f8e0207 */
[----:B------:R-:W-:Y:S01]  /*1810*/  IMAD.HI.U32 R4, R4, R5, RZ ;  /* 0x0000000504047227 */ /* 0x000fe200078e00ff */
[----:B------:R-:W-:-:S02]  /*1820*/  USEL UR11, UR11, URZ, UP3 ;  /* 0x0000003f0b0b7287 */ /* 0x000fc40009800000 */
[----:B------:R-:W-:Y:S01]  /*1830*/  UIADD3 UR10, UR9, UR10, URZ ;  /* 0x0000000a090a7290 */ /* 0x000fe2000fffe03f */
[----:B------:R-:W-:Y:S02]  /*1840*/  IMAD.MOV R6, RZ, RZ, -R4 ;  /* 0x000000ffff067224 */ /* 0x000fe400078e0a04 */
[----:B------:R-:W-:Y:S02]  /*1850*/  @!UP2 UMOV UR14, UR48 ;  /* 0x00000030000eac82 */ /* 0x000fe40008000000 */
[----:B------:R-:W-:-:S05]  /*1860*/  IMAD R5, R8, R6, R5 ;  /* 0x0000000608057224 */ /* 0x000fca00078e0205 */
[----:B------:R-:W-:-:S13]  /*1870*/  ISETP.GT.U32.AND P0, PT, R8, R5, PT ;  /* 0x000000050800720c */ /* 0x000fda0003f04070 */
[----:B------:R-:W-:Y:S01]  /*1880*/  @!P0 IMAD.IADD R5, R5, 0x1, -R8 ;  /* 0x0000000105058824 */ /* 0x000fe200078e0a08 */
[----:B------:R-:W-:Y:S02]  /*1890*/  @!P0 IADD3 R4, R4, 0x1, RZ ;  /* 0x0000000104048810 */ /* 0x000fe40007ffe0ff */
[----:B------:R-:W-:Y:S02]  /*18a0*/  ISETP.LE.AND P0, PT, RZ, UR55, PT ;  /* 0x00000037ff007c0c */ /* 0x000fe4000bf03270 */
[----:B------:R-:W-:-:S13]  /*18b0*/  ISETP.GE.U32.AND P2, PT, R5, R8, PT ;  /* 0x000000080500720c */ /* 0x000fda0003f46070 */
[----:B------:R-:W-:-:S05]  /*18c0*/  @P2 IADD3 R4, R4, 0x1, RZ ;  /* 0x0000000104042810 */ /* 0x000fca0007ffe0ff */
[----:B------:R-:W-:-:S04]  /*18d0*/  IMAD.MOV.U32 R18, RZ, RZ, R4 ;  /* 0x000000ffff127224 */ /* 0x000fc800078e0004 */
[----:B------:R-:W-:Y:S01]  /*18e0*/  @!P0 IMAD.MOV R18, RZ, RZ, -R18 ;  /* 0x000000ffff128224 */ /* 0x000fe200078e0a12 */
[----:B------:R-:W-:Y:S02]  /*18f0*/  PLOP3.LUT P0, PT, PT, PT, UP2, 0x80, 0x0 ;  /* 0x000000000000781c */ /* 0x000fe40003f0f028 */
[----:B------:R-:W-:-:S04]  /*1900*/  @!P1 LOP3.LUT R18, RZ, c[0x0][0x1c8], RZ, 0x33, !PT ;  /* 0x00007200ff129a12 */ /* 0x000fc800078e33ff */
[----:B------:R-:W-:-:S07]  /*1910*/  SHF.R.S32.HI R23, RZ, 0x1f, R18 ;  /* 0x0000001fff177819 */ /* 0x000fce0000011412 */
[----:B------:R-:W-:Y:S05]  /*1920*/  @!P0 BRA `(.L_x_4) ;  /* 0x0000005000008947 */ /* 0x000fea0003800000 */
[----:B------:R-:W-:Y:S02]  /*1930*/  ULDC UR7, c[0x0][0x224] ;  /* 0x0000890000077ab9 */ /* 0x000fe40000000800 */
[----:B------:R-:W-:-:S04]  /*1940*/  @!UP1 UIMAD UR18, UR32, UR7, URZ ;  /* 0x00000007201292a4 */ /* 0x000fc8000f8e023f */
[----:B------:R-:W-:-:S04]  /*1950*/  ULEA UR7, UR32, UR18, 0x7 ;  /* 0x0000001220077291 */ /* 0x000fc8000f8e383f */
[----:B------:R-:W-:Y:S01]  /*1960*/  UIMAD UR12, UR54, UR35, UR7 ;  /* 0x00000023360c72a4 */ /* 0x000fe2000f8e0207 */
[----:B------:R-:W-:Y:S05]  /*1970*/  BRA `(.L_x_5) ;  /* 0x0000001000007947 */ /* 0x000fea0003800000 */
.L_x_4:
[----:B------:R-:W-:Y:S02]  /*1980*/  UMOV UR12, UR49 ;  /* 0x00000031000c7c82 */ /* 0x000fe40008000000 */
.L_x_5:
[----:B------:R-:W2:Y:S04]  /*1990*/  LDL.64 R4, [R1+0x48] ;  /* 0x0000480001047983 */ /* 0x000ea80000100a00 */
[----:B------:R1:W2:Y:S01]  /*19a0*/  LDL.64 R30, [R1+0x48] ;  /* 0x00004800011e7983 */ /* 0x0002a20000100a00 */
[----:B------:R-:W-:Y:S01]  /*19b0*/  UIADD3 UR8, UP5, UP4, UR8, UR44, UR46 ;  /* 0x0000002c08087290 */ /* 0x000fe2000fcbe02e */
[----:B------:R-:W-:Y:S01]  /*19c0*/  IMAD.U32 R11, RZ, RZ, UR35 ;  /* 0x00000023ff0b7e24 */ /* 0x000fe2000f8e00ff */
[----:B------:R-:W-:Y:S01]  /*19d0*/  UMOV UR38, 0x4 ;  /* 0x0000000400267882 */ /* 0x000fe20000000000 */
[----:B------:R-:W3:Y:S01]  /*19e0*/  S2R R32, SR_TID.X ;  /* 0x0000000000207919 */ /* 0x000ee20000002100 */
[----:B------:R-:W-:Y:S01]  /*19f0*/  UIADD3 UR20, UP1, UP0, UR20, UR8, UR21 ;  /* 0x0000000814147290 */ /* 0x000fe2000f83e015 */
[----:B------:R-:W-:Y:S01]  /*1a00*/  IMAD.U32 R16, RZ, RZ, UR35 ;  /* 0x00000023ff107e24 */ /* 0x000fe2000f8e00ff */
[----:B------:R-:W-:Y:S01]  /*1a10*/  UIADD3.X UR7, UR10, UR47, UR52, UP5, UP4 ;  /* 0x0000002f0a077290 */ /* 0x000fe2000afe8434 */
[----:B------:R-:W4:Y:S01]  /*1a20*/  S2R R33, SR_TID.X ;  /* 0x0000000000217919 */ /* 0x000f220000002100 */
[----:B------:R-:W-:Y:S01]  /*1a30*/  ULDC.64 UR8, c[0x0][0x1a8] ;  /* 0x00006a0000087ab9 */ /* 0x000fe20000000a00 */
[----:B------:R-:W-:Y:S01]  /*1a40*/  BSSY B1, `(.L_x_1) ;  /* 0x0000747000017945 */ /* 0x000fe20003800000 */
[----:B------:R-:W-:Y:S01]  /*1a50*/  UIADD3.X UR13, UR11, UR7, UR13, UP1, UP0 ;  /* 0x000000070b0d7290 */ /* 0x000fe20008fe040d */
[----:B------:R-:W5:Y:S01]  /*1a60*/  S2R R27, SR_TID.X ;  /* 0x00000000001b7919 */ /* 0x000f620000002100 */
[----:B------:R-:W-:-:S02]  /*1a70*/  UIMAD UR7, UR60, UR8, URZ ;  /* 0x000000083c0772a4 */ /* 0x000fc4000f8e023f */
[----:B------:R-:W-:Y:S02]  /*1a80*/  UISETP.GE.AND UP0, UPT, UR26, 0x1, UPT ;  /* 0x000000011a00788c */ /* 0x000fe4000bf06270 */
[----:B------:R-:W-:Y:S02]  /*1a90*/  UIMAD UR11, UR35, UR9, UR7 ;  /* 0x00000009230b72a4 */ /* 0x000fe4000f8e0207 */
[----:B------:R-:W-:Y:S02]  /*1aa0*/  ULEA.HI.SX32 UR18, UR33, 0xffffffff, 0x1a ;  /* 0xffffffff21127891 */ /* 0x000fe4000f8fd23f */
[----:B------:R-:W-:Y:S02]  /*1ab0*/  ULDC.64 UR8, c[0x0][0x378] ;  /* 0x0000de0000087ab9 */ /* 0x000fe40000000a00 */
[----:B------:R-:W-:-:S04]  /*1ac0*/  UIMAD UR7, UR60, UR8, URZ ;  /* 0x000000083c0772a4 */ /* 0x000fc8000f8e023f */
[----:B------:R-:W-:Y:S01]  /*1ad0*/  UIMAD UR10, UR35, UR9, UR7 ;  /* 0x00000009230a72a4 */ /* 0x000fe2000f8e0207 */
[----:B---3--:R-:W-:Y:S02]  /*1ae0*/  SHF.R.S32.HI R32, RZ, 0x1f, R32 ;  /* 0x0000001fff207819 */ /* 0x008fe40000011420 */
[----:B------:R-:W-:Y:S02]  /*1af0*/  ULDC.64 UR8, c[0x0][0x370] ;  /* 0x0000dc0000087ab9 */ /* 0x000fe40000000a00 */
[----:B----4-:R-:W-:Y:S01]  /*1b00*/  LEA.HI R32, R32, R33, RZ, 0x3 ;  /* 0x0000002120207211 */ /* 0x010fe200078f18ff */
[----:B------:R-:W-:Y:S02]  /*1b10*/  UIMAD UR7, UR29, UR8, URZ ;  /* 0x000000081d0772a4 */ /* 0x000fe4000f8e023f */
[----:B------:R-:W-:Y:S01]  /*1b20*/  UIADD3 UR8, UR17, UR12, URZ ;  /* 0x0000000c11087290 */ /* 0x000fe2000fffe03f */
[----:B------:R-:W-:Y:S01]  /*1b30*/  SHF.R.S32.HI R32, RZ, 0x3, R32 ;  /* 0x00000003ff207819 */ /* 0x000fe20000011420 */
[----:B------:R-:W-:Y:S01]  /*1b40*/  UIMAD UR7, UR17, UR9, UR7 ;  /* 0x00000009110772a4 */ /* 0x000fe2000f8e0207 */
[----:B-----5:R-:W-:Y:S01]  /*1b50*/  SHF.R.S32.HI R28, RZ, 0x1f, R27 ;  /* 0x0000001fff1c7819 */ /* 0x020fe2000001141b */
[----:B------:R-:W-:Y:S01]  /*1b60*/  UIADD3 UR12, UR17, UR14, URZ ;  /* 0x0000000e110c7290 */ /* 0x000fe2000fffe03f */
[----:B------:R-:W-:-:S02]  /*1b70*/  IADD3 R9, P1, R32, UR17, RZ ;  /* 0x0000001120097c10 */ /* 0x000fc4000ff3e0ff */
[----:B------:R-:W-:Y:S02]  /*1b80*/  SHF.R.S32.HI R26, RZ, 0x1f, R32 ;  /* 0x0000001fff1a7819 */ /* 0x000fe40000011420 */
[----:B------:R-:W-:Y:S02]  /*1b90*/  LEA.HI R25, R28, R27, RZ, 0x5 ;  /* 0x0000001b1c197211 */ /* 0x000fe400078f28ff */
[----:B------:R-:W-:Y:S02]  /*1ba0*/  IADD3.X R10, R26, UR29, RZ, P1, !PT ;  /* 0x0000001d1a0a7c10 */ /* 0x000fe40008ffe4ff */
[----:B------:R-:W-:-:S03]  /*1bb0*/  SHF.R.S32.HI R24, RZ, 0x5, R25 ;  /* 0x00000005ff187819 */ /* 0x000fc60000011419 */
[----:B------:R-:W-:Y:S02]  /*1bc0*/  IMAD R10, R10, c[0x0][0x190], RZ ;  /* 0x000064000a0a7a24 */ /* 0x000fe400078e02ff */
[----:B--2---:R-:W-:-:S05]  /*1bd0*/  IMAD.MOV.U32 R30, RZ, RZ, R4 ;  /* 0x000000ffff1e7224 */ /* 0x004fca00078e0004 */
[----:B------:R-:W-:Y:S02]  /*1be0*/  SHF.R.S32.HI R31, RZ, 0x1f, R30 ;  /* 0x0000001fff1f7819 */ /* 0x000fe4000001141e */
[----:B------:R-:W-:-:S03]  /*1bf0*/  IADD3 R4, P0, R30, UR22, RZ ;  /* 0x000000161e047c10 */ /* 0x000fc6000ff1e0ff */
[----:B------:R-:W-:Y:S01]  /*1c00*/  IMAD.WIDE.U32 R6, R9, c[0x0][0x190], R30 ;  /* 0x0000640009067a25 */ /* 0x000fe200078e001e */
[----:B------:R-:W-:Y:S01]  /*1c10*/  IADD3.X R5, R31, UR27, RZ, P0, !PT ;  /* 0x0000001b1f057c10 */ /* 0x000fe200087fe4ff */
[----:B------:R1:W-:Y:S02]  /*1c20*/  STL [R1+0x4c], R31 ;  /* 0x00004c1f01007387 */ /* 0x0003e40000100800 */
[----:B------:R-:W-:Y:S01]  /*1c30*/  IMAD R9, R9, c[0x0][0x194], R10 ;  /* 0x0000650009097a24 */ /* 0x000fe200078e020a */
[----:B------:R-:W-:Y:S01]  /*1c40*/  IADD3 R8, P0, R6, UR39, RZ ;  /* 0x0000002706087c10 */ /* 0x000fe2000ff1e0ff */
[----:B------:R-:W-:-:S03]  /*1c50*/  IMAD.U32 R6, RZ, RZ, UR17 ;  /* 0x00000011ff067e24 */ /* 0x000fc6000f8e00ff */
[----:B------:R-:W-:Y:S01]  /*1c60*/  IADD3.X R9, R7, UR34, R9, P0, !PT ;  /* 0x0000002207097c10 */ /* 0x000fe200087fe409 */
[----:B------:R-:W-:Y:S01]  /*1c70*/  IMAD.WIDE.U32 R4, R6, c[0x0][0x370], R4 ;  /* 0x0000dc0006047a25 */ /* 0x000fe200078e0004 */
[----:B------:R-:W-:-:S03]  /*1c80*/  LOP3.LUT R6, R25, 0xffffffe0, RZ, 0xc0, !PT ;  /* 0xffffffe019067812 */ /* 0x000fc600078ec0ff */
[----:B------:R-:W-:Y:S01]  /*1c90*/  IMAD.WIDE.U32 R16, R16, c[0x0][0x1a8], R8 ;  /* 0x00006a0010107a25 */ /* 0x000fe200078e0008 */
[----:B------:R-:W-:-:S03]  /*1ca0*/  IADD3 R5, R5, UR7, RZ ;  /* 0x0000000705057c10 */ /* 0x000fc6000fffe0ff */
[----:B------:R-:W-:Y:S01]  /*1cb0*/  IMAD.IADD R20, R27, 0x1, -R6 ;  /* 0x000000011b147824 */ /* 0x000fe200078e0a06 */
[----:B------:R-:W-:Y:S01]  /*1cc0*/  IADD3 R21, R17, UR11, RZ ;  /* 0x0000000b11157c10 */ /* 0x000fe2000fffe0ff */
[----:B------:R-:W-:Y:S01]  /*1cd0*/  IMAD.WIDE.U32 R4, R11, c[0x0][0x378], R4 ;  /* 0x0000de000b047a25 */ /* 0x000fe200078e0004 */
[----:B------:R-:W-:-:S03]  /*1ce0*/  LEA R12, P2, R16, c[0x0][0x160], 0x1 ;  /* 0x00005800100c7a11 */ /* 0x000fc600078408ff */
[----:B------:R-:W-:Y:S01]  /*1cf0*/  IMAD R10, R24, UR45, R20 ;  /* 0x0000002d180a7c24 */ /* 0x000fe2000f8e0214 */
[----:B------:R-:W-:Y:S01]  /*1d00*/  IADD3 R7, R5, UR10, RZ ;  /* 0x0000000a05077c10 */ /* 0x000fe2000fffe0ff */
[----:B------:R-:W-:Y:S01]  /*1d10*/  IMAD.MOV.U32 R6, RZ, RZ, R4 ;  /* 0x000000ffff067224 */ /* 0x000fe200078e0004 */
[----:B------:R-:W-:Y:S01]  /*1d20*/  LEA.HI.X R13, R16, c[0x0][0x164], R21, 0x1, P2 ;  /* 0x00005900100d7a11 */ /* 0x000fe200010f0c15 */
[----:B------:R-:W-:Y:S01]  /*1d30*/  IMAD R4, R26, c[0x0][0x370], RZ ;  /* 0x0000dc001a047a24 */ /* 0x000fe200078e02ff */
[----:B------:R-:W-:Y:S01]  /*1d40*/  IADD3 R5, P0, R10, UR20, RZ ;  /* 0x000000140a057c10 */ /* 0x000fe2000ff1e0ff */
[----:B------:R-:W-:Y:S01]  /*1d50*/  IMAD.WIDE.U32 R6, R32, c[0x0][0x370], R6 ;  /* 0x0000dc0020067a25 */ /* 0x000fe200078e0006 */
[----:B------:R-:W-:Y:S02]  /*1d60*/  ULDC.64 UR20, c[0x0][0x3c8] ;  /* 0x0000f20000147ab9 */ /* 0x000fe40000000a00 */
[----:B------:R-:W-:Y:S01]  /*1d70*/  LEA.HI.X.SX32 R10, R10, UR13, 0x1, P0 ;  /* 0x0000000d0a0a7c11 */ /* 0x000fe200080f0eff */
[----:B------:R-:W-:Y:S01]  /*1d80*/  IMAD R4, R32, c[0x0][0x374], R4 ;  /* 0x0000dd0020047a24 */ /* 0x000fe200078e0204 */
[----:B------:R-:W-:Y:S01]  /*1d90*/  LEA R14, P0, R5, c[0x0][0x350], 0x2 ;  /* 0x0000d400050e7a11 */ /* 0x000fe200078010ff */
[----:B------:R-:W-:-:S02]  /*1da0*/  UIMAD.WIDE UR8, UR8, UR38, UR20 ;  /* 0x00000026080872a5 */ /* 0x000fc4000f8e0214 */
[----:B------:R-:W-:Y:S01]  /*1db0*/  IMAD.IADD R19, R7, 0x1, R4 ;  /* 0x0000000107137824 */ /* 0x000fe200078e0204 */
[----:B------:R-:W-:Y:S01]  /*1dc0*/  LEA.HI.X R15, R5, c[0x0][0x354], R10, 0x2, P0 ;  /* 0x0000d500050f7a11 */ /* 0x000fe200000f140a */
[----:B------:R-:W-:Y:S01]  /*1dd0*/  ULDC.64 UR20, c[0x0][0x200] ;  /* 0x0000800000147ab9 */ /* 0x000fe20000000a00 */
[----:B------:R-:W-:Y:S01]  /*1de0*/  PLOP3.LUT P0, PT, PT, PT, UP0, 0x80, 0x0 ;  /* 0x000000000000781c */ /* 0x000fe20003f0f008 */
[----:B------:R-:W-:Y:S01]  /*1df0*/  UIMAD.WIDE UR12, UR12, UR38, UR20 ;  /* 0x000000260c0c72a5 */ /* 0x000fe2000f8e0214 */
[----:B------:R-:W-:-:S04]  /*1e00*/  LEA R10, P1, R6, c[0x0][0x330], 0x1 ;  /* 0x0000cc00060a7a11 */ /* 0x000fc800078208ff */
[----:B------:R-:W-:-:S07]  /*1e10*/  LEA.HI.X R11, R6, c[0x0][0x334], R19, 0x1, P1 ;  /* 0x0000cd00060b7a11 */ /* 0x000fce00008f0c13 */
[----:B------:R-:W-:Y:S05]  /*1e20*/  @!P0 BRA `(.L_x_6) ;  /* 0x0000674000008947 */ /* 0x000fea0003800000 */
[----:B-1----:R-:W2:Y:S01]  /*1e30*/  LDL R29, [R1+0x2c] ;  /* 0x00002c00011d7983 */ /* 0x002ea20000100800 */
[----:B------:R-:W-:Y:S01]  /*1e40*/  PLOP3.LUT P0, PT, PT, PT, UP3, 0x80, 0x0 ;  /* 0x000000000000781c */ /* 0x000fe20003f0f038 */
[----:B------:R-:W-:Y:S01]  /*1e50*/  UIMAD UR14, UR19, -0x40, UR6 ;  /* 0xffffffc0130e78a4 */ /* 0x000fe2000f8e0206 */
[----:B------:R-:W-:Y:S01]  /*1e60*/  IMAD.MOV.U32 R34, RZ, RZ, R12 ;  /* 0x000000ffff227224 */ /* 0x000fe200078e000c */
[----:B------:R-:W-:Y:S01]  /*1e70*/  MOV R35, R13 ;  /* 0x0000000d00237202 */ /* 0x000fe20000000f00 */
[----:B------:R-:W-:Y:S01]  /*1e80*/  ULDC.64 UR10, c[0x0][0x1a0] ;  /* 0x00006800000a7ab9 */ /* 0x000fe20000000a00 */
[----:B------:R-:W-:Y:S01]  /*1e90*/  IMAD.MOV.U32 R36, RZ, RZ, R10 ;  /* 0x000000ffff247224 */ /* 0x000fe200078e000a */
[----:B------:R-:W-:Y:S01]  /*1ea0*/  MOV R37, R11 ;  /* 0x0000000b00257202 */ /* 0x000fe20000000f00 */
[----:B------:R-:W-:-:S06]  /*1eb0*/  UIMAD UR7, UR16, UR10, URZ ;  /* 0x0000000a100772a4 */ /* 0x000fcc000f8e023f */
[----:B------:R-:W-:Y:S01]  /*1ec0*/  @P0 BAR.SYNC.DEFER_BLOCKING 0x0 ;  /* 0x0000000000000b1d */ /* 0x000fe20000010000 */
[----:B------:R-:W-:Y:S01]  /*1ed0*/  ISETP.GE.AND P6, PT, R32, UR14, PT ;  /* 0x0000000e20007c0c */ /* 0x000fe2000bfc6270 */
[----:B------:R-:W-:Y:S01]  /*1ee0*/  UIMAD UR7, UR25, UR11, UR7 ;  /* 0x0000000b190772a4 */ /* 0x000fe2000f8e0207 */
[----:B------:R-:W-:-:S03]  /*1ef0*/  MOV R22, UR25 ;  /* 0x0000001900167c02 */ /* 0x000fc60008000f00 */
[----:B------:R1:W-:Y:S01]  /*1f00*/  STL.64 [R1+0x30], R14 ;  /* 0x0000300e01007387 */ /* 0x0003e20000100a00 */
[----:B------:R-:W-:Y:S01]  /*1f10*/  UMOV UR11, UR8 ;  /* 0x00000008000b7c82 */ /* 0x000fe20008000000 */
[----:B------:R-:W-:Y:S01]  /*1f20*/  IMAD.WIDE.U32 R4, R22, c[0x0][0x1a0], R30 ;  /* 0x0000680016047a25 */ /* 0x000fe200078e001e */
[----:B------:R-:W-:Y:S01]  /*1f30*/  UMOV UR10, UR9 ;  /* 0x00000009000a7c82 */ /* 0x000fe20008000000 */
[----:B------:R3:W-:Y:S01]  /*1f40*/  STL.64 [R1+0x40], R34 ;  /* 0x0000402201007387 */ /* 0x0007e20000100a00 */
[----:B------:R-:W-:Y:S01]  /*1f50*/  UMOV UR9, UR12 ;  /* 0x0000000c00097c82 */ /* 0x000fe20008000000 */
[----:B------:R-:W-:Y:S01]  /*1f60*/  BSSY B0, `(.L_x_7) ;  /* 0x0000030000007945 */ /* 0x000fe20003800000 */
[----:B------:R-:W-:Y:S01]  /*1f70*/  IADD3 R8, P0, R4, UR30, RZ ;  /* 0x0000001e04087c10 */ /* 0x000fe2000ff1e0ff */
[----:B------:R3:W-:Y:S01]  /*1f80*/  STL.64 [R1+0x38], R36 ;  /* 0x0000382401007387 */ /* 0x0007e20000100a00 */
[----:B------:R-:W-:Y:S01]  /*1f90*/  MOV R4, UR7 ;  /* 0x0000000700047c02 */ /* 0x000fe20008000f00 */
[----:B------:R-:W-:-:S02]  /*1fa0*/  UMOV UR8, UR13 ;  /* 0x0000000d00087c82 */ /* 0x000fc40008000000 */
[----:B------:R-:W-:Y:S01]  /*1fb0*/  UMOV UR7, UR18 ;  /* 0x0000001200077c82 */ /* 0x000fe20008000000 */
[----:B------:R-:W-:Y:S01]  /*1fc0*/  IADD3.X R9, R5, UR31, R4, P0, !PT ;  /* 0x0000001f05097c10 */ /* 0x000fe200087fe404 */
[----:B------:R-:W-:-:S04]  /*1fd0*/  IMAD R4, R23, c[0x0][0x1b8], RZ ;  /* 0x00006e0017047a24 */ /* 0x000fc800078e02ff */
[C---:B------:R-:W-:Y:S02]  /*1fe0*/  IMAD R4, R18.reuse, c[0x0][0x1bc], R4 ;  /* 0x00006f0012047a24 */ /* 0x040fe400078e0204 */
[----:B------:R-:W-:-:S04]  /*1ff0*/  IMAD.WIDE.U32 R8, R18, c[0x0][0x1b8], R8 ;  /* 0x00006e0012087a25 */ /* 0x000fc800078e0008 */
[----:B-1----:R-:W-:Y:S01]  /*2000*/  IMAD.IADD R15, R9, 0x1, R4 ;  /* 0x00000001090f7824 */ /* 0x002fe200078e0204 */
[----:B--2---:R3:W-:Y:S04]  /*2010*/  @P6 STS.128 [R29+0x12000], RZ ;  /* 0x012000ff1d006388 */ /* 0x0047e80000000c00 */
[----:B------:R3:W-:Y:S04]  /*2020*/  @P6 STS.128 [R29+0x14000], RZ ;  /* 0x014000ff1d006388 */ /* 0x0007e80000000c00 */
[----:B------:R3:W-:Y:S01]  /*2030*/  @P6 STS.128 [R29+0x16000], RZ ;  /* 0x016000ff1d006388 */ /* 0x0007e20000000c00 */
[----:B------:R-:W-:Y:S05]  /*2040*/  @P6 BRA `(.L_x_8) ;  /* 0x0000021000006947 */ /* 0x000fea0003800000 */
[----:B------:R-:W2:Y:S04]  /*2050*/  LDL R38, [R1+0x68] ;  /* 0x0000680001267983 */ /* 0x000ea80000100800 */
[----:B------:R-:W4:Y:S01]  /*2060*/  LDL R33, [R1+0x6c] ;  /* 0x00006c0001217983 */ /* 0x000f220000100800 */
[----:B------:R-:W-:Y:S01]  /*2070*/  ISETP.GE.AND P4, PT, R30, c[0x0][0x220], PT ;  /* 0x000088001e007a0c */ /* 0x000fe20003f86270 */
[----:B------:R-:W-:-:S02]  /*2080*/  IMAD R14, R26, c[0x0][0x1a0], RZ ;  /* 0x000068001a0e7a24 */ /* 0x000fc400078e02ff */
[----:B------:R-:W-:Y:S02]  /*2090*/  IMAD.MOV.U32 R4, RZ, RZ, R8 ;  /* 0x000000ffff047224 */ /* 0x000fe400078e0008 */
[----:B------:R-:W-:Y:S02]  /*20a0*/  IMAD.MOV.U32 R5, RZ, RZ, R15 ;  /* 0x000000ffff057224 */ /* 0x000fe400078e000f */
[C---:B------:R-:W-:Y:S02]  /*20b0*/  IMAD R14, R32.reuse, c[0x0][0x1a4], R14 ;  /* 0x00006900200e7a24 */ /* 0x040fe400078e020e */
[----:B------:R-:W-:-:S04]  /*20c0*/  IMAD.WIDE.U32 R4, R32, c[0x0][0x1a0], R4 ;  /* 0x0000680020047a25 */ /* 0x000fc800078e0004 */
[----:B------:R-:W-:Y:S01]  /*20d0*/  IMAD.IADD R14, R5, 0x1, R14 ;  /* 0x00000001050e7824 */ /* 0x000fe200078e020e */
[C---:B------:R-:W-:Y:S01]  /*20e0*/  @!P4 LEA R12, P1, R4.reuse, c[0x0][0x170], 0x1 ;  /* 0x00005c00040cca11 */ /* 0x040fe200078208ff */
[----:B------:R1:W-:Y:S03]  /*20f0*/  @P4 STS.128 [R29+0x12000], RZ ;  /* 0x012000ff1d004388 */ /* 0x0003e60000000c00 */
[----:B------:R-:W-:-:S05]  /*2100*/  @!P4 LEA.HI.X R13, R4, c[0x0][0x174], R14, 0x1, P1 ;  /* 0x00005d00040dca11 */ /* 0x000fca00008f0c0e */
[----:B------:R-:W-:Y:S01]  /*2110*/  @!PT LDS RZ, [RZ] ;  /* 0x00000000fffff984 */ /* 0x000fe20000000800 */
[----:B------:R-:W-:Y:S01]  /*2120*/  @!PT LDS RZ, [RZ] ;  /* 0x00000000fffff984 */ /* 0x000fe20000000800 */
[----:B------:R-:W-:Y:S01]  /*2130*/  @!PT LDS RZ, [RZ] ;  /* 0x00000000fffff984 */ /* 0x000fe20000000800 */
[----:B------:R1:W-:Y:S01]  /*2140*/  @!P4 LDGSTS.E.BYPASS.LTC128B.128 [R29+0x12000], [R12.64] ;  /* 0x120000000c1dcfae */ /* 0x0003e2000b901d44 */
[----:B--2---:R-:W-:Y:S02]  /*2150*/  ISETP.GE.AND P3, PT, R38, c[0x0][0x220], PT ;  /* 0x0000880026007a0c */ /* 0x004fe40003f66270 */
[----:B----4-:R-:W-:-:S11]  /*2160*/  ISETP.GE.AND P2, PT, R33, c[0x0][0x220], PT ;  /* 0x0000880021007a0c */ /* 0x010fd60003f46270 */
[C---:B------:R-:W-:Y:S01]  /*2170*/  @!P3 LEA R10, P0, R4.reuse, c[0x0][0x170], 0x1 ;  /* 0x00005c00040aba11 */ /* 0x040fe200078008ff */
[----:B------:R1:W-:Y:S03]  /*2180*/  @P3 STS.128 [R29+0x14000], RZ ;  /* 0x014000ff1d003388 */ /* 0x0003e60000000c00 */
[----:B------:R-:W-:-:S05]  /*2190*/  @!P3 LEA.HI.X R11, R4, c[0x0][0x174], R14, 0x1, P0 ;  /* 0x00005d00040bba11 */ /* 0x000fca00000f0c0e */
[----:B------:R-:W-:Y:S01]  /*21a0*/  @!PT LDS RZ, [RZ] ;  /* 0x00000000fffff984 */ /* 0x000fe20000000800 */
[----:B------:R-:W-:Y:S01]  /*21b0*/  @!PT LDS RZ, [RZ] ;  /* 0x00000000fffff984 */ /* 0x000fe20000000800 */
[----:B------:R-:W-:Y:S01]  /*21c0*/  @!PT LDS RZ, [RZ] ;  /* 0x00000000fffff984 */ /* 0x000fe20000000800 */
[----:B------:R1:W-:Y:S04]  /*21d0*/  @!P3 LDGSTS.E.BYPASS.LTC128B.128 [R29+0x14000], [R10.64+0x80] ;  /* 0x140000800a1dbfae */ /* 0x0003e8000b901d44 */
[----:B------:R1:W-:Y:S01]  /*21e0*/  @P2 STS.128 [R29+0x16000], RZ ;  /* 0x016000ff1d002388 */ /* 0x0003e20000000c00 */
[----:B------:R-:W-:Y:S05]  /*21f0*/  @P2 BRA `(.L_x_8) ;  /* 0x0000006000002947 */ /* 0x000fea0003800000 */
[----:B-1----:R-:W-:-:S04]  /*2200*/  LEA R10, P0, R4, c[0x0][0x170], 0x1 ;  /* 0x00005c00040a7a11 */ /* 0x002fc800078008ff */
[----:B------:R-:W-:-:S05]  /*2210*/  LEA.HI.X R11, R4, c[0x0][0x174], R14, 0x1, P0 ;  /* 0x00005d00040b7a11 */ /* 0x000fca00000f0c0e */
[----:B------:R-:W-:Y:S01]  /*2220*/  @!PT LDS RZ, [RZ] ;  /* 0x00000000fffff984 */ /* 0x000fe20000000800 */
[----:B------:R-:W-:Y:S01]  /*2230*/  @!PT LDS RZ, [RZ] ;  /* 0x00000000fffff984 */ /* 0x000fe20000000800 */
[----:B------:R-:W-:Y:S01]  /*2240*/  @!PT LDS RZ, [RZ] ;  /* 0x00000000fffff984 */ /* 0x000fe20000000800 */
[----:B------:R1:W-:Y:S04]  /*2250*/  LDGSTS.E.BYPASS.LTC128B.128 [R29+0x16000], [R10.64+0x100] ;  /* 0x160001000a1d7fae */ /* 0x0003e8000b901d44 */
.L_x_8:
[----:B------:R-:W-:Y:S05]  /*2260*/  BSYNC B0 ;  /* 0x0000000000007941 */ /* 0x000fea0003800000 */
.L_x_7:
[----:B------:R-:W-:Y:S01]  /*2270*/  IADD3 R14, R32, 0x20, RZ ;  /* 0x00000020200e7810 */ /* 0x000fe20007ffe0ff */
[----:B------:R-:W-:Y:S03]  /*2280*/  BSSY B0, `(.L_x_9) ;  /* 0x0000029000007945 */ /* 0x000fe60003800000 */
[----:B------:R-:W-:-:S13]  /*2290*/  ISETP.GE.AND P5, PT, R14, UR14, PT ;  /* 0x0000000e0e007c0c */ /* 0x000fda000bfa6270 */
[----:B------:R2:W-:Y:S04]  /*22a0*/  @P5 STS.128 [R29+0x13000], RZ ;  /* 0x013000ff1d005388 */ /* 0x0005e80000000c00 */
[----:B------:R2:W-:Y:S04]  /*22b0*/  @P5 STS.128 [R29+0x15000], RZ ;  /* 0x015000ff1d005388 */ /* 0x0005e80000000c00 */
[----:B------:R2:W-:Y:S01]  /*22c0*/  @P5 STS.128 [R29+0x17000], RZ ;  /* 0x017000ff1d005388 */ /* 0x0005e20000000c00 */
[----:B------:R-:W-:Y:S05]  /*22d0*/  @P5 BRA `(.L_x_10) ;  /* 0x0000023000005947 */ /* 0x000fea0003800000 */
[----:B-1----:R-:W4:Y:S04]  /*22e0*/  LDL R11, [R1+0x68] ;  /* 0x00006800010b7983 */ /* 0x002f280000100800 */
[----:B------:R-:W5:Y:S01]  /*22f0*/  LDL R10, [R1+0x6c] ;  /* 0x00006c00010a7983 */ /* 0x000f620000100800 */
[----:B------:R-:W-:Y:S01]  /*2300*/  IADD3 R4, P0, R32, 0x20, RZ ;  /* 0x0000002020047810 */ /* 0x000fe20007f1e0ff */
[----:B------:R-:W-:Y:S01]  /*2310*/  IMAD.MOV.U32 R12, RZ, RZ, R8 ;  /* 0x000000ffff0c7224 */ /* 0x000fe200078e0008 */
[----:B------:R-:W-:Y:S01]  /*2320*/  ISETP.GE.AND P3, PT, R30, c[0x0][0x220], PT ;  /* 0x000088001e007a0c */ /* 0x000fe20003f66270 */
[----:B------:R-:W-:-:S02]  /*2330*/  IMAD.MOV.U32 R13, RZ, RZ, R15 ;  /* 0x000000ffff0d7224 */ /* 0x000fc400078e000f */
[----:B------:R-:W-:Y:S02]  /*2340*/  IMAD.X R5, RZ, RZ, R26, P0 ;  /* 0x000000ffff057224 */ /* 0x000fe400000e061a */
[----:B------:R-:W-:-:S04]  /*2350*/  IMAD.WIDE.U32 R12, R4, c[0x0][0x1a0], R12 ;  /* 0x00006800040c7a25 */ /* 0x000fc800078e000c */
[----:B------:R-:W-:-:S04]  /*2360*/  IMAD R5, R5, c[0x0][0x1a0], RZ ;  /* 0x0000680005057a24 */ /* 0x000fc800078e02ff */
[----:B------:R-:W-:Y:S01]  /*2370*/  IMAD R4, R4, c[0x0][0x1a4], R5 ;  /* 0x0000690004047a24 */ /* 0x000fe200078e0205 */
[----:B------:R1:W-:Y:S03]  /*2380*/  @P3 STS.128 [R29+0x13000], RZ ;  /* 0x013000ff1d003388 */ /* 0x0003e60000000c00 */
[----:B------:R-:W-:Y:S01]  /*2390*/  IMAD.IADD R4, R13, 0x1, R4 ;  /* 0x000000010d047824 */ /* 0x000fe200078e0204 */
[----:B----4-:R-:W-:Y:S02]  /*23a0*/  ISETP.GE.AND P2, PT, R11, c[0x0][0x220], PT ;  /* 0x000088000b007a0c */ /* 0x010fe40003f46270 */
[----:B-----5:R-:W-:Y:S02]  /*23b0*/  ISETP.GE.AND P0, PT, R10, c[0x0][0x220], PT ;  /* 0x000088000a007a0c */ /* 0x020fe40003f06270 */
[----:B------:R-:W-:-:S04]  /*23c0*/  @!P3 LEA R10, P4, R12, c[0x0][0x170], 0x1 ;  /* 0x00005c000c0aba11 */ /* 0x000fc800078808ff */
[----:B------:R-:W-:-:S05]  /*23d0*/  @!P3 LEA.HI.X R11, R12, c[0x0][0x174], R4, 0x1, P4 ;  /* 0x00005d000c0bba11 */ /* 0x000fca00020f0c04 */
[C---:B------:R-:W-:Y:S01]  /*23e0*/  @!P2 LEA R8, P1, R12.reuse, c[0x0][0x170], 0x1 ;  /* 0x00005c000c08aa11 */ /* 0x040fe200078208ff */
[----:B------:R-:W-:Y:S01]  /*23f0*/  @!PT LDS RZ, [RZ] ;  /* 0x00000000fffff984 */ /* 0x000fe20000000800 */
[----:B------:R-:W-:Y:S01]  /*2400*/  @!PT LDS RZ, [RZ] ;  /* 0x00000000fffff984 */ /* 0x000fe20000000800 */
[----:B------:R-:W-:Y:S01]  /*2410*/  @!PT LDS RZ, [RZ] ;  /* 0x00000000fffff984 */ /* 0x000fe20000000800 */
[----:B------:R1:W-:Y:S03]  /*2420*/  @!P3 LDGSTS.E.BYPASS.LTC128B.128 [R29+0x13000], [R10.64] ;  /* 0x130000000a1dbfae */ /* 0x0003e6000b901d44 */
[----:B------:R-:W-:Y:S01]  /*2430*/  @!P2 LEA.HI.X R9, R12, c[0x0][0x174], R4, 0x1, P1 ;  /* 0x00005d000c09aa11 */ /* 0x000fe200008f0c04 */
[----:B------:R1:W-:Y:S04]  /*2440*/  @P2 STS.128 [R29+0x15000], RZ ;  /* 0x015000ff1d002388 */ /* 0x0003e80000000c00 */
        /* <DEDUP_REMOVED lines=12> */
.L_x_10:
[----:B------:R-:W-:Y:S05]  /*2510*/  BSYNC B0 ;  /* 0x0000000000007941 */ /* 0x000fea0003800000 */
.L_x_9:
[----:B------:R-:W-:Y:S01]  /*2520*/  UIMAD UR12, UR7, -0x40, UR26 ;  /* 0xffffffc0070c78a4 */ /* 0x000fe2000f8e021a */
[----:B------:R-:W0:Y:S01]  /*2530*/  LDGDEPBAR ;  /* 0x00000000000079af */ /* 0x000e220000000000 */
[----:B------:R-:W-:Y:S04]  /*2540*/  BSSY B0, `(.L_x_11) ;  /* 0x000001b000007945 */ /* 0x000fe80003800000 */
[----:B------:R-:W-:-:S13]  /*2550*/  ISETP.GE.AND P4, PT, R32, UR12, PT ;  /* 0x0000000c20007c0c */ /* 0x000fda000bf86270 */
[----:B------:R4:W-:Y:S04]  /*2560*/  @P4 STS.128 [R29+0x6000], RZ ;  /* 0x006000ff1d004388 */ /* 0x0009e80000000c00 */
[----:B------:R4:W-:Y:S04]  /*2570*/  @P4 STS.128 [R29+0x8000], RZ ;  /* 0x008000ff1d004388 */ /* 0x0009e80000000c00 */
[----:B------:R4:W-:Y:S01]  /*2580*/  @P4 STS.128 [R29+0xa000], RZ ;  /* 0x00a000ff1d004388 */ /* 0x0009e20000000c00 */
[----:B------:R-:W-:Y:S05]  /*2590*/  @P4 BRA `(.L_x_12) ;  /* 0x0000015000004947 */ /* 0x000fea0003800000 */
[----:B------:R-:W5:Y:S04]  /*25a0*/  LDL R5, [R1+0x68] ;  /* 0x0000680001057983 */ /* 0x000f680000100800 */
[----:B--2---:R-:W2:Y:S01]  /*25b0*/  LDL R4, [R1+0x6c] ;  /* 0x00006c0001047983 */ /* 0x004ea20000100800 */
[----:B------:R-:W-:-:S13]  /*25c0*/  ISETP.GE.AND P2, PT, R30, c[0x0][0x220], PT ;  /* 0x000088001e007a0c */ /* 0x000fda0003f46270 */
[----:B------:R1:W-:Y:S04]  /*25d0*/  @P2 STS.128 [R29+0x6000], RZ ;  /* 0x006000ff1d002388 */ /* 0x0003e80000000c00 */
[----:B------:R-:W-:Y:S01]  /*25e0*/  @!PT LDS RZ, [RZ] ;  /* 0x00000000fffff984 */ /* 0x000fe20000000800 */
[----:B------:R-:W-:Y:S01]  /*25f0*/  @!PT LDS RZ, [RZ] ;  /* 0x00000000fffff984 */ /* 0x000fe20000000800 */
[----:B------:R-:W-:Y:S01]  /*2600*/  @!PT LDS RZ, [RZ] ;  /* 0x00000000fffff984 */ /* 0x000fe20000000800 */
[----:B------:R1:W-:Y:S01]  /*2610*/  @!P2 LDGSTS.E.BYPASS.LTC128B.128 [R29+0x6000], [R36.64] ;  /* 0x06000000241dafae */ /* 0x0003e2000b901d44 */
[----:B-----5:R-:W-:Y:S02]  /*2620*/  ISETP.GE.AND P1, PT, R5, c[0x0][0x220], PT ;  /* 0x0000880005007a0c */ /* 0x020fe40003f26270 */
[----:B--2---:R-:W-:-:S11]  /*2630*/  ISETP.GE.AND P0, PT, R4, c[0x0][0x220], PT ;  /* 0x0000880004007a0c */ /* 0x004fd60003f06270 */
[----:B------:R1:W-:Y:S04]  /*2640*/  @P1 STS.128 [R29+0x8000], RZ ;  /* 0x008000ff1d001388 */ /* 0x0003e80000000c00 */
[----:B------:R-:W-:Y:S01]  /*2650*/  @!PT LDS RZ, [RZ] ;  /* 0x00000000fffff984 */ /* 0x000fe20000000800 */
[----:B------:R-:W-:Y:S01]  /*2660*/  @!PT LDS RZ, [RZ] ;  /* 0x00000000fffff984 */ /* 0x000fe20000000800 */
[----:B------:R-:W-:Y:S01]  /*2670*/  @!PT LDS RZ, [RZ] ;  /* 0x00000000fffff984 */ /* 0x000fe20000000800 */
[----:B------:R1:W-:Y:S04]  /*2680*/  @!P1 LDGSTS.E.BYPASS.LTC128B.128 [R29+0x8000], [R36.64+0x80] ;  /* 0x08000080241d9fae */ /* 0x0003e8000b901d44 */
[----:B------:R1:W-:Y:S01]  /*2690*/  @P0 STS.128 [R29+0xa000], RZ ;  /* 0x00a000ff1d000388 */ /* 0x0003e20000000c00 */
[----:B------:R-:W-:Y:S05]  /*26a0*/  @P0 BRA `(.L_x_12) ;  /* 0x0000004000000947 */ /* 0x000fea0003800000 */
[----:B------:R-:W-:Y:S01]  /*26b0*/  @!PT LDS RZ, [RZ] ;  /* 0x00000000fffff984 */ /* 0x000fe20000000800 */
[----:B------:R-:W-:Y:S01]  /*26c0*/  @!PT LDS RZ, [RZ] ;  /* 0x00000000fffff984 */ /* 0x000fe20000000800 */
[----:B------:R-:W-:Y:S01]  /*26d0*/  @!PT LDS RZ, [RZ] ;  /* 0x00000000fffff984 */ /* 0x000fe20000000800 */
[----:B------:R2:W-:Y:S02]  /*26e0*/  LDGSTS.E.BYPASS.LTC128B.128 [R29+0xa000], [R36.64+0x100] ;  /* 0x0a000100241d7fae */ /* 0x0005e4000b901d44 */
.L_x_12:
[----:B------:R-:W-:Y:S05]  /*26f0*/  BSYNC B0 ;  /* 0x0000000000007941 */ /* 0x000fea0003800000 */
.L_x_11:
[----:B------:R-:W-:Y:S01]  /*2700*/  ISETP.GE.AND P3, PT, R14, UR12, PT ;  /* 0x0000000c0e007c0c */ /* 0x000fe2000bf66270 */
[----:B------:R-:W-:Y:S01]  /*2710*/  BSSY B0, `(.L_x_13) ;  /* 0x0000027000007945 */ /* 0x000fe20003800000 */
[----:B-1----:R-:W-:-:S11]  /*2720*/  MOV R10, 0x20 ;  /* 0x00000020000a7802 */ /* 0x002fd60000000f00 */
[----:B------:R1:W-:Y:S04]  /*2730*/  @P3 STS.128 [R29+0x7000], RZ ;  /* 0x007000ff1d003388 */ /* 0x0003e80000000c00 */
[----:B------:R1:W-:Y:S04]  /*2740*/  @P3 STS.128 [R29+0x9000], RZ ;  /* 0x009000ff1d003388 */ /* 0x0003e80000000c00 */
[----:B------:R1:W-:Y:S01]  /*2750*/  @P3 STS.128 [R29+0xb000], RZ ;  /* 0x00b000ff1d003388 */ /* 0x0003e20000000c00 */
[----:B------:R-:W-:Y:S05]  /*2760*/  @P3 BRA `(.L_x_14) ;  /* 0x0000021000003947 */ /* 0x000fea0003800000 */
[----:B------:R-:W5:Y:S04]  /*2770*/  LDL R8, [R1+0x68] ;  /* 0x0000680001087983 */ /* 0x000f680000100800 */
[----:B--2---:R-:W2:Y:S01]  /*2780*/  LDL R11, [R1+0x6c] ;  /* 0x00006c00010b7983 */ /* 0x004ea20000100800 */
[----:B------:R-:W-:Y:S01]  /*2790*/  ISETP.GE.AND P2, PT, R30, c[0x0][0x220], PT ;  /* 0x000088001e007a0c */ /* 0x000fe20003f46270 */
[----:B------:R-:W-:-:S04]  /*27a0*/  IMAD.WIDE.U32 R4, R10, c[0x0][0x370], RZ ;  /* 0x0000dc000a047a25 */ /* 0x000fc800078e00ff */
[----:B------:R-:W-:Y:S01]  /*27b0*/  IMAD R7, R10, c[0x0][0x374], RZ ;  /* 0x0000dd000a077a24 */ /* 0x000fe200078e02ff */
[----:B------:R-:W-:-:S04]  /*27c0*/  IADD3 R4, P0, R6, R4, RZ ;  /* 0x0000000406047210 */ /* 0x000fc80007f1e0ff */
[----:B------:R-:W-:-:S03]  /*27d0*/  IADD3.X R5, R19, R5, R7, P0, !PT ;  /* 0x0000000513057210 */ /* 0x000fc600007fe407 */
[----:B------:R-:W-:Y:S01]  /*27e0*/  @!P2 IMAD.MOV.U32 R6, RZ, RZ, c[0x0][0x370] ;  /* 0x0000dc00ff06a624 */ /* 0x000fe200078e00ff */
[----:B------:R1:W-:Y:S01]  /*27f0*/  @P2 STS.128 [R29+0x7000], RZ ;  /* 0x007000ff1d002388 */ /* 0x0003e20000000c00 */
[----:B------:R-:W-:Y:S01]  /*2800*/  @!P2 IMAD.MOV.U32 R7, RZ, RZ, c[0x0][0x374] ;  /* 0x0000dd00ff07a624 */ /* 0x000fe200078e00ff */
[----:B-----5:R-:W-:Y:S02]  /*2810*/  ISETP.GE.AND P1, PT, R8, c[0x0][0x220], PT ;  /* 0x0000880008007a0c */ /* 0x020fe40003f26270 */
[----:B------:R-:W-:-:S04]  /*2820*/  @!P2 LEA R8, P0, R6, R36, 0x6 ;  /* 0x000000240608a211 */ /* 0x000fc800078030ff */
[----:B------:R-:W-:-:S05]  /*2830*/  @!P2 LEA.HI.X R9, R6, R37, R7, 0x6, P0 ;  /* 0x000000250609a211 */ /* 0x000fca00000f3407 */
[----:B------:R-:W-:Y:S01]  /*2840*/  @!PT LDS RZ, [RZ] ;  /* 0x00000000fffff984 */ /* 0x000fe20000000800 */
[----:B------:R-:W-:Y:S01]  /*2850*/  @!PT LDS RZ, [RZ] ;  /* 0x00000000fffff984 */ /* 0x000fe20000000800 */
[----:B------:R-:W-:Y:S01]  /*2860*/  @!PT LDS RZ, [RZ] ;  /* 0x00000000fffff984 */ /* 0x000fe20000000800 */
[----:B------:R1:W-:Y:S02]  /*2870*/  @!P2 LDGSTS.E.BYPASS.LTC128B.128 [R29+0x7000], [R8.64] ;  /* 0x07000000081dafae */ /* 0x0003e4000b901d44 */
[C---:B------:R-:W-:Y:S02]  /*2880*/  @!P1 LEA R6, P0, R4.reuse, c[0x0][0x330], 0x1 ;  /* 0x0000cc0004069a11 */ /* 0x040fe400078008ff */
[----:B------:R1:W-:Y:S02]  /*2890*/  @P1 STS.128 [R29+0x9000], RZ ;  /* 0x009000ff1d001388 */ /* 0x0003e40000000c00 */
[----:B------:R-:W-:Y:S02]  /*28a0*/  @!P1 LEA.HI.X R7, R4, c[0x0][0x334], R5, 0x1, P0 ;  /* 0x0000cd0004079a11 */ /* 0x000fe400000f0c05 */
[----:B--2---:R-:W-:-:S03]  /*28b0*/  ISETP.GE.AND P0, PT, R11, c[0x0][0x220], PT ;  /* 0x000088000b007a0c */ /* 0x004fc60003f06270 */
[----:B------:R-:W-:Y:S01]  /*28c0*/  @!PT LDS RZ, [RZ] ;  /* 0x00000000fffff984 */ /* 0x000fe20000000800 */
[----:B------:R-:W-:Y:S01]  /*28d0*/  @!PT LDS RZ, [RZ] ;  /* 0x00000000fffff984 */ /* 0x000fe20000000800 */
[----:B------:R-:W-:Y:S01]  /*28e0*/  @!PT LDS RZ, [RZ] ;  /* 0x00000000fffff984 */ /* 0x000fe20000000800 */
[----:B------:R1:W-:Y:S10]  /*28f0*/  @!P1 LDGSTS.E.BYPASS.LTC128B.128 [R29+0x9000], [R6.64+0x80] ;  /* 0x09000080061d9fae */ /* 0x0003f4000b901d44 */
        /* <DEDUP_REMOVED lines=8> */
.L_x_14:
[----:B------:R-:W-:Y:S05]  /*2980*/  BSYNC B0 ;  /* 0x0000000000007941 */ /* 0x000fea0003800000 */
.L_x_13:
[----:B------:R1:W-:Y:S01]  /*2990*/  @P4 STS.128 [R29], RZ ;  /* 0x000000ff1d004388 */ /* 0x0003e20000000c00 */
[----:B------:R-:W-:Y:S03]  /*29a0*/  BSSY B0, `(.L_x_15) ;  /* 0x0000019000007945 */ /* 0x000fe60003800000 */
[----:B------:R1:W-:Y:S04]  /*29b0*/  @P4 STS.128 [R29+0x2000], RZ ;  /* 0x002000ff1d004388 */ /* 0x0003e80000000c00 */
[----:B------:R1:W-:Y:S01]  /*29c0*/  @P4 STS.128 [R29+0x4000], RZ ;  /* 0x004000ff1d004388 */ /* 0x0003e20000000c00 */
[----:B------:R-:W-:Y:S05]  /*29d0*/  @P4 BRA `(.L_x_16) ;  /* 0x0000015000004947 */ /* 0x000fea0003800000 */
[----:B------:R-:W5:Y:S04]  /*29e0*/  LDL R5, [R1+0x68] ;  /* 0x0000680001057983 */ /* 0x000f680000100800 */
[----:B--2---:R-:W2:Y:S01]  /*29f0*/  LDL R4, [R1+0x6c] ;  /* 0x00006c0001047983 */ /* 0x004ea20000100800 */
[----:B------:R-:W-:-:S13]  /*2a00*/  ISETP.GE.AND P2, PT, R30, c[0x0][0x220], PT ;  /* 0x000088001e007a0c */ /* 0x000fda0003f46270 */
[----:B------:R1:W-:Y:S04]  /*2a10*/  @P2 STS.128 [R29], RZ ;  /* 0x000000ff1d002388 */ /* 0x0003e80000000c00 */
[----:B------:R-:W-:Y:S01]  /*2a20*/  @!PT LDS RZ, [RZ] ;  /* 0x00000000fffff984 */ /* 0x000fe20000000800 */
[----:B------:R-:W-:Y:S01]  /*2a30*/  @!PT LDS RZ, [RZ] ;  /* 0x00000000fffff984 */ /* 0x000fe20000000800 */
[----:B------:R-:W-:Y:S01]  /*2a40*/  @!PT LDS RZ, [RZ] ;  /* 0x00000000fffff984 */ /* 0x000fe20000000800 */
[----:B------:R1:W-:Y:S01]  /*2a50*/  @!P2 LDGSTS.E.BYPASS.LTC128B.128 [R29], [R34.64] ;  /* 0x00000000221dafae */ /* 0x0003e2000b901d44 */
        /* <DEDUP_REMOVED lines=13> */
.L_x_16:
[----:B------:R-:W-:Y:S05]  /*2b30*/  BSYNC B0 ;  /* 0x0000000000007941 */ /* 0x000fea0003800000 */
.L_x_15:
[----:B------:R1:W-:Y:S01]  /*2b40*/  @P3 STS.128 [R29+0x1000], RZ ;  /* 0x001000ff1d003388 */ /* 0x0003e20000000c00 */
[----:B------:R-:W-:Y:S03]  /*2b50*/  BSSY B0, `(.L_x_17) ;  /* 0x0000025000007945 */ /* 0x000fe60003800000 */
[----:B------:R1:W-:Y:S04]  /*2b60*/  @P3 STS.128 [R29+0x3000], RZ ;  /* 0x003000ff1d003388 */ /* 0x0003e80000000c00 */
[----:B------:R1:W-:Y:S01]  /*2b70*/  @P3 STS.128 [R29+0x5000], RZ ;  /* 0x005000ff1d003388 */ /* 0x0003e20000000c00 */
[----:B------:R-:W-:Y:S05]  /*2b80*/  @P3 BRA `(.L_x_18) ;  /* 0x0000021000003947 */ /* 0x000fea0003800000 */
[----:B------:R-:W5:Y:S04]  /*2b90*/  LDL R4, [R1+0x68] ;  /* 0x0000680001047983 */ /* 0x000f680000100800 */
[----:B-12---:R-:W2:Y:S01]  /*2ba0*/  LDL R6, [R1+0x6c] ;  /* 0x00006c0001067983 */ /* 0x006ea20000100800 */
[----:B------:R-:W-:-:S13]  /*2bb0*/  ISETP.GE.AND P2, PT, R30, c[0x0][0x220], PT ;  /* 0x000088001e007a0c */ /* 0x000fda0003f46270 */
[----:B------:R-:W-:Y:S01]  /*2bc0*/  @!P2 IMAD.MOV.U32 R7, RZ, RZ, c[0x0][0x190] ;  /* 0x00006400ff07a624 */ /* 0x000fe200078e00ff */
[----:B------:R1:W-:Y:S01]  /*2bd0*/  @P2 STS.128 [R29+0x1000], RZ ;  /* 0x001000ff1d002388 */ /* 0x0003e20000000c00 */
[----:B------:R-:W-:-:S03]  /*2be0*/  @!P2 IMAD.MOV.U32 R9, RZ, RZ, c[0x0][0x194] ;  /* 0x00006500ff09a624 */ /* 0x000fc600078e00ff */
[----:B------:R-:W-:-:S04]  /*2bf0*/  @!P2 LEA R8, P4, R7, R34, 0x6 ;  /* 0x000000220708a211 */ /* 0x000fc800078830ff */
[----:B------:R-:W-:-:S05]  /*2c00*/  @!P2 LEA.HI.X R9, R7, R35, R9, 0x6, P4 ;  /* 0x000000230709a211 */ /* 0x000fca00020f3409 */
[----:B------:R-:W-:Y:S01]  /*2c10*/  @!PT LDS RZ, [RZ] ;  /* 0x00000000fffff984 */ /* 0x000fe20000000800 */
[----:B------:R-:W-:Y:S01]  /*2c20*/  @!PT LDS RZ, [RZ] ;  /* 0x00000000fffff984 */ /* 0x000fe20000000800 */
[----:B------:R-:W-:Y:S01]  /*2c30*/  @!PT LDS RZ, [RZ] ;  /* 0x00000000fffff984 */ /* 0x000fe20000000800 */
[----:B------:R1:W-:Y:S01]  /*2c40*/  @!P2 LDGSTS.E.BYPASS.LTC128B.128 [R29+0x1000], [R8.64] ;  /* 0x01000000081dafae */ /* 0x0003e2000b901d44 */
[----:B-----5:R-:W-:Y:S01]  /*2c50*/  ISETP.GE.AND P1, PT, R4, c[0x0][0x220], PT ;  /* 0x0000880004007a0c */ /* 0x020fe20003f26270 */
[----:B------:R-:W-:-:S04]  /*2c60*/  IMAD.WIDE.U32 R4, R10, c[0x0][0x190], RZ ;  /* 0x000064000a047a25 */ /* 0x000fc800078e00ff */
[----:B------:R-:W-:Y:S01]  /*2c70*/  IMAD R10, R10, c[0x0][0x194], RZ ;  /* 0x000065000a0a7a24 */ /* 0x000fe200078e02ff */
[----:B------:R-:W-:-:S04]  /*2c80*/  IADD3 R4, P0, R16, R4, RZ ;  /* 0x0000000410047210 */ /* 0x000fc80007f1e0ff */
[----:B------:R-:W-:Y:S02]  /*2c90*/  IADD3.X R5, R21, R5, R10, P0, !PT ;  /* 0x0000000515057210 */ /* 0x000fe400007fe40a */
[----:B--2---:R-:W-:Y:S01]  /*2ca0*/  ISETP.GE.AND P0, PT, R6, c[0x0][0x220], PT ;  /* 0x0000880006007a0c */ /* 0x004fe20003f06270 */
[----:B------:R1:W-:Y:S01]  /*2cb0*/  @P1 STS.128 [R29+0x3000], RZ ;  /* 0x003000ff1d001388 */ /* 0x0003e20000000c00 */
[----:B------:R-:W-:-:S04]  /*2cc0*/  @!P1 LEA R6, P3, R4, c[0x0][0x160], 0x1 ;  /* 0x0000580004069a11 */ /* 0x000fc800078608ff */
        /* <DEDUP_REMOVED lines=13> */
.L_x_18:
[----:B------:R-:W-:Y:S05]  /*2da0*/  BSYNC B0 ;  /* 0x0000000000007941 */ /* 0x000fea0003800000 */
.L_x_17:
[----:B------:R-:W-:Y:S02]  /*2db0*/  SHF.R.S32.HI R5, RZ, 0x1f, R25 ;  /* 0x0000001fff057819 */ /* 0x000fe40000011419 */
[----:B------:R-:W-:Y:S02]  /*2dc0*/  SHF.R.S32.HI R4, RZ, 0x1f, R20 ;  /* 0x0000001fff047819 */ /* 0x000fe40000011414 */
[----:B------:R-:W-:Y:S02]  /*2dd0*/  LEA.HI R5, R5, R24, RZ, 0x2 ;  /* 0x0000001805057211 */ /* 0x000fe400078f10ff */
[----:B------:R-:W-:Y:S02]  /*2de0*/  LEA.HI R4, R4, R20, RZ, 0x2 ;  /* 0x0000001404047211 */ /* 0x000fe400078f10ff */
[----:B------:R-:W-:Y:S02]  /*2df0*/  LOP3.LUT R5, R5, 0xfffffffc, RZ, 0xc0, !PT ;  /* 0xfffffffc05057812 */ /* 0x000fe400078ec0ff */
[----:B------:R-:W-:-:S03]  /*2e00*/  SHF.R.S32.HI R4, RZ, 0x2, R4 ;  /* 0x00000002ff047819 */ /* 0x000fc60000011404 */
[----:B------:R-:W-:-:S04]  /*2e10*/  IMAD.IADD R5, R24, 0x1, -R5 ;  /* 0x0000000118057824 */ /* 0x000fc800078e0a05 */
[----:B------:R-:W-:-:S04]  /*2e20*/  IMAD R4, R5, 0x10, R4 ;  /* 0x0000001005047824 */ /* 0x000fc800078e0204 */
[C---:B-1----:R-:W-:Y:S01]  /*2e30*/  IMAD.SHL.U32 R8, R4.reuse, 0x4, RZ ;  /* 0x0000000404087824 */ /* 0x042fe200078e00ff */
[----:B------:R-:W-:Y:S02]  /*2e40*/  IADD3 R6, R4, 0x8, RZ ;  /* 0x0000000804067810 */ /* 0x000fe40007ffe0ff */
[----:B------:R-:W-:Y:S02]  /*2e50*/  SHF.R.S32.HI R5, RZ, 0x1f, R4 ;  /* 0x0000001fff057819 */ /* 0x000fe40000011404 */
[----:B------:R-:W-:Y:S01]  /*2e60*/  ISETP.GE.AND P1, PT, R6, UR12, PT ;  /* 0x0000000c06007c0c */ /* 0x000fe2000bf26270 */
[----:B------:R-:W-:Y:S01]  /*2e70*/  IMAD.MOV.U32 R6, RZ, RZ, 0x7f800000 ;  /* 0x7f800000ff067424 */ /* 0x000fe200078e00ff */
[C---:B------:R-:W-:Y:S01]  /*2e80*/  ISETP.GE.AND P2, PT, R4.reuse, UR12, PT ;  /* 0x0000000c04007c0c */ /* 0x040fe2000bf46270 */
[----:B------:R-:W-:Y:S01]  /*2e90*/  STL [R1+0x74], R8 ;  /* 0x0000740801007387 */ /* 0x000fe20000100800 */
[----:B------:R-:W-:Y:S01]  /*2ea0*/  SHF.L.U64.HI R7, R4, 0x2, R5 ;  /* 0x0000000204077819 */ /* 0x000fe20000010205 */
[----:B------:R-:W-:Y:S01]  /*2eb0*/  ULDC.64 UR12, c[0x0][0x198] ;  /* 0x00006600000c7ab9 */ /* 0x000fe20000000a00 */
[----:B------:R-:W-:-:S03]  /*2ec0*/  IADD3 R4, P0, R8, UR9, RZ ;  /* 0x0000000908047c10 */ /* 0x000fc6000ff1e0ff */
[----:B------:R1:W-:Y:S01]  /*2ed0*/  STL [R1+0x70], R7 ;  /* 0x0000700701007387 */ /* 0x0003e20000100800 */
[----:B------:R-:W-:-:S05]  /*2ee0*/  IADD3.X R5, R7, UR8, RZ, P0, !PT ;  /* 0x0000000807057c10 */ /* 0x000fca00087fe4ff */
[----:B--2---:R5:W2:Y:S01]  /*2ef0*/  @!P1 LDG.E R6, [R4.64+0x20] ;  /* 0x0000200404069981 */ /* 0x004aa2000c1e1900 */
[----:B-1----:R-:W-:-:S06]  /*2f00*/  IMAD.MOV.U32 R7, RZ, RZ, 0x7f800000 ;  /* 0x7f800000ff077424 */ /* 0x002fcc00078e00ff */
[----:B---3--:R5:W3:Y:S01]  /*2f10*/  @!P2 LDG.E R7, [R4.64] ;  /* 0x000000040407a981 */ /* 0x008ae2000c1e1900 */
[----:B------:R-:W-:-:S03]  /*2f20*/  UIMAD UR12, UR16, UR12, URZ ;  /* 0x0000000c100c72a4 */ /* 0x000fc6000f8e023f */
[----:B------:R-:W-:Y:S01]  /*2f30*/  @P6 STS.128 [R29+0xc000], RZ ;  /* 0x00c000ff1d006388 */ /* 0x000fe20000000c00 */
[----:B------:R-:W-:-:S03]  /*2f40*/  UIMAD UR12, UR25, UR13, UR12 ;  /* 0x0000000d190c72a4 */ /* 0x000fc6000f8e020c */
[----:B------:R-:W-:Y:S04]  /*2f50*/  @P6 STS.128 [R29+0xe000], RZ ;  /* 0x00e000ff1d006388 */ /* 0x000fe80000000c00 */
[----:B------:R-:W-:Y:S01]  /*2f60*/  @P6 STS.128 [R29+0x10000], RZ ;  /* 0x010000ff1d006388 */ /* 0x000fe20000000c00 */
[----:B-----5:R-:W-:Y:S01]  /*2f70*/  IMAD.WIDE.U32 R4, R22, c[0x0][0x198], R30 ;  /* 0x0000660016047a25 */ /* 0x020fe200078e001e */
[----:B------:R-:W-:Y:S02]  /*2f80*/  BSSY B0, `(.L_x_19) ;  /* 0x000002c000007945 */ /* 0x000fe40003800000 */
[----:B--2---:R1:W-:Y:S02]  /*2f90*/  STL [R1+0x64], R6 ;  /* 0x0000640601007387 */ /* 0x0043e40000100800 */
[----:B-1----:R-:W-:Y:S01]  /*2fa0*/  IADD3 R6, P0, R4, UR23, RZ ;  /* 0x0000001704067c10 */ /* 0x002fe2000ff1e0ff */
[----:B------:R-:W-:Y:S01]  /*2fb0*/  IMAD.U32 R4, RZ, RZ, UR12 ;  /* 0x0000000cff047e24 */ /* 0x000fe2000f8e00ff */
[----:B---3--:R1:W-:Y:S04]  /*2fc0*/  STL [R1+0x60], R7 ;  /* 0x0000600701007387 */ /* 0x0083e80000100800 */
[----:B-1----:R-:W-:Y:S01]  /*2fd0*/  IADD3.X R7, R5, UR28, R4, P0, !PT ;  /* 0x0000001c05077c10 */ /* 0x002fe200087fe404 */
[----:B------:R-:W-:-:S04]  /*2fe0*/  IMAD R4, R23, c[0x0][0x1b0], RZ ;  /* 0x00006c0017047a24 */ /* 0x000fc800078e02ff */
[C---:B------:R-:W-:Y:S02]  /*2ff0*/  IMAD R4, R18.reuse, c[0x0][0x1b4], R4 ;  /* 0x00006d0012047a24 */ /* 0x040fe400078e0204 */
[----:B------:R-:W-:-:S04]  /*3000*/  IMAD.WIDE.U32 R6, R18, c[0x0][0x1b0], R6 ;  /* 0x00006c0012067a25 */ /* 0x000fc800078e0006 */
[----:B------:R-:W-:Y:S01]  /*3010*/  IMAD.IADD R9, R7, 0x1, R4 ;  /* 0x0000000107097824 */ /* 0x000fe200078e0204 */
[----:B------:R-:W-:Y:S05]  /*3020*/  @P6 BRA `(.L_x_20) ;  /* 0x0000021000006947 */ /* 0x000fea0003800000 */
[----:B------:R-:W2:Y:S04]  /*3030*/  LDL R8, [R1+0x68] ;  /* 0x0000680001087983 */ /* 0x000ea80000100800 */
[----:B------:R-:W3:Y:S01]  /*3040*/  LDL R10, [R1+0x6c] ;  /* 0x00006c00010a7983 */ /* 0x000ee20000100800 */
[----:B------:R-:W-:Y:S01]  /*3050*/  ISETP.GE.AND P3, PT, R30, c[0x0][0x220], PT ;  /* 0x000088001e007a0c */ /* 0x000fe20003f66270 */
[----:B------:R-:W-:Y:S02]  /*3060*/  IMAD.MOV.U32 R4, RZ, RZ, R6 ;  /* 0x000000ffff047224 */ /* 0x000fe400078e0006 */
[----:B------:R-:W-:-:S04]  /*3070*/  IMAD.MOV.U32 R5, RZ, RZ, R9 ;  /* 0x000000ffff057224 */ /* 0x000fc800078e0009 */
[----:B------:R-:W-:-:S06]  /*3080*/  IMAD.WIDE.U32 R4, R32, c[0x0][0x198], R4 ;  /* 0x0000660020047a25 */ /* 0x000fcc00078e0004 */
[----:B------:R-:W-:Y:S01]  /*3090*/  @!P3 LEA R12, P4, R4, c[0x0][0x168], 0x1 ;  /* 0x00005a00040cba11 */ /* 0x000fe200078808ff */
[----:B------:R1:W-:Y:S01]  /*30a0*/  @P3 STS.128 [R29+0xc000], RZ ;  /* 0x00c000ff1d003388 */ /* 0x0003e20000000c00 */
[----:B--2---:R-:W-:Y:S01]  /*30b0*/  ISETP.GE.AND P2, PT, R8, c[0x0][0x220], PT ;  /* 0x0000880008007a0c */ /* 0x004fe20003f46270 */
[----:B------:R-:W-:Y:S01]  /*30c0*/  IMAD R8, R26, c[0x0][0x198], RZ ;  /* 0x000066001a087a24 */ /* 0x000fe200078e02ff */
[----:B---3--:R-:W-:-:S03]  /*30d0*/  ISETP.GE.AND P0, PT, R10, c[0x0][0x220], PT ;  /* 0x000088000a007a0c */ /* 0x008fc60003f06270 */
[----:B------:R-:W-:-:S04]  /*30e0*/  IMAD R8, R32, c[0x0][0x19c], R8 ;  /* 0x0000670020087a24 */ /* 0x000fc800078e0208 */
[----:B------:R-:W-:-:S04]  /*30f0*/  IMAD.IADD R8, R5, 0x1, R8 ;  /* 0x0000000105087824 */ /* 0x000fc800078e0208 */
[C---:B------:R-:W-:Y:S02]  /*3100*/  @!P2 LEA R10, P1, R4.reuse, c[0x0][0x168], 0x1 ;  /* 0x00005a00040aaa11 */ /* 0x040fe400078208ff */
[C-C-:B------:R-:W-:Y:S02]  /*3110*/  @!P3 LEA.HI.X R13, R4.reuse, c[0x0][0x16c], R8.reuse, 0x1, P4 ;  /* 0x00005b00040dba11 */ /* 0x140fe400020f0c08 */
[----:B------:R-:W-:-:S03]  /*3120*/  @!P2 LEA.HI.X R11, R4, c[0x0][0x16c], R8, 0x1, P1 ;  /* 0x00005b00040baa11 */ /* 0x000fc600008f0c08 */
[----:B------:R-:W-:Y:S01]  /*3130*/  @!PT LDS RZ, [RZ] ;  /* 0x00000000fffff984 */ /* 0x000fe20000000800 */
[----:B------:R-:W-:Y:S01]  /*3140*/  @!PT LDS RZ, [RZ] ;  /* 0x00000000fffff984 */ /* 0x000fe20000000800 */
[----:B------:R-:W-:Y:S01]  /*3150*/  @!PT LDS RZ, [RZ] ;  /* 0x00000000fffff984 */ /* 0x000fe20000000800 */
[----:B------:R1:W-:Y:S04]  /*3160*/  @!P3 LDGSTS.E.BYPASS.LTC128B.128 [R29+0xc000], [R12.64] ;  /* 0x0c0000000c1dbfae */ /* 0x0003e8000b901d44 */
        /* <DEDUP_REMOVED lines=13> */
.L_x_20:
[----:B------:R-:W-:Y:S05]  /*3240*/  BSYNC B0 ;  /* 0x0000000000007941 */ /* 0x000fea0003800000 */
.L_x_19:
[----:B------:R2:W-:Y:S01]  /*3250*/  @P5 STS.128 [R29+0xd000], RZ ;  /* 0x00d000ff1d005388 */ /* 0x0005e20000000c00 */
[----:B------:R-:W-:Y:S03]  /*3260*/  BSSY B0, `(.L_x_21) ;  /* 0x0000026000007945 */ /* 0x000fe60003800000 */
[----:B------:R2:W-:Y:S04]  /*3270*/  @P5 STS.128 [R29+0xf000], RZ ;  /* 0x00f000ff1d005388 */ /* 0x0005e80000000c00 */
[----:B------:R2:W-:Y:S01]  /*3280*/  @P5 STS.128 [R29+0x11000], RZ ;  /* 0x011000ff1d005388 */ /* 0x0005e20000000c00 */
[----:B------:R-:W-:Y:S05]  /*3290*/  @P5 BRA `(.L_x_22) ;  /* 0x0000022000005947 */ /* 0x000fea0003800000 */
[----:B-1----:R-:W3:Y:S04]  /*32a0*/  LDL R10, [R1+0x68] ;  /* 0x00006800010a7983 */ /* 0x002ee80000100800 */
[----:B------:R-:W5:Y:S01]  /*32b0*/  LDL R8, [R1+0x6c] ;  /* 0x00006c0001087983 */ /* 0x000f620000100800 */
[----:B------:R-:W-:Y:S01]  /*32c0*/  IADD3 R4, P0, R32, 0x20, RZ ;  /* 0x0000002020047810 */ /* 0x000fe20007f1e0ff */
[----:B------:R-:W-:Y:S01]  /*32d0*/  IMAD.MOV.U32 R7, RZ, RZ, R9 ;  /* 0x000000ffff077224 */ /* 0x000fe200078e0009 */
[----:B------:R-:W-:-:S03]  /*32e0*/  ISETP.GE.AND P3, PT, R30, c[0x0][0x220], PT ;  /* 0x000088001e007a0c */ /* 0x000fc60003f66270 */
[----:B------:R-:W-:-:S04]  /*32f0*/  IMAD.X R5, RZ, RZ, R26, P0 ;  /* 0x000000ffff057224 */ /* 0x000fc800000e061a */
[----:B------:R-:W-:-:S06]  /*3300*/  IMAD R5, R5, c[0x0][0x198], RZ ;  /* 0x0000660005057a24 */ /* 0x000fcc00078e02ff */
[----:B------:R1:W-:Y:S01]  /*3310*/  @P3 STS.128 [R29+0xd000], RZ ;  /* 0x00d000ff1d003388 */ /* 0x0003e20000000c00 */
[----:B---3--:R-:W-:Y:S01]  /*3320*/  ISETP.GE.AND P2, PT, R10, c[0x0][0x220], PT ;  /* 0x000088000a007a0c */ /* 0x008fe20003f46270 */
[----:B------:R-:W-:Y:S01]  /*3330*/  IMAD.WIDE.U32 R10, R4, c[0x0][0x198], R6 ;  /* 0x00006600040a7a25 */ /* 0x000fe200078e0006 */
[----:B-----5:R-:W-:-:S03]  /*3340*/  ISETP.GE.AND P0, PT, R8, c[0x0][0x220], PT ;  /* 0x0000880008007a0c */ /* 0x020fc60003f06270 */
[----:B------:R-:W-:Y:S01]  /*3350*/  IMAD R4, R4, c[0x0][0x19c], R5 ;  /* 0x0000670004047a24 */ /* 0x000fe200078e0205 */
[----:B------:R-:W-:-:S03]  /*3360*/  @!P3 LEA R8, P4, R10, c[0x0][0x168], 0x1 ;  /* 0x00005a000a08ba11 */ /* 0x000fc600078808ff */
        /* <DEDUP_REMOVED lines=21> */
.L_x_22:
[----:B------:R-:W-:Y:S05]  /*34c0*/  BSYNC B0 ;  /* 0x0000000000007941 */ /* 0x000fea0003800000 */
.L_x_21:
[----:B-1----:R-:W3:Y:S04]  /*34d0*/  LDL R6, [R1] ;  /* 0x0000000001067983 */ /* 0x002ee80000100800 */
[----:B------:R-:W5:Y:S01]  /*34e0*/  LDL R5, [R1+0x4] ;  /* 0x0000040001057983 */ /* 0x000f620000100800 */
[----:B------:R-:W-:Y:S01]  /*34f0*/  LEA.HI R4, R28, R27, RZ, 0x3 ;  /* 0x0000001b1c047211 */ /* 0x000fe200078f18ff */
[----:B------:R-:W-:Y:S01]  /*3500*/  IMAD.MOV.U32 R240, RZ, RZ, 0x20 ;  /* 0x00000020fff07424 */ /* 0x000fe200078e00ff */
[----:B------:R-:W-:Y:S01]  /*3510*/  USHF.L.U32 UR12, UR19, 0x6, URZ ;  /* 0x00000006130c7899 */ /* 0x000fe2000800063f */
[----:B------:R-:W0:Y:S01]  /*3520*/  LDGDEPBAR ;  /* 0x00000000000079af */ /* 0x000e220000000000 */
[----:B------:R-:W-:Y:S01]  /*3530*/  LOP3.LUT R4, R4, 0xfffffff8, RZ, 0xc0, !PT ;  /* 0xfffffff804047812 */ /* 0x000fe200078ec0ff */
[----:B------:R-:W-:Y:S01]  /*3540*/  CS2R R142, SRZ ;  /* 0x00000000008e7805 */ /* 0x000fe2000001ff00 */
[----:B------:R-:W-:Y:S01]  /*3550*/  UIADD3 UR12, UR12, 0x40, URZ ;  /* 0x000000400c0c7890 */ /* 0x000fe2000fffe03f */
[----:B------:R-:W-:Y:S01]  /*3560*/  CS2R R140, SRZ ;  /* 0x00000000008c7805 */ /* 0x000fe2000001ff00 */
[----:B------:R-:W-:Y:S01]  /*3570*/  CS2R R146, SRZ ;  /* 0x0000000000927805 */ /* 0x000fe2000001ff00 */
[----:B------:R-:W-:Y:S01]  /*3580*/  IMAD.IADD R4, R27, 0x1, -R4 ;  /* 0x000000011b047824 */ /* 0x000fe200078e0a04 */
[----:B------:R-:W-:Y:S01]  /*3590*/  CS2R R144, SRZ ;  /* 0x0000000000907805 */ /* 0x000fe2000001ff00 */
[----:B------:R-:W-:Y:S01]  /*35a0*/  CS2R R138, SRZ ;  /* 0x00000000008a7805 */ /* 0x000fe2000001ff00 */
[----:B------:R-:W-:Y:S01]  /*35b0*/  CS2R R136, SRZ ;  /* 0x0000000000887805 */ /* 0x000fe2000001ff00 */
[----:B------:R-:W-:Y:S01]  /*35c0*/  CS2R R134, SRZ ;  /* 0x0000000000867805 */ /* 0x000fe2000001ff00 */
[----:B------:R-:W-:Y:S01]  /*35d0*/  LOP3.LUT P0, RZ, R4, 0x2, RZ, 0xc0, !PT ;  /* 0x0000000204ff7812 */ /* 0x000fe2000780c0ff */
[----:B------:R-:W-:Y:S01]  /*35e0*/  CS2R R132, SRZ ;  /* 0x0000000000847805 */ /* 0x000fe2000001ff00 */
[----:B------:R-:W-:Y:S01]  /*35f0*/  CS2R R126, SRZ ;  /* 0x00000000007e7805 */ /* 0x000fe2000001ff00 */
[----:B------:R-:W-:Y:S01]  /*3600*/  CS2R R124, SRZ ;  /* 0x00000000007c7805 */ /* 0x000fe2000001ff00 */
[----:B------:R-:W-:Y:S01]  /*3610*/  SEL R240, R240, 0xffffffe0, !P0 ;  /* 0xffffffe0f0f07807 */ /* 0x000fe20004000000 */
[----:B------:R-:W-:Y:S01]  /*3620*/  CS2R R130, SRZ ;  /* 0x0000000000827805 */ /* 0x000fe2000001ff00 */
[----:B------:R-:W-:Y:S01]  /*3630*/  CS2R R128, SRZ ;  /* 0x0000000000807805 */ /* 0x000fe2000001ff00 */
[----:B------:R-:W-:Y:S01]  /*3640*/  CS2R R122, SRZ ;  /* 0x00000000007a7805 */ /* 0x000fe2000001ff00 */
[----:B------:R-:W-:Y:S01]  /*3650*/  CS2R R120, SRZ ;  /* 0x0000000000787805 */ /* 0x000fe2000001ff00 */
[----:B------:R-:W-:Y:S01]  /*3660*/  IMAD.IADD R240, R240, 0x1, R252 ;  /* 0x00000001f0f07824 */ /* 0x000fe200078e02fc */
[----:B------:R-:W-:Y:S01]  /*3670*/  CS2R R118, SRZ ;  /* 0x0000000000767805 */ /* 0x000fe2000001ff00 */
[----:B------:R-:W-:Y:S01]  /*3680*/  CS2R R116, SRZ ;  /* 0x0000000000747805 */ /* 0x000fe2000001ff00 */
[----:B------:R-:W-:Y:S01]  /*3690*/  CS2R R110, SRZ ;  /* 0x00000000006e7805 */ /* 0x000fe2000001ff00 */
[----:B------:R-:W-:-:S04]  /*36a0*/  DEPBAR.LE SB0, 0x1 ;  /* 0x000080400000791a */ /* 0x000fc80000000000 */
[----:B------:R-:W-:Y:S01]  /*36b0*/  BAR.SYNC.DEFER_BLOCKING 0x0 ;  /* 0x0000000000007b1d */ /* 0x000fe20000010000 */
[----:B------:R-:W-:Y:S01]  /*36c0*/  CS2R R108, SRZ ;  /* 0x00000000006c7805 */ /* 0x000fe2000001ff00 */
        /* <DEDUP_REMOVED lines=22> */
[----:B------:R1:W2:Y:S01]  /*3830*/  LDSM.16.M88.4 R172, [R240+0x12000] ;  /* 0x01200000f0ac783b */ /* 0x0002a20000000200 */
[----:B------:R-:W-:Y:S01]  /*3840*/  CS2R R30, SRZ ;  /* 0x00000000001e7805 */ /* 0x000fe2000001ff00 */
[----:B--2-4-:R-:W-:Y:S01]  /*3850*/  CS2R R28, SRZ ;  /* 0x00000000001c7805 */ /* 0x014fe2000001ff00 */
[----:B------:R-:W-:Y:S01]  /*3860*/  CS2R R34, SRZ ;  /* 0x0000000000227805 */ /* 0x000fe2000001ff00 */
[----:B------:R1:W2:Y:S01]  /*3870*/  LDSM.16.M88.4 R176, [R240+0x12800] ;  /* 0x01280000f0b0783b */ /* 0x0002a20000000200 */
[----:B------:R-:W-:Y:S01]  /*3880*/  CS2R R32, SRZ ;  /* 0x0000000000207805 */ /* 0x000fe2000001ff00 */
[----:B------:R-:W-:Y:S01]  /*3890*/  CS2R R26, SRZ ;  /* 0x00000000001a7805 */ /* 0x000fe2000001ff00 */
[----:B------:R-:W-:Y:S01]  /*38a0*/  CS2R R24, SRZ ;  /* 0x0000000000187805 */ /* 0x000fe2000001ff00 */
[----:B------:R1:W4:Y:S01]  /*38b0*/  LDSM.16.M88.4 R204, [R240+0x14000] ;  /* 0x01400000f0cc783b */ /* 0x0003220000000200 */
[----:B------:R-:W-:Y:S01]  /*38c0*/  CS2R R22, SRZ ;  /* 0x0000000000167805 */ /* 0x000fe2000001ff00 */
[----:B------:R-:W-:Y:S01]  /*38d0*/  CS2R R20, SRZ ;  /* 0x0000000000147805 */ /* 0x000fe2000001ff00 */
[----:B------:R-:W-:Y:S01]  /*38e0*/  UISETP.GE.AND UP0, UPT, UR12, UR6, UPT ;  /* 0x000000060c00728c */ /* 0x000fe2000bf06270 */
[----:B------:R1:W1:Y:S04]  /*38f0*/  LDSM.16.M88.4 R208, [R240+0x14800] ;  /* 0x01480000f0d0783b */ /* 0x0002680000000200 */
[----:B------:R1:W1:Y:S04]  /*3900*/  LDSM.16.M88.4 R236, [R240+0x16000] ;  /* 0x01600000f0ec783b */ /* 0x0002680000000200 */
[----:B------:R1:W1:Y:S04]  /*3910*/  LDSM.16.M88.4 R164, [R252+0x12000] ;  /* 0x01200000fca4783b */ /* 0x0002680000000200 */
[----:B------:R1:W1:Y:S04]  /*3920*/  LDSM.16.M88.4 R168, [R252+0x12800] ;  /* 0x01280000fca8783b */ /* 0x0002680000000200 */
[----:B------:R1:W1:Y:S04]  /*3930*/  LDSM.16.M88.4 R196, [R252+0x14000] ;  /* 0x01400000fcc4783b */ /* 0x0002680000000200 */
[----:B------:R1:W1:Y:S04]  /*3940*/  LDSM.16.M88.4 R200, [R252+0x14800] ;  /* 0x01480000fcc8783b */ /* 0x0002680000000200 */
[----:B------:R1:W1:Y:S04]  /*3950*/  LDSM.16.M88.4 R228, [R252+0x16000] ;  /* 0x01600000fce4783b */ /* 0x0002680000000200 */
[----:B------:R1:W1:Y:S04]  /*3960*/  LDSM.16.M88.4 R232, [R252+0x16800] ;  /* 0x01680000fce8783b */ /* 0x0002680000000200 */
[----:B------:R-:W1:Y:S04]  /*3970*/  LDSM.16.M88.4 R240, [R240+0x16800] ;  /* 0x01680000f0f0783b */ /* 0x000e680000000200 */
[----:B---3--:R3:W1:Y:S04]  /*3980*/  LDSM.16.M88.4 R148, [R6+0x12000] ;  /* 0x012000000694783b */ /* 0x0086680000000200 */
[----:B------:R3:W1:Y:S04]  /*3990*/  LDSM.16.M88.4 R152, [R6+0x12800] ;  /* 0x012800000698783b */ /* 0x0006680000000200 */
[----:B-----5:R3:W1:Y:S04]  /*39a0*/  LDSM.16.M88.4 R156, [R5+0x12000] ;  /* 0x01200000059c783b */ /* 0x0206680000000200 */
        /* <DEDUP_REMOVED lines=8> */
[----:B--2-4-:R3:W1:Y:S02]  /*3a30*/  LDSM.16.M88.4 R224, [R5+0x16800] ;  /* 0x0168000005e0783b */ /* 0x0146640000000200 */
.L_x_25:
[----:B------:R-:W2:Y:S01]  /*3a40*/  LDL R88, [R1] ;  /* 0x0000000001587983 */ /* 0x000ea20000100800 */
[----:B------:R-:W-:Y:S01]  /*3a50*/  PLOP3.LUT P0, PT, PT, PT, UP0, 0x80, 0x0 ;  /* 0x000000000000781c */ /* 0x000fe20003f0f008 */
[----:B------:R-:W-:Y:S01]  /*3a60*/  UISETP.GE.AND UP5, UPT, UR7, 0x1, UPT ;  /* 0x000000010700788c */ /* 0x000fe2000bfa6270 */
[----:B------:R-:W-:Y:S02]  /*3a70*/  PLOP3.LUT P5, PT, PT, PT, UP0, 0x80, 0x0 ;  /* 0x000000000000781c */ /* 0x000fe40003faf008 */
[----:B------:R-:W4:Y:S01]  /*3a80*/  LDL R245, [R1+0x8] ;  /* 0x0000080001f57983 */ /* 0x000f220000100800 */
[----:B------:R-:W-:Y:S02]  /*3a90*/  PLOP3.LUT P1, PT, PT, PT, UP0, 0x80, 0x0 ;  /* 0x000000000000781c */ /* 0x000fe40003f2f008 */
[----:B------:R-:W-:Y:S02]  /*3aa0*/  PLOP3.LUT P4, PT, PT, PT, UP0, 0x80, 0x0 ;  /* 0x000000000000781c */ /* 0x000fe40003f8f008 */
[----:B-----5:R-:W5:Y:S01]  /*3ab0*/  LDL R90, [R1+0x4] ;  /* 0x00000400015a7983 */ /* 0x020f620000100800 */
[----:B------:R-:W-:Y:S02]  /*3ac0*/  PLOP3.LUT P3, PT, PT, PT, UP0, 0x80, 0x0 ;  /* 0x000000000000781c */ /* 0x000fe40003f6f008 */
[----:B------:R-:W-:Y:S02]  /*3ad0*/  PLOP3.LUT P6, PT, PT, PT, UP0, 0x80, 0x0 ;  /* 0x000000000000781c */ /* 0x000fe40003fcf008 */
[----:B---3--:R-:W3:Y:S05]  /*3ae0*/  LDL R244, [R1+0xc] ;  /* 0x00000c0001f47983 */ /* 0x008eea0000100800 */
[----:B------:R-:W5:Y:S05]  /*3af0*/  LDL R99, [R1+0x18] ;  /* 0x0000180001637983 */ /* 0x000f6a0000100800 */
[----:B------:R-:W5:Y:S05]  /*3b00*/  LDL R89, [R1+0x10] ;  /* 0x0000100001597983 */ /* 0x000f6a0000100800 */
[----:B------:R-:W5:Y:S05]  /*3b10*/  LDL R96, [R1+0x14] ;  /* 0x0000140001607983 */ /* 0x000f6a0000100800 */
[----:B------:R-:W0:Y:S05]  /*3b20*/  LDGDEPBAR ;  /* 0x00000000000079af */ /* 0x000e2a0000000000 */
[----:B------:R-:W5:Y:S05]  /*3b30*/  LDL R91, [R1+0x80] ;  /* 0x00008000015b7983 */ /* 0x000f6a0000100800 */
[----:B------:R-:W5:Y:S05]  /*3b40*/  LDL R95, [R1+0x50] ;  /* 0x00005000015f7983 */ /* 0x000f6a0000100800 */
[----:B------:R-:W5:Y:S05]  /*3b50*/  LDL R94, [R1+0x5c] ;  /* 0x00005c00015e7983 */ /* 0x000f6a0000100800 */
[----:B------:R-:W5:Y:S05]  /*3b60*/  LDL R93, [R1+0x54] ;  /* 0x00005400015d7983 */ /* 0x000f6a0000100800 */
[----:B------:R-:W5:Y:S05]  /*3b70*/  LDL R92, [R1+0x58] ;  /* 0x00005800015c7983 */ /* 0x000f6a0000100800 */
[----:B------:R-:W5:Y:S05]  /*3b80*/  LDL R98, [R1+0x74] ;  /* 0x0000740001627983 */ /* 0x000f6a0000100800 */
[----:B------:R-:W5:Y:S01]  /*3b90*/  LDL R97, [R1+0x70] ;  /* 0x0000700001617983 */ /* 0x000f620000100800 */
[----:B------:R-:W-:Y:S04]  /*3ba0*/  DEPBAR.LE SB0, 0x0 ;  /* 0x000080000000791a */ /* 0x000fe80000000000 */
[----:B------:R-:W-:Y:S06]  /*3bb0*/  BAR.SYNC.DEFER_BLOCKING 0x0 ;  /* 0x0000000000007b1d */ /* 0x000fec0000010000 */
[----:B------:R-:W-:Y:S05]  /*3bc0*/  LDSM.16.M88.4 R84, [R252+0xc000] ;  /* 0x00c00000fc54783b */ /* 0x000fea0000000200 */
[----:B-12---:R-:W-:Y:S05]  /*3bd0*/  LDSM.16.M88.4 R8, [R88+0xc000] ;  /* 0x00c000005808783b */ /* 0x006fea0000000200 */
[----:B----4-:R-:W2:Y:S05]  /*3be0*/  LDSM.16.M88.4 R16, [R245] ;  /* 0x00000000f510783b */ /* 0x010eaa0000000200 */
[----:B------:R-:W4:Y:S05]  /*3bf0*/  LDSM.16.M88.4 R68, [R88+0xc800] ;  /* 0x00c800005844783b */ /* 0x000f2a0000000200 */
[----:B---3--:R-:W-:Y:S05]  /*3c00*/  LDSM.16.M88.4 R72, [R244] ;  /* 0x00000000f448783b */ /* 0x008fea0000000200 */
[----:B-----5:R-:W3:Y:S05]  /*3c10*/  LDSM.16.M88.4 R76, [R90+0xc000] ;  /* 0x00c000005a4c783b */ /* 0x020eea0000000200 */
[----:B------:R-:W-:Y:S01]  /*3c20*/  LDSM.16.M88.4 R80, [R99] ;  /* 0x000000006350783b */ /* 0x000fe20000000200 */
[C---:B--2---:R-:W-:Y:S08]  /*3c30*/  HMMA.16816.F32 R4, R16.reuse, R8, RZ ;  /* 0x000000081004723c */ /* 0x044ff000000018ff */
[C---:B------:R-:W-:Y:S08]  /*3c40*/  HMMA.16816.F32 R8, R16.reuse, R10, RZ ;  /* 0x0000000a1008723c */ /* 0x040ff000000018ff */
[C---:B----4-:R-:W-:Y:S08]  /*3c50*/  HMMA.16816.F32 R12, R16.reuse, R68, RZ ;  /* 0x00000044100c723c */ /* 0x050ff000000018ff */
[----:B------:R-:W-:Y:S01]  /*3c60*/  HMMA.16816.F32 R16, R16, R70, RZ ;  /* 0x000000461010723c */ /* 0x000fe200000018ff */
[----:B------:R-:W2:Y:S07]  /*3c70*/  LDSM.16.M88.4 R68, [R90+0xc800] ;  /* 0x00c800005a44783b */ /* 0x000eae0000000200 */
[C---:B---3--:R-:W-:Y:S08]  /*3c80*/  HMMA.16816.F32 R4, R72.reuse, R76, R4 ;  /* 0x0000004c4804723c */ /* 0x048ff00000001804 */
[C---:B------:R-:W-:Y:S01]  /*3c90*/  HMMA.16816.F32 R8, R72.reuse, R78, R8 ;  /* 0x0000004e4808723c */ /* 0x040fe20000001808 */
[----:B------:R-:W3:Y:S07]  /*3ca0*/  LDSM.16.M88.4 R76, [R252+0xc800] ;  /* 0x00c80000fc4c783b */ /* 0x000eee0000000200 */
[C---:B--2---:R-:W-:Y:S08]  /*3cb0*/  HMMA.16816.F32 R12, R72.reuse, R68, R12 ;  /* 0x00000044480c723c */ /* 0x044ff0000000180c */
[----:B------:R-:W-:Y:S01]  /*3cc0*/  HMMA.16816.F32 R16, R72, R70, R16 ;  /* 0x000000464810723c */ /* 0x000fe20000001810 */
[----:B------:R-:W-:Y:S05]  /*3cd0*/  LDSM.16.M88.4 R68, [R96] ;  /* 0x000000006044783b */ /* 0x000fea0000000200 */
[----:B------:R-:W2:Y:S02]  /*3ce0*/  LDSM.16.M88.4 R72, [R89+0xc000] ;  /* 0x00c000005948783b */ /* 0x000ea40000000200 */
[C---:B------:R-:W-:Y:S08]  /*3cf0*/  HMMA.16816.F32 R4, R80.reuse, R84, R4 ;  /* 0x000000545004723c */ /* 0x040ff00000001804 */
[C---:B------:R-:W-:Y:S01]  /*3d00*/  HMMA.16816.F32 R8, R80.reuse, R86, R8 ;  /* 0x000000565008723c */ /* 0x040fe20000001808 */
[----:B------:R-:W4:Y:S07]  /*3d10*/  LDSM.16.M88.4 R84, [R89+0xc800] ;  /* 0x00c800005954783b */ /* 0x000f2e0000000200 */
[C---:B---3--:R-:W-:Y:S08]  /*3d20*/  HMMA.16816.F32 R12, R80.reuse, R76, R12 ;  /* 0x0000004c500c723c */ /* 0x048ff0000000180c */
[----:B------:R-:W-:Y:S01]  /*3d30*/  HMMA.16816.F32 R16, R80, R78, R16 ;  /* 0x0000004e5010723c */ /* 0x000fe20000001810 */
[----:B------:R-:W-:Y:S05]  /*3d40*/  LDSM.16.M88.4 R76, [R245+0x2000] ;  /* 0x00200000f54c783b */ /* 0x000fea0000000200 */
[----:B------:R-:W3:Y:S02]  /*3d50*/  LDSM.16.M88.4 R80, [R88+0xe000] ;  /* 0x00e000005850783b */ /* 0x000ee40000000200 */
[C---:B--2---:R-:W-:Y:S08]  /*3d60*/  HMMA.16816.F32 R4, R68.reuse, R72, R4 ;  /* 0x000000484404723c */ /* 0x044ff00000001804 */
[C---:B------:R-:W-:Y:S01]  /*3d70*/  HMMA.16816.F32 R8, R68.reuse, R74, R8 ;  /* 0x0000004a4408723c */ /* 0x040fe20000001808 */
[----:B------:R-:W2:Y:S07]  /*3d80*/  LDSM.16.M88.4 R72, [R88+0xe800] ;  /* 0x00e800005848783b */ /* 0x000eae0000000200 */
[C---:B----4-:R-:W-:Y:S08]  /*3d90*/  HMMA.16816.F32 R12, R68.reuse, R84, R12 ;  /* 0x00000054440c723c */ /* 0x050ff0000000180c */
[----:B------:R-:W-:Y:S01]  /*3da0*/  HMMA.16816.F32 R16, R68, R86, R16 ;  /* 0x000000564410723c */ /* 0x000fe20000001810 */
[----:B------:R-:W-:Y:S05]  /*3db0*/  LDSM.16.M88.4 R68, [R244+0x2000] ;  /* 0x00200000f444783b */ /* 0x000fea0000000200 */
[----:B------:R-:W4:Y:S02]  /*3dc0*/  LDSM.16.M88.4 R84, [R90+0xe000] ;  /* 0x00e000005a54783b */ /* 0x000f240000000200 */
[C---:B---3--:R-:W-:Y:S08]  /*3dd0*/  HMMA.16816.F32 R4, R76.reuse, R80, R4 ;  /* 0x000000504c04723c */ /* 0x048ff00000001804 */
[C---:B------:R-:W-:Y:S01]  /*3de0*/  HMMA.16816.F32 R8, R76.reuse, R82, R8 ;  /* 0x000000524c08723c */ /* 0x040fe20000001808 */
[----:B------:R-:W3:Y:S07]  /*3df0*/  LDSM.16.M88.4 R80, [R90+0xe800] ;  /* 0x00e800005a50783b */ /* 0x000eee0000000200 */
[C---:B--2---:R-:W-:Y:S08]  /*3e00*/  HMMA.16816.F32 R12, R76.reuse, R72, R12 ;  /* 0x000000484c0c723c */ /* 0x044ff0000000180c */
[----:B------:R-:W-:Y:S01]  /*3e10*/  HMMA.16816.F32 R16, R76, R74, R16 ;  /* 0x0000004a4c10723c */ /* 0x000fe20000001810 */
[----:B------:R-:W-:Y:S05]  /*3e20*/  LDSM.16.M88.4 R72, [R99+0x2000] ;  /* 0x002000006348783b */ /* 0x000fea0000000200 */
[----:B------:R-:W2:Y:S02]  /*3e30*/  LDSM.16.M88.4 R76, [R252+0xe000] ;  /* 0x00e00000fc4c783b */ /* 0x000ea40000000200 */
[C---:B----4-:R-:W-:Y:S08]  /*3e40*/  HMMA.16816.F32 R4, R68.reuse, R84, R4 ;  /* 0x000000544404723c */ /* 0x050ff00000001804 */
        /* <DEDUP_REMOVED lines=15> */
[----:B------:R3:W5:Y:S07]  /*3f40*/  LDSM.16.M88.4 R80, [R88+0x10800] ;  /* 0x010800005850783b */ /* 0x00076e0000000200 */
[C---:B--2---:R-:W-:Y:S08]  /*3f50*/  HMMA.16816.F32 R12, R68.reuse, R76, R12 ;  /* 0x0000004c440c723c */ /* 0x044ff0000000180c */
[----:B------:R-:W-:Y:S01]  /*3f60*/  HMMA.16816.F32 R16, R68, R78, R16 ;  /* 0x0000004e4410723c */ /* 0x000fe20000001810 */
[----:B------:R-:W-:Y:S05]  /*3f70*/  LDSM.16.M88.4 R76, [R90+0x10000] ;  /* 0x010000005a4c783b */ /* 0x000fea0000000200 */
[----:B------:R-:W2:Y:S02]  /*3f80*/  LDSM.16.M88.4 R68, [R244+0x4000] ;  /* 0x00400000f444783b */ /* 0x000ea40000000200 */
[C---:B----4-:R-:W-:Y:S03]  /*3f90*/  HMMA.16816.F32 R4, R72.reuse, R84, R4 ;  /* 0x000000544804723c */ /* 0x050fe60000001804 */
[----:B---3--:R-:W3:Y:S05]  /*3fa0*/  LDL R88, [R1+0x60] ;  /* 0x0000600001587983 */ /* 0x008eea0000100800 */
[C---:B------:R-:W-:Y:S01]  /*3fb0*/  HMMA.16816.F32 R8, R72.reuse, R86, R8 ;  /* 0x000000564808723c */ /* 0x040fe20000001808 */
[----:B------:R4:W1:Y:S07]  /*3fc0*/  LDSM.16.M88.4 R84, [R90+0x10800] ;  /* 0x010800005a54783b */ /* 0x00086e0000000200 */
[C---:B-----5:R-:W-:Y:S08]  /*3fd0*/  HMMA.16816.F32 R12, R72.reuse, R80, R12 ;  /* 0x00000050480c723c */ /* 0x060ff0000000180c */
[----:B------:R-:W-:Y:S01]  /*3fe0*/  HMMA.16816.F32 R16, R72, R82, R16 ;  /* 0x000000524810723c */ /* 0x000fe20000001810 */
[----:B------:R-:W-:Y:S05]  /*3ff0*/  LDSM.16.M88.4 R72, [R99+0x4000] ;  /* 0x004000006348783b */ /* 0x000fea0000000200 */
[----:B------:R-:W5:Y:S05]  /*4000*/  LDSM.16.M88.4 R80, [R252+0x10000] ;  /* 0x01000000fc50783b */ /* 0x000f6a0000000200 */
[----:B----4-:R-:W4:Y:S01]  /*4010*/  LDL R90, [R1+0x64] ;  /* 0x00006400015a7983 */ /* 0x010f220000100800 */
[C---:B--2---:R-:W-:Y:S08]  /*4020*/  HMMA.16816.F32 R4, R68.reuse, R76, R4 ;  /* 0x0000004c4404723c */ /* 0x044ff00000001804 */
[C---:B------:R-:W-:Y:S01]  /*4030*/  HMMA.16816.F32 R8, R68.reuse, R78, R8 ;  /* 0x0000004e4408723c */ /* 0x040fe20000001808 */
[----:B------:R-:W2:Y:S07]  /*4040*/  LDSM.16.M88.4 R76, [R252+0x10800] ;  /* 0x01080000fc4c783b */ /* 0x000eae0000000200 */
[C---:B-1----:R-:W-:Y:S08]  /*4050*/  HMMA.16816.F32 R12, R68.reuse, R84, R12 ;  /* 0x00000054440c723c */ /* 0x042ff0000000180c */
[----:B------:R-:W-:Y:S01]  /*4060*/  HMMA.16816.F32 R16, R68, R86, R16 ;  /* 0x000000564410723c */ /* 0x000fe20000001810 */
[----:B------:R-:W-:Y:S05]  /*4070*/  LDSM.16.M88.4 R68, [R96+0x4000] ;  /* 0x004000006044783b */ /* 0x000fea0000000200 */
[----:B------:R-:W1:Y:S02]  /*4080*/  LDSM.16.M88.4 R84, [R89+0x10000] ;  /* 0x010000005954783b */ /* 0x000e640000000200 */
[C---:B-----5:R-:W-:Y:S08]  /*4090*/  HMMA.16816.F32 R4, R72.reuse, R80, R4 ;  /* 0x000000504804723c */ /* 0x060ff00000001804 */
[C---:B------:R-:W-:Y:S08]  /*40a0*/  HMMA.16816.F32 R8, R72.reuse, R82, R8 ;  /* 0x000000524808723c */ /* 0x040ff00000001808 */
[C---:B--2---:R-:W-:Y:S07]  /*40b0*/  HMMA.16816.F32 R12, R72.reuse, R76, R12 ;  /* 0x0000004c480c723c */ /* 0x044fee000000180c */
[----:B------:R-:W-:Y:S01]  /*40c0*/  IMAD.U32 R77, RZ, RZ, UR19 ;  /* 0x00000013ff4d7e24 */ /* 0x000fe2000f8e00ff */
[----:B------:R-:W-:Y:S04]  /*40d0*/  HMMA.16816.F32 R16, R72, R78, R16 ;  /* 0x0000004e4810723c */ /* 0x000fe80000001810 */
[----:B------:R-:W-:Y:S01]  /*40e0*/  @P0 IMAD R77, R77, 0x40, R91 ;  /* 0x000000404d4d0824 */ /* 0x000fe200078e025b */
[----:B------:R-:W-:Y:S04]  /*40f0*/  PLOP3.LUT P0, PT, PT, PT, UP0, 0x80, 0x0 ;  /* 0x000000000000781c */ /* 0x000fe80003f0f008 */
[C---:B------:R-:W-:Y:S02]  /*4100*/  @P1 IADD3 R72, R77.reuse, 0x1, RZ ;  /* 0x000000014d481810 */ /* 0x040fe40007ffe0ff */
[----:B------:R-:W-:Y:S01]  /*4110*/  @P5 ISETP.GE.AND P5, PT, R77, UR6, PT ;  /* 0x000000064d005c0c */ /* 0x000fe2000bfa6270 */
[C---:B-1----:R-:W-:Y:S01]  /*4120*/  HMMA.16816.F32 R4, R68.reuse, R84, R4 ;  /* 0x000000544404723c */ /* 0x042fe20000001804 */
[----:B------:R-:W-:Y:S04]  /*4130*/  PLOP3.LUT P1, PT, PT, PT, UP0, 0x80, 0x0 ;  /* 0x000000000000781c */ /* 0x000fe80003f2f008 */
[----:B------:R-:W-:Y:S02]  /*4140*/  @P4 ISETP.GE.AND P4, PT, R72, UR6, PT ;  /* 0x0000000648004c0c */ /* 0x000fe4000bf86270 */
[----:B------:R-:W1:Y:S01]  /*4150*/  LDSM.16.M88.4 R72, [R89+0x10800] ;  /* 0x010800005948783b */ /* 0x000e620000000200 */
[C---:B------:R-:W-:Y:S11]  /*4160*/  HMMA.16816.F32 R8, R68.reuse, R86, R8 ;  /* 0x000000564408723c */ /* 0x040ff60000001808 */
[----:B------:R-:W-:Y:S05]  /*4170*/  @!UPT UIADD3 URZ, URZ, URZ, URZ ;  /* 0x0000003f3f3ff290 */ /* 0x000fea000fffe03f */
[----:B------:R-:W-:Y:S02]  /*4180*/  @P0 FSEL R4, R4, -INF , !P5 ;  /* 0xff80000004040808 */ /* 0x000fe40006800000 */
[----:B------:R-:W-:Y:S02]  /*4190*/  @P1 FSEL R5, R5, -INF , !P4 ;  /* 0xff80000005051808 */ /* 0x000fe40006000000 */
[----:B------:R-:W-:Y:S02]  /*41a0*/  PLOP3.LUT P0, PT, PT, PT, UP0, 0x80, 0x0 ;  /* 0x000000000000781c */ /* 0x000fe40003f0f008 */
[----:B------:R-:W-:Y:S11]  /*41b0*/  PLOP3.LUT P1, PT, PT, PT, UP0, 0x80, 0x0 ;  /* 0x000000000000781c */ /* 0x000ff60003f2f008 */
[----:B------:R-:W-:Y:S02]  /*41c0*/  @P0 FSEL R6, R6, -INF , !P5 ;  /* 0xff80000006060808 */ /* 0x000fe40006800000 */
[----:B------:R-:W-:Y:S02]  /*41d0*/  PLOP3.LUT P0, PT, PT, PT, UP0, 0x80, 0x0 ;  /* 0x000000000000781c */ /* 0x000fe40003f0f008 */
[----:B------:R-:W-:Y:S01]  /*41e0*/  @P1 FSEL R7, R7, -INF , !P4 ;  /* 0xff80000007071808 */ /* 0x000fe20006000000 */
[C---:B-1----:R-:W-:Y:S01]  /*41f0*/  HMMA.16816.F32 R12, R68.reuse, R72, R12 ;  /* 0x00000048440c723c */ /* 0x042fe2000000180c */
[----:B------:R-:W-:Y:S02]  /*4200*/  PLOP3.LUT P1, PT, PT, PT, UP0, 0x80, 0x0 ;  /* 0x000000000000781c */ /* 0x000fe40003f2f008 */
[----:B------:R-:W-:Y:S02]  /*4210*/  PLOP3.LUT P4, PT, PT, PT, UP0, 0x80, 0x0 ;  /* 0x000000000000781c */ /* 0x000fe40003f8f008 */
[----:B------:R-:W-:Y:S03]  /*4220*/  PLOP3.LUT P5, PT, PT, PT, UP0, 0x80, 0x0 ;  /* 0x000000000000781c */ /* 0x000fe60003faf008 */
[----:B------:R-:W-:Y:S04]  /*4230*/  HMMA.16816.F32 R16, R68, R74, R16 ;  /* 0x0000004a4410723c */ /* 0x000fe80000001810 */
[C---:B---3--:R-:W-:Y:S01]  /*4240*/  FMUL.FTZ R76, R88.reuse, 1.4426950216293334961 ;  /* 0x3fb8aa3b584c7820 */ /* 0x048fe20000410000 */
[----:B------:R-:W-:Y:S04]  /*4250*/  FSETP.NEU.FTZ.AND P2, PT, R88, -INF , PT ;  /* 0xff8000005800780b */ /* 0x000fe80003f5d000 */
[----:B------:R-:W-:Y:S05]  /*4260*/  FSEL R76, R76, RZ, P2 ;  /* 0x000000ff4c4c7208 */ /* 0x000fea0001000000 */
[--C-:B------:R-:W-:Y:S02]  /*4270*/  FFMA.FTZ R4, R4, c[0x0][0x23c], -R76.reuse ;  /* 0x00008f0004047a23 */ /* 0x100fe4000001084c */
[----:B------:R-:W-:Y:S02]  /*4280*/  FFMA.FTZ R5, R5, c[0x0][0x23c], -R76 ;  /* 0x00008f0005057a23 */ /* 0x000fe4000001084c */
[----:B------:R1:W-:Y:S10]  /*4290*/  MUFU.EX2 R88, R4 ;  /* 0x0000000400587308 */ /* 0x0003f40000000800 */
[----:B------:R2:W3:Y:S01]  /*42a0*/  MUFU.EX2 R86, R5 ;  /* 0x0000000500567308 */ /* 0x0004e20000000800 */
[C---:B----4-:R-:W-:Y:S01]  /*42b0*/  FSETP.NEU.FTZ.AND P2, PT, R90.reuse, -INF , PT ;  /* 0xff8000005a00780b */ /* 0x050fe20003f5d000 */
[----:B-1----:R-:W-:Y:S05]  /*42c0*/  FMUL.FTZ R4, R90, 1.4426950216293334961 ;  /* 0x3fb8aa3b5a047820 */ /* 0x002fea0000410000 */
[----:B------:R-:W-:Y:S02]  /*42d0*/  FSEL R4, R4, RZ, P2 ;  /* 0x000000ff04047208 */ /* 0x000fe40001000000 */
[----:B------:R-:W-:Y:S02]  /*42e0*/  PLOP3.LUT P2, PT, PT, PT, UP0, 0x80, 0x0 ;  /* 0x000000000000781c */ /* 0x000fe40003f4f008 */
[----:B--2---:R-:W-:Y:S01]  /*42f0*/  @P3 IADD3 R5, R77, 0x8, RZ ;  /* 0x000000084d053810 */ /* 0x004fe20007ffe0ff */
[--C-:B------:R-:W-:Y:S01]  /*4300*/  FFMA.FTZ R6, R6, c[0x0][0x23c], -R4.reuse ;  /* 0x00008f0006067a23 */ /* 0x100fe20000010804 */
[----:B------:R-:W-:Y:S01]  /*4310*/  PLOP3.LUT P3, PT, PT, PT, UP0, 0x80, 0x0 ;  /* 0x000000000000781c */ /* 0x000fe20003f6f008 */
[----:B------:R-:W-:Y:S01]  /*4320*/  FFMA.FTZ R7, R7, c[0x0][0x23c], -R4 ;  /* 0x00008f0007077a23 */ /* 0x000fe20000010804 */
[----:B------:R-:W-:Y:S01]  /*4330*/  @P6 ISETP.GE.AND P6, PT, R5, UR6, PT ;  /* 0x0000000605006c0c */ /* 0x000fe2000bfc6270 */
[----:B------:R3:W-:Y:S06]  /*4340*/  MUFU.EX2 R91, R6 ;  /* 0x00000006005b7308 */ /* 0x0007ec0000000800 */
[----:B------:R-:W-:Y:S02]  /*4350*/  @P2 IADD3 R5, R77, 0x9, RZ ;  /* 0x000000094d052810 */ /* 0x000fe40007ffe0ff */
[----:B------:R-:W-:Y:S02]  /*4360*/  PLOP3.LUT P2, PT, PT, PT, UP0, 0x80, 0x0 ;  /* 0x000000000000781c */ /* 0x000fe40003f4f008 */
[----:B------:R-:W-:Y:S01]  /*4370*/  @P3 ISETP.GE.AND P3, PT, R5, UR6, PT ;  /* 0x0000000605003c0c */ /* 0x000fe2000bf66270 */
[----:B------:R-:W1:Y:S01]  /*4380*/  MUFU.EX2 R90, R7 ;  /* 0x00000007005a7308 */ /* 0x000e620000000800 */
[----:B------:R-:W-:Y:S02]  /*4390*/  @P0 FSEL R8, R8, -INF , !P6 ;  /* 0xff80000008080808 */ /* 0x000fe40007000000 */
[----:B------:R-:W-:Y:S02]  /*43a0*/  PLOP3.LUT P0, PT, PT, PT, UP0, 0x80, 0x0 ;  /* 0x000000000000781c */ /* 0x000fe40003f0f008 */
[----:B------:R-:W-:Y:S01]  /*43b0*/  @P4 IADD3 R5, R77, 0x10, RZ ;  /* 0x000000104d054810 */ /* 0x000fe20007ffe0ff */
[--C-:B------:R-:W-:Y:S01]  /*43c0*/  FFMA.FTZ R8, R8, c[0x0][0x23c], -R76.reuse ;  /* 0x00008f0008087a23 */ /* 0x100fe2000001084c */
[----:B------:R-:W-:Y:S02]  /*43d0*/  PLOP3.LUT P4, PT, PT, PT, UP0, 0x80, 0x0 ;  /* 0x000000000000781c */ /* 0x000fe40003f8f008 */
[----:B------:R-:W-:Y:S01]  /*43e0*/  @P5 ISETP.GE.AND P5, PT, R5, UR6, PT ;  /* 0x0000000605005c0c */ /* 0x000fe2000bfa6270 */
[----:B------:R-:W-:Y:S01]  /*43f0*/  MUFU.EX2 R85, R8 ;  /* 0x0000000800557308 */ /* 0x000fe20000000800 */
[----:B------:R-:W-:Y:S02]  /*4400*/  @P2 IADD3 R5, R77, 0x11, RZ ;  /* 0x000000114d052810 */ /* 0x000fe40007ffe0ff */
[----:B------:R-:W-:Y:S02]  /*4410*/  @P1 FSEL R9, R9, -INF , !P3 ;  /* 0xff80000009091808 */ /* 0x000fe40005800000 */
[----:B------:R-:W-:Y:S02]  /*4420*/  PLOP3.LUT P1, PT, PT, PT, UP0, 0x80, 0x0 ;  /* 0x000000000000781c */ /* 0x000fe40003f2f008 */
[----:B------:R-:W-:Y:S01]  /*4430*/  @P0 FSEL R10, R10, -INF , !P6 ;  /* 0xff8000000a0a0808 */ /* 0x000fe20007000000 */
[----:B------:R-:W-:Y:S01]  /*4440*/  FFMA.FTZ R9, R9, c[0x0][0x23c], -R76 ;  /* 0x00008f0009097a23 */ /* 0x000fe2000001084c */
[----:B------:R-:W-:Y:S02]  /*4450*/  PLOP3.LUT P6, PT, PT, PT, UP0, 0x80, 0x0 ;  /* 0x000000000000781c */ /* 0x000fe40003fcf008 */
[----:B------:R-:W-:Y:S01]  /*4460*/  PLOP3.LUT P0, PT, PT, PT, UP0, 0x80, 0x0 ;  /* 0x000000000000781c */ /* 0x000fe20003f0f008 */
[--C-:B------:R-:W-:Y:S01]  /*4470*/  FFMA.FTZ R10, R10, c[0x0][0x23c], -R4.reuse ;  /* 0x00008f000a0a7a23 */ /* 0x100fe20000010804 */
[----:B------:R-:W-:Y:S01]  /*4480*/  PLOP3.LUT P2, PT, PT, PT, UP0, 0x80, 0x0 ;  /* 0x000000000000781c */ /* 0x000fe20003f4f008 */
[----:B------:R-:W-:Y:S01]  /*4490*/  MUFU.EX2 R83, R9 ;  /* 0x0000000900537308 */ /* 0x000fe20000000800 */
[----:B---3--:R-:W-:Y:S03]  /*44a0*/  F2FP.PACK_AB R6, R86, R88 ;  /* 0x000000585606723e */ /* 0x008fe600000000ff */
[----:B------:R-:W-:Y:S02]  /*44b0*/  @P1 FSEL R11, R11, -INF , !P3 ;  /* 0xff8000000b0b1808 */ /* 0x000fe40005800000 */
[----:B------:R-:W-:Y:S01]  /*44c0*/  PLOP3.LUT P1, PT, PT, PT, UP0, 0x80, 0x0 ;  /* 0x000000000000781c */ /* 0x000fe20003f2f008 */
[----:B------:R2:W-:Y:S01]  /*44d0*/  STS [R95+0x14000], R6 ;  /* 0x014000065f007388 */ /* 0x0005e20000000800 */
[----:B------:R-:W-:Y:S01]  /*44e0*/  @P6 ISETP.GE.AND P6, PT, R5, UR6, PT ;  /* 0x0000000605006c0c */ /* 0x000fe2000bfc6270 */
[----:B------:R-:W-:Y:S01]  /*44f0*/  FFMA.FTZ R11, R11, c[0x0][0x23c], -R4 ;  /* 0x00008f000b0b7a23 */ /* 0x000fe20000010804 */
[----:B------:R-:W-:Y:S01]  /*4500*/  PLOP3.LUT P3, PT, PT, PT, UP0, 0x80, 0x0 ;  /* 0x000000000000781c */ /* 0x000fe20003f6f008 */
[----:B------:R-:W-:Y:S01]  /*4510*/  MUFU.EX2 R89, R10 ;  /* 0x0000000a00597308 */ /* 0x000fe20000000800 */
[----:B------:R-:W-:Y:S02]  /*4520*/  @P0 FSEL R12, R12, -INF , !P5 ;  /* 0xff8000000c0c0808 */ /* 0x000fe40006800000 */
[----:B------:R-:W-:Y:S03]  /*4530*/  PLOP3.LUT P0, PT, PT, PT, UP0, 0x80, 0x0 ;  /* 0x000000000000781c */ /* 0x000fe60003f0f008 */
[----:B------:R-:W-:Y:S02]  /*4540*/  FFMA.FTZ R12, R12, c[0x0][0x23c], -R76 ;  /* 0x00008f000c0c7a23 */ /* 0x000fe4000001084c */
[----:B------:R-:W-:Y:S02]  /*4550*/  @P1 FSEL R14, R14, -INF , !P5 ;  /* 0xff8000000e0e1808 */ /* 0x000fe40006800000 */
[----:B------:R-:W-:Y:S01]  /*4560*/  @P2 FSEL R13, R13, -INF , !P6 ;  /* 0xff8000000d0d2808 */ /* 0x000fe20007000000 */
[----:B------:R-:W3:Y:S01]  /*4570*/  MUFU.EX2 R87, R11 ;  /* 0x0000000b00577308 */ /* 0x000ee20000000800 */
[----:B------:R-:W-:Y:S01]  /*4580*/  PLOP3.LUT P2, PT, PT, PT, UP0, 0x80, 0x0 ;  /* 0x000000000000781c */ /* 0x000fe20003f4f008 */
[----:B------:R-:W-:Y:S01]  /*4590*/  FFMA.FTZ R14, R14, c[0x0][0x23c], -R4 ;  /* 0x00008f000e0e7a23 */ /* 0x000fe20000010804 */
[----:B------:R-:W-:Y:S01]  /*45a0*/  PLOP3.LUT P1, PT, PT, PT, UP0, 0x80, 0x0 ;  /* 0x000000000000781c */ /* 0x000fe20003f2f008 */
[----:B------:R-:W-:Y:S01]  /*45b0*/  FFMA.FTZ R13, R13, c[0x0][0x23c], -R76 ;  /* 0x00008f000d0d7a23 */ /* 0x000fe2000001084c */
[C---:B------:R-:W-:Y:S02]  /*45c0*/  @P3 IADD3 R5, R77.reuse, 0x18, RZ ;  /* 0x000000184d053810 */ /* 0x040fe40007ffe0ff */
[----:B------:R-:W-:Y:S02]  /*45d0*/  @P4 IADD3 R77, R77, 0x19, RZ ;  /* 0x000000194d4d4810 */ /* 0x000fe40007ffe0ff */
[----:B------:R-:W-:Y:S01]  /*45e0*/  @P0 FSEL R15, R15, -INF , !P6 ;  /* 0xff8000000f0f0808 */ /* 0x000fe20007000000 */
[----:B------:R-:W-:Y:S01]  /*45f0*/  MUFU.EX2 R81, R12 ;  /* 0x0000000c00517308 */ /* 0x000fe20000000800 */
[----:B------:R-:W-:Y:S03]  /*4600*/  PLOP3.LUT P0, PT, PT, PT, UP0, 0x80, 0x0 ;  /* 0x000000000000781c */ /* 0x000fe60003f0f008 */
[----:B------:R-:W-:Y:S01]  /*4610*/  @P2 ISETP.GE.AND P3, PT, R5, UR6, PT ;  /* 0x0000000605002c0c */ /* 0x000fe2000bf66270 */
[----:B------:R-:W-:Y:S01]  /*4620*/  FFMA.FTZ R15, R15, c[0x0][0x23c], -R4 ;  /* 0x00008f000f0f7a23 */ /* 0x000fe20000010804 */
[----:B------:R-:W-:Y:S02]  /*4630*/  @P1 ISETP.GE.AND P1, PT, R77, UR6, PT ;  /* 0x000000064d001c0c */ /* 0x000fe4000bf26270 */
[----:B------:R-:W-:Y:S02]  /*4640*/  PLOP3.LUT P2, PT, PT, PT, UP0, 0x80, 0x0 ;  /* 0x000000000000781c */ /* 0x000fe40003f4f008 */
[----:B------:R-:W4:Y:S01]  /*4650*/  MUFU.EX2 R78, R13 ;  /* 0x0000000d004e7308 */ /* 0x000f220000000800 */
[----:B-1----:R-:W-:Y:S02]  /*4660*/  F2FP.PACK_AB R5, R90, R91 ;  /* 0x0000005b5a05723e */ /* 0x002fe400000000ff */
[----:B---3--:R-:W-:Y:S03]  /*4670*/  F2FP.PACK_AB R8, R87, R89 ;  /* 0x000000595708723e */ /* 0x008fe600000000ff */
[----:B------:R1:W-:Y:S03]  /*4680*/  STS [R95+0x14400], R5 ;  /* 0x014400055f007388 */ /* 0x0003e60000000800 */
[----:B------:R-:W-:Y:S01]  /*4690*/  @P0 FSEL R17, R17, -INF , !P1 ;  /* 0xff80000011110808 */ /* 0x000fe20004800000 */
[----:B------:R-:W-:Y:S01]  /*46a0*/  MUFU.EX2 R84, R14 ;  /* 0x0000000e00547308 */ /* 0x000fe20000000800 */
[----:B------:R-:W-:Y:S02]  /*46b0*/  PLOP3.LUT P0, PT, PT, PT, UP0, 0x80, 0x0 ;  /* 0x000000000000781c */ /* 0x000fe40003f0f008 */
[----:B------:R-:W-:Y:S02]  /*46c0*/  @P2 FSEL R16, R16, -INF , !P3 ;  /* 0xff80000010102808 */ /* 0x000fe40005800000 */
[----:B------:R-:W-:Y:S03]  /*46d0*/  PLOP3.LUT P2, PT, PT, PT, UP0, 0x80, 0x0 ;  /* 0x000000000000781c */ /* 0x000fe60003f4f008 */
[--C-:B------:R-:W-:Y:S02]  /*46e0*/  FFMA.FTZ R16, R16, c[0x0][0x23c], -R76.reuse ;  /* 0x00008f0010107a23 */ /* 0x100fe4000001084c */
[----:B------:R-:W-:Y:S01]  /*46f0*/  FFMA.FTZ R76, R17, c[0x0][0x23c], -R76 ;  /* 0x00008f00114c7a23 */ /* 0x000fe2000001084c */
[----:B------:R-:W2:Y:S03]  /*4700*/  MUFU.EX2 R82, R15 ;  /* 0x0000000f00527308 */ /* 0x000ea60000000800 */
[----:B------:R-:W-:Y:S02]  /*4710*/  @P0 FSEL R19, R19, -INF , !P1 ;  /* 0xff80000013130808 */ /* 0x000fe40004800000 */
[----:B----4-:R-:W-:Y:S02]  /*4720*/  F2FP.PACK_AB R7, R78, R81 ;  /* 0x000000514e07723e */ /* 0x010fe400000000ff */
[----:B------:R-:W-:Y:S02]  /*4730*/  @P2 FSEL R18, R18, -INF , !P3 ;  /* 0xff80000012122808 */ /* 0x000fe40005800000 */
[----:B------:R-:W-:Y:S01]  /*4740*/  IADD3 R74, P0, R98, UR11, RZ ;  /* 0x0000000b624a7c10 */ /* 0x000fe2000ff1e0ff */
[----:B------:R-:W-:Y:S02]  /*4750*/  MUFU.EX2 R77, R16 ;  /* 0x00000010004d7308 */ /* 0x000fe40000000800 */
[--C-:B------:R-:W-:Y:S01]  /*4760*/  FFMA.FTZ R18, R18, c[0x0][0x23c], -R4.reuse ;  /* 0x00008f0012127a23 */ /* 0x100fe20000010804 */
[----:B------:R-:W-:Y:S01]  /*4770*/  IADD3.X R75, R97, UR10, RZ, P0, !PT ;  /* 0x0000000a614b7c10 */ /* 0x000fe200087fe4ff */
[----:B------:R-:W-:Y:S01]  /*4780*/  FFMA.FTZ R4, R19, c[0x0][0x23c], -R4 ;  /* 0x00008f0013047a23 */ /* 0x000fe20000010804 */
[----:B------:R-:W-:Y:S03]  /*4790*/  PLOP3.LUT P0, PT, PT, PT, UP5, 0x80, 0x0 ;  /* 0x000000000000781c */ /* 0x000fe60003f0f058 */
[----:B------:R-:W3:Y:S02]  /*47a0*/  LDG.E R73, [R74.64] ;  /* 0x000000044a497981 */ /* 0x000ee4000c1e1900 */
[----:B------:R4:W-:Y:S03]  /*47b0*/  MUFU.EX2 R79, R4 ;  /* 0x00000004004f7308 */ /* 0x0009e60000000800 */
[----:B------:R-:W5:Y:S01]  /*47c0*/  LDG.E R72, [R74.64+0x20] ;  /* 0x000020044a487981 */ /* 0x000f62000c1e1900 */
[----:B--2---:R-:W-:Y:S06]  /*47d0*/  F2FP.PACK_AB R6, R82, R84 ;  /* 0x000000545206723e */ /* 0x004fec00000000ff */
[----:B------:R-:W1:Y:S10]  /*47e0*/  MUFU.EX2 R76, R76 ;  /* 0x0000004c004c7308 */ /* 0x000e740000000800 */
[----:B------:R-:W2:Y:S01]  /*47f0*/  MUFU.EX2 R80, R18 ;  /* 0x0000001200507308 */ /* 0x000ea20000000800 */
[----:B----4-:R-:W-:Y:S05]  /*4800*/  F2FP.PACK_AB R4, R83, R85 ;  /* 0x000000555304723e */ /* 0x010fea00000000ff */
[----:B------:R2:W-:Y:S05]  /*4810*/  STS [R94+0x14000], R4 ;  /* 0x014000045e007388 */ /* 0x0005ea0000000800 */
[----:B------:R-:W-:Y:S01]  /*4820*/  STS [R94+0x14400], R8 ;  /* 0x014400085e007388 */ /* 0x000fe20000000800 */
[----:B-1----:R-:W-:Y:S04]  /*4830*/  F2FP.PACK_AB R5, R76, R77 ;  /* 0x0000004d4c05723e */ /* 0x002fe800000000ff */
[----:B------:R-:W-:Y:S05]  /*4840*/  STS [R93+0x14000], R7 ;  /* 0x014000075d007388 */ /* 0x000fea0000000800 */
[----:B------:R-:W-:Y:S05]  /*4850*/  STS [R93+0x14400], R6 ;  /* 0x014400065d007388 */ /* 0x000fea0000000800 */
[----:B------:R-:W-:Y:S01]  /*4860*/  STS [R92+0x14000], R5 ;  /* 0x014000055c007388 */ /* 0x000fe20000000800 */
[----:B--2---:R-:W-:Y:S05]  /*4870*/  F2FP.PACK_AB R4, R79, R80 ;  /* 0x000000504f04723e */ /* 0x004fea00000000ff */
[----:B------:R-:W-:Y:S05]  /*4880*/  STS [R92+0x14400], R4 ;  /* 0x014400045c007388 */ /* 0x000fea0000000800 */
[----:B------:R-:W1:Y:S05]  /*4890*/  LDSM.16.M88.4 R16, [R245+0x6000] ;  /* 0x00600000f510783b */ /* 0x000e6a0000000200 */
[----:B------:R-:W2:Y:S01]  /*48a0*/  LDSM.16.M88.4 R68, [R244+0x6000] ;  /* 0x00600000f444783b */ /* 0x000ea20000000200 */
[C---:B-1----:R-:W-:Y:S08]  /*48b0*/  HMMA.16816.F32 R4, R16.reuse, R148, RZ ;  /* 0x000000941004723c */ /* 0x042ff000000018ff */
[C---:B------:R-:W-:Y:S08]  /*48c0*/  HMMA.16816.F32 R8, R16.reuse, R150, RZ ;  /* 0x000000961008723c */ /* 0x040ff000000018ff */
[C---:B------:R-:W-:Y:S08]  /*48d0*/  HMMA.16816.F32 R12, R16.reuse, R152, RZ ;  /* 0x00000098100c723c */ /* 0x040ff000000018ff */
[----:B------:R-:W-:Y:S08]  /*48e0*/  HMMA.16816.F32 R16, R16, R154, RZ ;  /* 0x0000009a1010723c */ /* 0x000ff000000018ff */
[C---:B--2---:R-:W-:Y:S08]  /*48f0*/  HMMA.16816.F32 R4, R68.reuse, R156, R4 ;  /* 0x0000009c4404723c */ /* 0x044ff00000001804 */
[C---:B------:R-:W-:Y:S08]  /*4900*/  HMMA.16816.F32 R8, R68.reuse, R158, R8 ;  /* 0x0000009e4408723c */ /* 0x040ff00000001808 */
[C---:B------:R-:W-:Y:S08]  /*4910*/  HMMA.16816.F32 R12, R68.reuse, R160, R12 ;  /* 0x000000a0440c723c */ /* 0x040ff0000000180c */
[----:B------:R-:W-:Y:S01]  /*4920*/  HMMA.16816.F32 R16, R68, R162, R16 ;  /* 0x000000a24410723c */ /* 0x000fe20000001810 */
[----:B------:R-:W1:Y:S07]  /*4930*/  LDSM.16.M88.4 R68, [R99+0x6000] ;  /* 0x006000006344783b */ /* 0x000e6e0000000200 */
[C---:B-1----:R-:W-:Y:S08]  /*4940*/  HMMA.16816.F32 R4, R68.reuse, R164, R4 ;  /* 0x000000a44404723c */ /* 0x042ff00000001804 */
        /* <DEDUP_REMOVED lines=47> */
[----:B------:R-:W-:Y:S04]  /*4c40*/  HMMA.16816.F32 R16, R68, R242, R16 ;  /* 0x000000f24410723c */ /* 0x000fe80000001810 */
[----:B-----5:R-:W-:Y:S03]  /*4c50*/  FADD.FTZ R6, -R72, R6 ;  /* 0x0000000648067221 */ /* 0x020fe60000010100 */
[C---:B---3--:R-:W-:Y:S02]  /*4c60*/  FADD.FTZ R68, -R73.reuse, R4 ;  /* 0x0000000449447221 */ /* 0x048fe40000010100 */
[C---:B------:R-:W-:Y:S03]  /*4c70*/  FADD.FTZ R4, -R73.reuse, R5 ;  /* 0x0000000549047221 */ /* 0x040fe60000010100 */
[----:B------:R-:W-:Y:S02]  /*4c80*/  FMUL.FTZ R5, R88, R68 ;  /* 0x0000004458057220 */ /* 0x000fe40000410000 */
[----:B------:R-:W-:Y:S02]  /*4c90*/  FMUL.FTZ R4, R86, R4 ;  /* 0x0000000456047220 */ /* 0x000fe40000410000 */
[C---:B------:R-:W-:Y:S02]  /*4ca0*/  FADD.FTZ R8, -R73.reuse, R8 ;  /* 0x0000000849087221 */ /* 0x040fe40000010100 */
[C---:B------:R-:W-:Y:S01]  /*4cb0*/  FADD.FTZ R9, -R73.reuse, R9 ;  /* 0x0000000949097221 */ /* 0x040fe20000010100 */
[----:B------:R-:W-:Y:S01]  /*4cc0*/  F2FP.PACK_AB R4, R4, R5 ;  /* 0x000000050404723e */ /* 0x000fe200000000ff */
[C---:B------:R-:W-:Y:S02]  /*4cd0*/  FADD.FTZ R5, -R73.reuse, R12 ;  /* 0x0000000c49057221 */ /* 0x040fe40000010100 */
[----:B------:R-:W-:Y:S02]  /*4ce0*/  FADD.FTZ R12, -R72, R7 ;  /* 0x00000007480c7221 */ /* 0x000fe40000010100 */
[----:B------:R1:W-:Y:S01]  /*4cf0*/  STS [R95+0x12000], R4 ;  /* 0x012000045f007388 */ /* 0x0003e20000000800 */
[C---:B------:R-:W-:Y:S02]  /*4d00*/  FADD.FTZ R16, -R73.reuse, R16 ;  /* 0x0000001049107221 */ /* 0x040fe40000010100 */
[----:B------:R-:W-:Y:S02]  /*4d10*/  FADD.FTZ R17, -R73, R17 ;  /* 0x0000001149117221 */ /* 0x000fe40000010100 */
[----:B------:R-:W-:Y:S02]  /*4d20*/  FMUL.FTZ R12, R90, R12 ;  /* 0x0000000c5a0c7220 */ /* 0x000fe40000410000 */
[----:B------:R-:W-:Y:S02]  /*4d30*/  FMUL.FTZ R7, R76, R17 ;  /* 0x000000114c077220 */ /* 0x000fe40000410000 */
[----:B------:R-:W-:Y:S02]  /*4d40*/  FMUL.FTZ R68, R85, R8 ;  /* 0x0000000855447220 */ /* 0x000fe40000410000 */
[----:B------:R-:W-:Y:S02]  /*4d50*/  FMUL.FTZ R9, R83, R9 ;  /* 0x0000000953097220 */ /* 0x000fe40000410000 */
[----:B------:R-:W-:Y:S02]  /*4d60*/  FADD.FTZ R10, -R72, R10 ;  /* 0x0000000a480a7221 */ /* 0x000fe40000010100 */
[----:B------:R-:W-:Y:S01]  /*4d70*/  FADD.FTZ R8, -R73, R13 ;  /* 0x0000000d49087221 */ /* 0x000fe20000010100 */
[----:B------:R-:W-:Y:S01]  /*4d80*/  F2FP.PACK_AB R9, R9, R68 ;  /* 0x000000440909723e */ /* 0x000fe200000000ff */
[----:B------:R-:W-:Y:S02]  /*4d90*/  FMUL.FTZ R13, R89, R10 ;  /* 0x0000000a590d7220 */ /* 0x000fe40000410000 */
[----:B------:R-:W-:Y:S02]  /*4da0*/  FMUL.FTZ R5, R81, R5 ;  /* 0x0000000551057220 */ /* 0x000fe40000410000 */
[----:B------:R-:W-:Y:S02]  /*4db0*/  FMUL.FTZ R8, R78, R8 ;  /* 0x000000084e087220 */ /* 0x000fe40000410000 */
[----:B------:R-:W-:Y:S02]  /*4dc0*/  FADD.FTZ R10, -R72, R14 ;  /* 0x0000000e480a7221 */ /* 0x000fe40000010100 */
[----:B-1----:R-:W-:Y:S01]  /*4dd0*/  FMUL.FTZ R4, R77, R16 ;  /* 0x000000104d047220 */ /* 0x002fe20000410000 */
[----:B------:R-:W-:Y:S01]  /*4de0*/  F2FP.PACK_AB R8, R8, R5 ;  /* 0x000000050808723e */ /* 0x000fe200000000ff */
[----:B------:R-:W-:Y:S02]  /*4df0*/  FMUL.FTZ R16, R91, R6 ;  /* 0x000000065b107220 */ /* 0x000fe40000410000 */
[C---:B------:R-:W-:Y:S01]  /*4e00*/  FADD.FTZ R6, -R72.reuse, R11 ;  /* 0x0000000b48067221 */ /* 0x040fe20000010100 */
[----:B------:R-:W-:Y:S01]  /*4e10*/  F2FP.PACK_AB R7, R7, R4 ;  /* 0x000000040707723e */ /* 0x000fe200000000ff */
[----:B------:R-:W-:Y:S01]  /*4e20*/  FADD.FTZ R5, -R72, R15 ;  /* 0x0000000f48057221 */ /* 0x000fe20000010100 */
[----:B------:R-:W-:Y:S01]  /*4e30*/  F2FP.PACK_AB R4, R12, R16 ;  /* 0x000000100c04723e */ /* 0x000fe200000000ff */
[----:B------:R-:W-:Y:S01]  /*4e40*/  FMUL.FTZ R6, R87, R6 ;  /* 0x0000000657067220 */ /* 0x000fe20000410000 */
[----:B------:R-:W2:Y:S01]  /*4e50*/  LDL.LU.64 R90, [R1+0x30] ;  /* 0x00003000015a7983 */ /* 0x000ea20000300a00 */
[----:B------:R-:W-:Y:S02]  /*4e60*/  FMUL.FTZ R10, R84, R10 ;  /* 0x0000000a540a7220 */ /* 0x000fe40000410000 */
[----:B------:R-:W-:Y:S01]  /*4e70*/  FMUL.FTZ R5, R82, R5 ;  /* 0x0000000552057220 */ /* 0x000fe20000410000 */
[----:B------:R-:W-:Y:S01]  /*4e80*/  F2FP.PACK_AB R6, R6, R13 ;  /* 0x0000000d0606723e */ /* 0x000fe200000000ff */
[----:B------:R1:W-:Y:S01]  /*4e90*/  STS [R95+0x12400], R4 ;  /* 0x012400045f007388 */ /* 0x0003e20000000800 */
[C---:B------:R-:W-:Y:S02]  /*4ea0*/  FADD.FTZ R12, -R72.reuse, R18 ;  /* 0x00000012480c7221 */ /* 0x040fe40000010100 */
[----:B------:R-:W-:Y:S01]  /*4eb0*/  F2FP.PACK_AB R5, R5, R10 ;  /* 0x0000000a0505723e */ /* 0x000fe200000000ff */
[----:B------:R-:W-:Y:S01]  /*4ec0*/  FADD.FTZ R11, -R72, R19 ;  /* 0x00000013480b7221 */ /* 0x000fe20000010100 */
[----:B------:R-:W-:Y:S01]  /*4ed0*/  STS [R94+0x12000], R9 ;  /* 0x012000095e007388 */ /* 0x000fe20000000800 */
[----:B------:R-:W-:Y:S02]  /*4ee0*/  FMUL.FTZ R12, R80, R12 ;  /* 0x0000000c500c7220 */ /* 0x000fe40000410000 */
[----:B------:R-:W-:Y:S02]  /*4ef0*/  FMUL.FTZ R11, R79, R11 ;  /* 0x0000000b4f0b7220 */ /* 0x000fe40000410000 */
[----:B------:R-:W-:Y:S05]  /*4f00*/  STS [R94+0x12400], R6 ;  /* 0x012400065e007388 */ /* 0x000fea0000000800 */
[----:B------:R-:W-:Y:S05]  /*4f10*/  STS [R93+0x12000], R8 ;  /* 0x012000085d007388 */ /* 0x000fea0000000800 */
[----:B------:R-:W-:Y:S05]  /*4f20*/  STS [R93+0x12400], R5 ;  /* 0x012400055d007388 */ /* 0x000fea0000000800 */
[----:B------:R-:W-:Y:S01]  /*4f30*/  STS [R92+0x12000], R7 ;  /* 0x012000075c007388 */ /* 0x000fe20000000800 */
[----:B-1----:R-:W-:Y:S05]  /*4f40*/  F2FP.PACK_AB R4, R11, R12 ;  /* 0x0000000c0b04723e */ /* 0x002fea00000000ff */
[----:B------:R1:W-:Y:S05]  /*4f50*/  STS [R92+0x12400], R4 ;  /* 0x012400045c007388 */ /* 0x0003ea0000000800 */
[----:B------:R-:W-:Y:S01]  /*4f60*/  BAR.SYNC.DEFER_BLOCKING 0x0 ;  /* 0x0000000000007b1d */ /* 0x000fe20000010000 */
[----:B-1----:R-:W-:Y:S05]  /*4f70*/  IMAD.MOV.U32 R92, RZ, RZ, c[0x0][0x22c] ;  /* 0x00008b00ff5c7624 */ /* 0x002fea00078e00ff */
[----:B------:R-:W-:Y:S01]  /*4f80*/  LDSM.16.MT88.4 R4, [R3+0x14000] ;  /* 0x014000000304783b */ /* 0x000fe20000004200 */
[----:B------:R-:W-:Y:S04]  /*4f90*/  IMAD R92, R92, c[0x0][0x1c0], RZ ;  /* 0x000070005c5c7a24 */ /* 0x000fe800078e02ff */
[----:B------:R-:W1:Y:S01]  /*4fa0*/  LDSM.16.MT88.4 R8, [R0+0x6000] ;  /* 0x006000000008783b */ /* 0x000e620000004200 */
[----:B------:R-:W-:Y:S04]  /*4fb0*/  IMAD.U32 R88, R92, -0x40, RZ ;  /* 0xffffffc05c587824 */ /* 0x000fe800078e00ff */
[----:B------:R-:W3:Y:S05]  /*4fc0*/  LDSM.16.MT88.4 R12, [R2+0x14000] ;  /* 0x01400000020c783b */ /* 0x000eea0000004200 */
[----:B------:R-:W4:Y:S05]  /*4fd0*/  LDSM.16.MT88.4 R16, [R0+0x8000] ;  /* 0x008000000010783b */ /* 0x000f2a0000004200 */
[----:B------:R-:W5:Y:S05]  /*4fe0*/  LDSM.16.MT88.4 R68, [R0+0xa000] ;  /* 0x00a000000044783b */ /* 0x000f6a0000004200 */
[----:B------:R-:W-:Y:S05]  /*4ff0*/  LDSM.16.MT88.4 R72, [R3+0x14800] ;  /* 0x014800000348783b */ /* 0x000fea0000004200 */
[----:B------:R-:W4:Y:S05]  /*5000*/  LDSM.16.MT88.4 R76, [R0+0x6800] ;  /* 0x00680000004c783b */ /* 0x000f2a0000004200 */
[----:B------:R-:W4:Y:S05]  /*5010*/  LDSM.16.MT88.4 R80, [R2+0x14800] ;  /* 0x014800000250783b */ /* 0x000f2a0000004200 */
[----:B------:R-:W-:Y:S01]  /*5020*/  LDSM.16.MT88.4 R84, [R0+0x9800] ;  /* 0x009800000054783b */ /* 0x000fe20000004200 */
[-C--:B-1----:R-:W-:Y:S08]  /*5030*/  HMMA.16816.F32 R20, R4, R8.reuse, R20 ;  /* 0x000000080414723c */ /* 0x082ff00000001814 */
[C---:B---3--:R-:W-:Y:S08]  /*5040*/  HMMA.16816.F32 R24, R12.reuse, R8, R24 ;  /* 0x000000080c18723c */ /* 0x048ff00000001818 */
[-C--:B------:R-:W-:Y:S08]  /*5050*/  HMMA.16816.F32 R28, R12, R10.reuse, R28 ;  /* 0x0000000a0c1c723c */ /* 0x080ff0000000181c */
[C---:B------:R-:W-:Y:S01]  /*5060*/  HMMA.16816.F32 R32, R4.reuse, R10, R32 ;  /* 0x0000000a0420723c */ /* 0x040fe20000001820 */
[----:B------:R-:W1:Y:S07]  /*5070*/  LDSM.16.MT88.4 R8, [R0+0x8800] ;  /* 0x008800000008783b */ /* 0x000e6e0000004200 */
[-C--:B----4-:R-:W-:Y:S08]  /*5080*/  HMMA.16816.F32 R36, R4, R16.reuse, R36 ;  /* 0x000000100424723c */ /* 0x090ff00000001824 */
[C---:B------:R-:W-:Y:S08]  /*5090*/  HMMA.16816.F32 R40, R12.reuse, R16, R40 ;  /* 0x000000100c28723c */ /* 0x040ff00000001828 */
[-C--:B------:R-:W-:Y:S08]  /*50a0*/  HMMA.16816.F32 R44, R12, R18.reuse, R44 ;  /* 0x000000120c2c723c */ /* 0x080ff0000000182c */
[C---:B------:R-:W-:Y:S01]  /*50b0*/  HMMA.16816.F32 R48, R4.reuse, R18, R48 ;  /* 0x000000120430723c */ /* 0x040fe20000001830 */
[----:B------:R-:W-:Y:S07]  /*50c0*/  LDSM.16.MT88.4 R16, [R0+0x7000] ;  /* 0x007000000010783b */ /* 0x000fee0000004200 */
[-C--:B-----5:R-:W-:Y:S08]  /*50d0*/  HMMA.16816.F32 R52, R4, R68.reuse, R52 ;  /* 0x000000440434723c */ /* 0x0a0ff00000001834 */
[C---:B------:R-:W-:Y:S08]  /*50e0*/  HMMA.16816.F32 R56, R12.reuse, R68, R56 ;  /* 0x000000440c38723c */ /* 0x040ff00000001838 */
[-C--:B------:R-:W-:Y:S01]  /*50f0*/  HMMA.16816.F32 R60, R12, R70.reuse, R60 ;  /* 0x000000460c3c723c */ /* 0x080fe2000000183c */
[----:B------:R-:W3:Y:S07]  /*5100*/  LDSM.16.MT88.4 R12, [R0+0xa800] ;  /* 0x00a80000000c783b */ /* 0x000eee0000004200 */
[----:B------:R-:W-:Y:S01]  /*5110*/  HMMA.16816.F32 R64, R4, R70, R64 ;  /* 0x000000460440723c */ /* 0x000fe20000001840 */
[----:B------:R-:W4:Y:S05]  /*5120*/  LDSM.16.MT88.4 R4, [R3+0x15000] ;  /* 0x015000000304783b */ /* 0x000f2a0000004200 */
[----:B------:R-:W5:Y:S02]  /*5130*/  LDSM.16.MT88.4 R68, [R2+0x15000] ;  /* 0x015000000244783b */ /* 0x000f640000004200 */
[-C--:B------:R-:W-:Y:S08]  /*5140*/  HMMA.16816.F32 R20, R72, R76.reuse, R20 ;  /* 0x0000004c4814723c */ /* 0x080ff00000001814 */
[C---:B------:R-:W-:Y:S08]  /*5150*/  HMMA.16816.F32 R24, R80.reuse, R76, R24 ;  /* 0x0000004c5018723c */ /* 0x040ff00000001818 */
[-C--:B------:R-:W-:Y:S08]  /*5160*/  HMMA.16816.F32 R28, R80, R78.reuse, R28 ;  /* 0x0000004e501c723c */ /* 0x080ff0000000181c */
[C---:B------:R-:W-:Y:S01]  /*5170*/  HMMA.16816.F32 R32, R72.reuse, R78, R32 ;  /* 0x0000004e4820723c */ /* 0x040fe20000001820 */
[----:B------:R-:W2:Y:S07]  /*5180*/  LDSM.16.MT88.4 R76, [R0+0x9000] ;  /* 0x00900000004c783b */ /* 0x000eae0000004200 */
[-C--:B-1----:R-:W-:Y:S08]  /*5190*/  HMMA.16816.F32 R36, R72, R8.reuse, R36 ;  /* 0x000000084824723c */ /* 0x082ff00000001824 */
[C---:B------:R-:W-:Y:S08]  /*51a0*/  HMMA.16816.F32 R40, R80.reuse, R8, R40 ;  /* 0x000000085028723c */ /* 0x040ff00000001828 */
[-C--:B------:R-:W-:Y:S08]  /*51b0*/  HMMA.16816.F32 R44, R80, R10.reuse, R44 ;  /* 0x0000000a502c723c */ /* 0x080ff0000000182c */
[C---:B------:R-:W-:Y:S01]  /*51c0*/  HMMA.16816.F32 R48, R72.reuse, R10, R48 ;  /* 0x0000000a4830723c */ /* 0x040fe20000001830 */
[----:B------:R-:W1:Y:S07]  /*51d0*/  LDSM.16.MT88.4 R8, [R0+0xb000] ;  /* 0x00b000000008783b */ /* 0x000e6e0000004200 */
[-C--:B---3--:R-:W-:Y:S08]  /*51e0*/  HMMA.16816.F32 R52, R72, R12.reuse, R52 ;  /* 0x0000000c4834723c */ /* 0x088ff00000001834 */
[C---:B------:R-:W-:Y:S08]  /*51f0*/  HMMA.16816.F32 R56, R80.reuse, R12, R56 ;  /* 0x0000000c5038723c */ /* 0x040ff00000001838 */
[-C--:B------:R-:W-:Y:S01]  /*5200*/  HMMA.16816.F32 R60, R80, R14.reuse, R60 ;  /* 0x0000000e503c723c */ /* 0x080fe2000000183c */
[----:B------:R-:W-:Y:S07]  /*5210*/  LDSM.16.MT88.4 R80, [R2+0x15800] ;  /* 0x015800000250783b */ /* 0x000fee0000004200 */
[----:B------:R-:W-:Y:S01]  /*5220*/  HMMA.16816.F32 R64, R72, R14, R64 ;  /* 0x0000000e4840723c */ /* 0x000fe20000001840 */
[----:B------:R-:W-:Y:S05]  /*5230*/  LDSM.16.MT88.4 R12, [R3+0x15800] ;  /* 0x01580000030c783b */ /* 0x000fea0000004200 */
[----:B------:R-:W3:Y:S02]  /*5240*/  LDSM.16.MT88.4 R72, [R0+0x7800] ;  /* 0x007800000048783b */ /* 0x000ee40000004200 */
[-C--:B----4-:R-:W-:Y:S08]  /*5250*/  HMMA.16816.F32 R20, R4, R16.reuse, R20 ;  /* 0x000000100414723c */ /* 0x090ff00000001814 */
[C---:B-----5:R-:W-:Y:S08]  /*5260*/  HMMA.16816.F32 R24, R68.reuse, R16, R24 ;  /* 0x000000104418723c */ /* 0x060ff00000001818 */
[-C--:B------:R-:W-:Y:S08]  /*5270*/  HMMA.16816.F32 R28, R68, R18.reuse, R28 ;  /* 0x00000012441c723c */ /* 0x080ff0000000181c */
[C---:B------:R-:W-:Y:S01]  /*5280*/  HMMA.16816.F32 R32, R4.reuse, R18, R32 ;  /* 0x000000120420723c */ /* 0x040fe20000001820 */
[----:B------:R-:W4:Y:S05]  /*5290*/  LDSM.16.MT88.4 R16, [R0+0xb800] ;  /* 0x00b800000010783b */ /* 0x000f2a0000004200 */
[----:B------:R-:W-:Y:S02]  /*52a0*/  BAR.SYNC.DEFER_BLOCKING 0x0 ;  /* 0x0000000000007b1d */ /* 0x000fe40000010000 */
[-C--:B--2---:R-:W-:Y:S08]  /*52b0*/  HMMA.16816.F32 R36, R4, R76.reuse, R36 ;  /* 0x0000004c0424723c */ /* 0x084ff00000001824 */
[C---:B------:R-:W-:Y:S08]  /*52c0*/  HMMA.16816.F32 R40, R68.reuse, R76, R40 ;  /* 0x0000004c4428723c */ /* 0x040ff00000001828 */
[-C--:B------:R-:W-:Y:S08]  /*52d0*/  HMMA.16816.F32 R44, R68, R78.reuse, R44 ;  /* 0x0000004e442c723c */ /* 0x080ff0000000182c */
[C---:B------:R-:W-:Y:S08]  /*52e0*/  HMMA.16816.F32 R48, R4.reuse, R78, R48 ;  /* 0x0000004e0430723c */ /* 0x040ff00000001830 */
[-C--:B-1----:R-:W-:Y:S08]  /*52f0*/  HMMA.16816.F32 R52, R4, R8.reuse, R52 ;  /* 0x000000080434723c */ /* 0x082ff00000001834 */
[C---:B------:R-:W-:Y:S08]  /*5300*/  HMMA.16816.F32 R56, R68.reuse, R8, R56 ;  /* 0x000000084438723c */ /* 0x040ff00000001838 */
[-C--:B------:R-:W-:Y:S08]  /*5310*/  HMMA.16816.F32 R60, R68, R10.reuse, R60 ;  /* 0x0000000a443c723c */ /* 0x080ff0000000183c */
[----:B------:R-:W-:Y:S07]  /*5320*/  HMMA.16816.F32 R64, R4, R10, R64 ;  /* 0x0000000a0440723c */ /* 0x000fee0000001840 */
[C---:B------:R-:W-:Y:S01]  /*5330*/  LEA R5, P1, R88.reuse, R90, 0x2 ;  /* 0x0000005a58057211 */ /* 0x040fe200078210ff */
[-C--:B---3--:R-:W-:Y:S05]  /*5340*/  HMMA.16816.F32 R20, R12, R72.reuse, R20 ;  /* 0x000000480c14723c */ /* 0x088fea0000001814 */
[----:B------:R-:W-:Y:S03]  /*5350*/  LEA.HI.X.SX32 R4, R88, R91, 0x2, P1 ;  /* 0x0000005b58047211 */ /* 0x000fe600008f16ff */
[C---:B------:R-:W-:Y:S04]  /*5360*/  HMMA.16816.F32 R24, R80.reuse, R72, R24 ;  /* 0x000000485018723c */ /* 0x040fe80000001818 */
[-C--:B------:R-:W-:Y:S04]  /*5370*/  LOP3.LUT R5, R5, R4.reuse, RZ, 0x3c, !PT ;  /* 0x0000000405057212 */ /* 0x080fe800078e3cff */
[-C--:B------:R-:W-:Y:S04]  /*5380*/  HMMA.16816.F32 R28, R80, R74.reuse, R28 ;  /* 0x0000004a501c723c */ /* 0x080fe8000000181c */
[C---:B------:R-:W-:Y:S04]  /*5390*/  LOP3.LUT R4, R5.reuse, R4, RZ, 0x3c, !PT ;  /* 0x0000000405047212 */ /* 0x040fe800078e3cff */
[C---:B------:R-:W-:Y:S04]  /*53a0*/  HMMA.16816.F32 R32, R12.reuse, R74, R32 ;  /* 0x0000004a0c20723c */ /* 0x040fe80000001820 */
[----:B------:R-:W-:Y:S04]  /*53b0*/  LOP3.LUT R5, R5, R4, RZ, 0x3c, !PT ;  /* 0x0000000405057212 */ /* 0x000fe800078e3cff */
[-C--:B------:R-:W-:Y:S01]  /*53c0*/  HMMA.16816.F32 R36, R12, R84.reuse, R36 ;  /* 0x000000540c24723c */ /* 0x080fe20000001824 */
[----:B------:R1:W-:Y:S07]  /*53d0*/  STL.64 [R1+0x30], R4 ;  /* 0x0000300401007387 */ /* 0x0003ee0000100a00 */
[C---:B------:R-:W-:Y:S08]  /*53e0*/  HMMA.16816.F32 R40, R80.reuse, R84, R40 ;  /* 0x000000545028723c */ /* 0x040ff00000001828 */
[-C--:B------:R-:W-:Y:S08]  /*53f0*/  HMMA.16816.F32 R44, R80, R86.reuse, R44 ;  /* 0x00000056502c723c */ /* 0x080ff0000000182c */
[C---:B------:R-:W-:Y:S08]  /*5400*/  HMMA.16816.F32 R48, R12.reuse, R86, R48 ;  /* 0x000000560c30723c */ /* 0x040ff00000001830 */
[-C--:B----4-:R-:W-:Y:S08]  /*5410*/  HMMA.16816.F32 R52, R12, R16.reuse, R52 ;  /* 0x000000100c34723c */ /* 0x090ff00000001834 */
[C---:B------:R-:W-:Y:S08]  /*5420*/  HMMA.16816.F32 R56, R80.reuse, R16, R56 ;  /* 0x000000105038723c */ /* 0x040ff00000001838 */
[-C--:B------:R-:W-:Y:S08]  /*5430*/  HMMA.16816.F32 R60, R80, R18.reuse, R60 ;  /* 0x00000012503c723c */ /* 0x080ff0000000183c */
[----:B------:R-:W-:Y:S01]  /*5440*/  HMMA.16816.F32 R64, R12, R18, R64 ;  /* 0x000000120c40723c */ /* 0x000fe20000001840 */
[----:B------:R-:W-:-:S07]  /*5450*/  @!P0 BRA `(.L_x_23) ;  /* 0x0000036000008947 */ /* 0x000fce0003800000 */
[----:B-1----:R-:W2:Y:S01]  /*5460*/  LDL.64 R92, [R1+0x48] ;  /* 0x00004800015c7983 */ /* 0x002ea20000100a00 */
[----:B------:R-:W-:Y:S02]  /*5470*/  IMAD.MOV.U32 R13, RZ, RZ, c[0x0][0x370] ;  /* 0x0000dc00ff0d7624 */ /* 0x000fe400078e00ff */
[----:B------:R-:W-:Y:S01]  /*5480*/  IMAD.MOV.U32 R14, RZ, RZ, c[0x0][0x374] ;  /* 0x0000dd00ff0e7624 */ /* 0x000fe200078e00ff */
[----:B------:R-:W3:Y:S01]  /*5490*/  LDL R94, [R1+0x68] ;  /* 0x00006800015e7983 */ /* 0x000ee20000100800 */
[C---:B------:R-:W-:Y:S03]  /*54a0*/  IMAD.U32 R5, R13.reuse, -0x40, RZ ;  /* 0xffffffc00d057824 */ /* 0x040fe600078e00ff */
[----:B------:R-:W4:Y:S02]  /*54b0*/  LDL R89, [R1+0x6c] ;  /* 0x00006c0001597983 */ /* 0x000f240000100800 */
[----:B------:R-:W-:Y:S02]  /*54c0*/  SHF.R.S32.HI R7, RZ, 0x1f, R5 ;  /* 0x0000001fff077819 */ /* 0x000fe40000011405 */
[----:B------:R-:W5:Y:S01]  /*54d0*/  LDL.LU.64 R90, [R1+0x38] ;  /* 0x00003800015a7983 */ /* 0x000f620000300a00 */
[C---:B------:R-:W-:Y:S03]  /*54e0*/  LEA R6, P5, R13.reuse, R5, 0x5 ;  /* 0x000000050d067211 */ /* 0x040fe600078a28ff */
[----:B------:R-:W5:Y:S01]  /*54f0*/  LDL R88, [R1+0x2c] ;  /* 0x00002c0001587983 */ /* 0x000f620000100800 */
[--C-:B------:R-:W-:Y:S02]  /*5500*/  LEA.HI.X R7, R13, R7, R14.reuse, 0x5, P5 ;  /* 0x000000070d077211 */ /* 0x100fe400028f2c0e */
[----:B--2---:R-:W-:Y:S02]  /*5510*/  ISETP.GE.AND P4, PT, R92, c[0x0][0x220], PT ;  /* 0x000088005c007a0c */ /* 0x004fe40003f86270 */
[----:B---3--:R-:W-:Y:S02]  /*5520*/  ISETP.GE.AND P3, PT, R94, c[0x0][0x220], PT ;  /* 0x000088005e007a0c */ /* 0x008fe40003f66270 */
[----:B----4-:R-:W-:Y:S02]  /*5530*/  ISETP.GE.AND P2, PT, R89, c[0x0][0x220], PT ;  /* 0x0000880059007a0c */ /* 0x010fe40003f46270 */
[C---:B-----5:R-:W-:Y:S07]  /*5540*/  LEA R4, P1, R5.reuse, R90, 0x1 ;  /* 0x0000005a05047211 */ /* 0x060fee00078208ff */
[----:B------:R1:W-:Y:S01]  /*5550*/  @P4 STS.128 [R88+0x6000], RZ ;  /* 0x006000ff58004388 */ /* 0x0003e20000000c00 */
[----:B------:R-:W-:Y:S02]  /*5560*/  LEA.HI.X.SX32 R5, R5, R91, 0x1, P1 ;  /* 0x0000005b05057211 */ /* 0x000fe400008f0eff */
[C---:B------:R-:W-:Y:S02]  /*5570*/  @!P4 LEA R12, P6, R13.reuse, R4, 0x6 ;  /* 0x000000040d0cc211 */ /* 0x040fe400078c30ff */
[CC--:B------:R-:W-:Y:S01]  /*5580*/  @!P3 LEA R10, P5, R6.reuse, R90.reuse, 0x1 ;  /* 0x0000005a060ab211 */ /* 0x0c0fe200078a08ff */
[----:B------:R-:W-:Y:S01]  /*5590*/  @!PT LDS RZ, [RZ] ;  /* 0x00000000fffff984 */ /* 0x000fe20000000800 */
[----:B------:R-:W-:Y:S01]  /*55a0*/  @!PT LDS RZ, [RZ] ;  /* 0x00000000fffff984 */ /* 0x000fe20000000800 */
[----:B------:R-:W-:Y:S01]  /*55b0*/  @!PT LDS RZ, [RZ] ;  /* 0x00000000fffff984 */ /* 0x000fe20000000800 */
[----:B------:R1:W-:Y:S01]  /*55c0*/  @!P4 LDGSTS.E.BYPASS.LTC128B.128 [R88+0x6000], [R4.64] ;  /* 0x060000000458cfae */ /* 0x0003e2000b901d44 */
[----:B------:R-:W-:Y:S02]  /*55d0*/  @!P4 LEA.HI.X R13, R13, R5, R14, 0x6, P6 ;  /* 0x000000050d0dc211 */ /* 0x000fe400030f340e */
[CCC-:B------:R-:W-:Y:S01]  /*55e0*/  @!P3 LEA.HI.X R11, R6.reuse, R91.reuse, R7.reuse, 0x1, P5 ;  /* 0x0000005b060bb211 */ /* 0x1c0fe200028f0c07 */
[----:B------:R1:W-:Y:S01]  /*55f0*/  @P3 STS.128 [R88+0x8000], RZ ;  /* 0x008000ff58003388 */ /* 0x0003e20000000c00 */
[C---:B------:R-:W-:Y:S03]  /*5600*/  @!P2 LEA R8, P1, R6.reuse, R90, 0x1 ;  /* 0x0000005a0608a211 */ /* 0x040fe600078208ff */
[----:B------:R-:W-:Y:S01]  /*5610*/  @!PT LDS RZ, [RZ] ;  /* 0x00000000fffff984 */ /* 0x000fe20000000800 */
[----:B------:R-:W-:Y:S01]  /*5620*/  @!PT LDS RZ, [RZ] ;  /* 0x00000000fffff984 */ /* 0x000fe20000000800 */
[----:B------:R-:W-:Y:S01]  /*5630*/  @!PT LDS RZ, [RZ] ;  /* 0x00000000fffff984 */ /* 0x000fe20000000800 */
[----:B------:R1:W-:Y:S01]  /*5640*/  @!P3 LDGSTS.E.BYPASS.LTC128B.128 [R88+0x8000], [R4.64+0x80] ;  /* 0x080000800458bfae */ /* 0x0003e2000b901d44 */
[----:B------:R-:W-:Y:S03]  /*5650*/  @!P2 LEA.HI.X R9, R6, R91, R7, 0x1, P1 ;  /* 0x0000005b0609a211 */ /* 0x000fe600008f0c07 */
[----:B------:R1:W-:Y:S04]  /*5660*/  @P2 STS.128 [R88+0xa000], RZ ;  /* 0x00a000ff58002388 */ /* 0x0003e80000000c00 */
[----:B------:R-:W-:Y:S01]  /*5670*/  @!PT LDS RZ, [RZ] ;  /* 0x00000000fffff984 */ /* 0x000fe20000000800 */
[----:B------:R-:W-:Y:S01]  /*5680*/  @!PT LDS RZ, [RZ] ;  /* 0x00000000fffff984 */ /* 0x000fe20000000800 */
[----:B------:R-:W-:Y:S01]  /*5690*/  @!PT LDS RZ, [RZ] ;  /* 0x00000000fffff984 */ /* 0x000fe20000000800 */
[----:B------:R1:W-:Y:S04]  /*56a0*/  @!P2 LDGSTS.E.BYPASS.LTC128B.128 [R88+0xa000], [R4.64+0x100] ;  /* 0x0a0001000458afae */ /* 0x0003e8000b901d44 */
[----:B------:R1:W-:Y:S04]  /*56b0*/  @P4 STS.128 [R88+0x7000], RZ ;  /* 0x007000ff58004388 */ /* 0x0003e80000000c00 */
        /* <DEDUP_REMOVED lines=13> */
[----:B------:R1:W-:Y:S04]  /*5790*/  @!P2 LDGSTS.E.BYPASS.LTC128B.128 [R88+0xb000], [R8.64+0x100] ;  /* 0x0b0001000858afae */ /* 0x0003e8000b901d44 */
[----:B------:R-:W0:Y:S04]  /*57a0*/  LDGDEPBAR ;  /* 0x00000000000079af */ /* 0x000e280000000000 */
[----:B------:R1:W-:Y:S02]  /*57b0*/  STL.64 [R1+0x38], R4 ;  /* 0x0000380401007387 */ /* 0x0003e40000100a00 */
.L_x_23:
[----:B-1----:R-:W2:Y:S01]  /*57c0*/  LDL R5, [R1+0x1c] ;  /* 0x00001c0001057983 */ /* 0x002ea20000100800 */
[----:B------:R-:W-:Y:S02]  /*57d0*/  @UP5 UIADD3 UR13, UP4, UR9, -0x100, URZ ;  /* 0xffffff00090d5890 */ /* 0x000fe4000ff9e03f */
[----:B------:R-:W-:Y:S01]  /*57e0*/  @UP5 UIADD3 UR11, UP1, UR11, -0x100, URZ ;  /* 0xffffff000b0b5890 */ /* 0x000fe2000ff3e03f */
[----:B------:R-:W3:Y:S01]  /*57f0*/  LDL R4, [R1+0x28] ;  /* 0x0000280001047983 */ /* 0x000ee20000100800 */
[----:B------:R-:W-:Y:S02]  /*5800*/  @UP5 UIADD3.X UR12, UR8, -0x1, URZ, UP4, !UPT ;  /* 0xffffffff080c5890 */ /* 0x000fe4000a7fe43f */
[----:B------:R-:W-:Y:S01]  /*5810*/  @UP5 UIADD3.X UR10, UR10, -0x1, URZ, UP1, !UPT ;  /* 0xffffffff0a0a5890 */ /* 0x000fe20008ffe43f */
[----:B------:R-:W-:Y:S04]  /*5820*/  STL.64 [R1+0xc8], R38 ;  /* 0x0000c82601007387 */ /* 0x000fe80000100a00 */
[----:B------:R-:W-:Y:S04]  /*5830*/  LDSM.16.MT88.4 R16, [R0+0xc000] ;  /* 0x00c000000010783b */ /* 0x000fe80000004200 */
[----:B------:R-:W-:Y:S04]  /*5840*/  STL.64 [R1+0xc0], R36 ;  /* 0x0000c02401007387 */ /* 0x000fe80000100a00 */
[----:B------:R-:W-:Y:S04]  /*5850*/  STL.64 [R1+0xb8], R34 ;  /* 0x0000b82201007387 */ /* 0x000fe80000100a00 */
[----:B------:R-:W-:Y:S04]  /*5860*/  STL.64 [R1+0xb0], R32 ;  /* 0x0000b02001007387 */ /* 0x000fe80000100a00 */
[----:B------:R-:W-:Y:S04]  /*5870*/  STL.64 [R1+0xa8], R30 ;  /* 0x0000a81e01007387 */ /* 0x000fe80000100a00 */
[----:B------:R-:W-:Y:S04]  /*5880*/  STL.64 [R1+0xa0], R28 ;  /* 0x0000a01c01007387 */ /* 0x000fe80000100a00 */
[----:B------:R-:W-:Y:S04]  /*5890*/  LDSM.16.MT88.4 R80, [R0+0xe000] ;  /* 0x00e000000050783b */ /* 0x000fe80000004200 */
[----:B------:R-:W-:Y:S04]  /*58a0*/  LDSM.16.MT88.4 R244, [R0+0x10000] ;  /* 0x0100000000f4783b */ /* 0x000fe80000004200 */
[----:B------:R-:W-:Y:S04]  /*58b0*/  STL.64 [R1+0x98], R26 ;  /* 0x0000981a01007387 */ /* 0x000fe80000100a00 */
[----:B------:R-:W-:Y:S04]  /*58c0*/  STL.64 [R1+0x90], R24 ;  /* 0x0000901801007387 */ /* 0x000fe80000100a00 */
[----:B------:R1:W-:Y:S04]  /*58d0*/  STL.64 [R1+0x88], R20 ;  /* 0x0000881401007387 */ /* 0x0003e80000100a00 */
[----:B------:R-:W-:Y:S04]  /*58e0*/  LDSM.16.MT88.4 R32, [R0+0xc800] ;  /* 0x00c800000020783b */ /* 0x000fe80000004200 */
[----:B------:R-:W-:Y:S04]  /*58f0*/  LDSM.16.MT88.4 R24, [R0+0x10800] ;  /* 0x010800000018783b */ /* 0x000fe80000004200 */
[----:B-1----:R-:W4:Y:S04]  /*5900*/  LDL R20, [R1+0x20] ;  /* 0x0000200001147983 */ /* 0x002f280000100800 */
[----:B----4-:R-:W-:Y:S04]  /*5910*/  LDSM.16.M88.4 R36, [R20+0x1000] ;  /* 0x001000001424783b */ /* 0x010fe80000000200 */
[----:B--2---:R-:W1:Y:S04]  /*5920*/  LDSM.16.M88.4 R96, [R5] ;  /* 0x000000000560783b */ /* 0x004e680000000200 */
[----:B------:R-:W2:Y:S04]  /*5930*/  LDSM.16.M88.4 R92, [R5+0x1000] ;  /* 0x00100000055c783b */ /* 0x000ea80000000200 */
[----:B---3--:R-:W3:Y:S04]  /*5940*/  LDSM.16.M88.4 R248, [R4] ;  /* 0x0000000004f8783b */ /* 0x008ee80000000200 */
[----:B------:R1:W4:Y:S02]  /*5950*/  LDSM.16.M88.4 R28, [R4+0x1000] ;  /* 0x00100000041c783b */ /* 0x0003240000000200 */
[-C--:B-1----:R-:W-:Y:S08]  /*5960*/  HMMA.16816.F32 R4, R96, R16.reuse, RZ ;  /* 0x000000106004723c */ /* 0x082ff000000018ff */
[C---:B--2---:R-:W-:Y:S08]  /*5970*/  HMMA.16816.F32 R8, R92.reuse, R16, RZ ;  /* 0x000000105c08723c */ /* 0x044ff000000018ff */
[-C--:B------:R-:W-:Y:S08]  /*5980*/  HMMA.16816.F32 R12, R92, R18.reuse, RZ ;  /* 0x000000125c0c723c */ /* 0x080ff000000018ff */
[C---:B------:R-:W-:Y:S08]  /*5990*/  HMMA.16816.F32 R16, R96.reuse, R18, RZ ;  /* 0x000000126010723c */ /* 0x040ff000000018ff */
[-C--:B------:R-:W-:Y:S08]  /*59a0*/  HMMA.16816.F32 R68, R96, R80.reuse, RZ ;  /* 0x000000506044723c */ /* 0x080ff000000018ff */
[C---:B------:R-:W-:Y:S08]  /*59b0*/  HMMA.16816.F32 R72, R92.reuse, R80, RZ ;  /* 0x000000505c48723c */ /* 0x040ff000000018ff */
[-C--:B------:R-:W-:Y:S08]  /*59c0*/  HMMA.16816.F32 R76, R92, R82.reuse, RZ ;  /* 0x000000525c4c723c */ /* 0x080ff000000018ff */
[C---:B------:R-:W-:Y:S08]  /*59d0*/  HMMA.16816.F32 R80, R96.reuse, R82, RZ ;  /* 0x000000526050723c */ /* 0x040ff000000018ff */
[-C--:B------:R-:W-:Y:S08]  /*59e0*/  HMMA.16816.F32 R84, R96, R244.reuse, RZ ;  /* 0x000000f46054723c */ /* 0x080ff000000018ff */
[C---:B------:R-:W-:Y:S08]  /*59f0*/  HMMA.16816.F32 R88, R92.reuse, R244, RZ ;  /* 0x000000f45c58723c */ /* 0x040ff000000018ff */
[-C--:B------:R-:W-:Y:S08]  /*5a00*/  HMMA.16816.F32 R92, R92, R246.reuse, RZ ;  /* 0x000000f65c5c723c */ /* 0x080ff000000018ff */
[----:B------:R-:W-:Y:S01]  /*5a10*/  HMMA.16816.F32 R96, R96, R246, RZ ;  /* 0x000000f66060723c */ /* 0x000fe200000018ff */
[----:B------:R-:W1:Y:S07]  /*5a20*/  LDSM.16.MT88.4 R244, [R0+0xe800] ;  /* 0x00e8000000f4783b */ /* 0x000e6e0000004200 */
[-C--:B---3--:R-:W-:Y:S08]  /*5a30*/  HMMA.16816.F32 R4, R248, R32.reuse, R4 ;  /* 0x00000020f804723c */ /* 0x088ff00000001804 */
[C---:B----4-:R-:W-:Y:S08]  /*5a40*/  HMMA.16816.F32 R8, R28.reuse, R32, R8 ;  /* 0x000000201c08723c */ /* 0x050ff00000001808 */
[-C--:B------:R-:W-:Y:S08]  /*5a50*/  HMMA.16816.F32 R12, R28, R34.reuse, R12 ;  /* 0x000000221c0c723c */ /* 0x080ff0000000180c */
[C---:B------:R-:W-:Y:S01]  /*5a60*/  HMMA.16816.F32 R16, R248.reuse, R34, R16 ;  /* 0x00000022f810723c */ /* 0x040fe20000001810 */
[----:B------:R-:W-:Y:S07]  /*5a70*/  LDSM.16.MT88.4 R32, [R0+0xd000] ;  /* 0x00d000000020783b */ /* 0x000fee0000004200 */
[-C--:B-1----:R-:W-:Y:S08]  /*5a80*/  HMMA.16816.F32 R68, R248, R244.reuse, R68 ;  /* 0x000000f4f844723c */ /* 0x082ff00000001844 */
[C---:B------:R-:W-:Y:S08]  /*5a90*/  HMMA.16816.F32 R72, R28.reuse, R244, R72 ;  /* 0x000000f41c48723c */ /* 0x040ff00000001848 */
[-C--:B------:R-:W-:Y:S08]  /*5aa0*/  HMMA.16816.F32 R76, R28, R246.reuse, R76 ;  /* 0x000000f61c4c723c */ /* 0x080ff0000000184c */
[C---:B------:R-:W-:Y:S01]  /*5ab0*/  HMMA.16816.F32 R80, R248.reuse, R246, R80 ;  /* 0x000000f6f850723c */ /* 0x040fe20000001850 */
[----:B------:R1:W2:Y:S07]  /*5ac0*/  LDSM.16.M88.4 R244, [R20] ;  /* 0x0000000014f4783b */ /* 0x0002ae0000000200 */
[-C--:B------:R-:W-:Y:S08]  /*5ad0*/  HMMA.16816.F32 R84, R248, R24.reuse, R84 ;  /* 0x00000018f854723c */ /* 0x080ff00000001854 */
[C---:B------:R-:W-:Y:S08]  /*5ae0*/  HMMA.16816.F32 R88, R28.reuse, R24, R88 ;  /* 0x000000181c58723c */ /* 0x040ff00000001858 */
[-C--:B------:R-:W-:Y:S01]  /*5af0*/  HMMA.16816.F32 R92, R28, R26.reuse, R92 ;  /* 0x0000001a1c5c723c */ /* 0x080fe2000000185c */
[----:B------:R-:W3:Y:S04]  /*5b00*/  LDL R28, [R1+0x24] ;  /* 0x00002400011c7983 */ /* 0x000ee80000100800 */
[----:B-1----:R-:W4:Y:S03]  /*5b10*/  LDL.64 R20, [R1+0x30] ;  /* 0x0000300001147983 */ /* 0x002f260000100a00 */
[----:B------:R-:W-:Y:S01]  /*5b20*/  HMMA.16816.F32 R96, R248, R26, R96 ;  /* 0x0000001af860723c */ /* 0x000fe20000001860 */
[----:B------:R-:W1:Y:S04]  /*5b30*/  LDSM.16.MT88.4 R248, [R0+0xf000] ;  /* 0x00f0000000f8783b */ /* 0x000e680000004200 */
[----:B------:R-:W1:Y:S03]  /*5b40*/  LDSM.16.MT88.4 R24, [R0+0x11000] ;  /* 0x011000000018783b */ /* 0x000e660000004200 */
[-C--:B--2---:R-:W-:Y:S08]  /*5b50*/  HMMA.16816.F32 R4, R244, R32.reuse, R4 ;  /* 0x00000020f404723c */ /* 0x084ff00000001804 */
[C---:B------:R-:W-:Y:S08]  /*5b60*/  HMMA.16816.F32 R8, R36.reuse, R32, R8 ;  /* 0x000000202408723c */ /* 0x040ff00000001808 */
[-C--:B------:R-:W-:Y:S08]  /*5b70*/  HMMA.16816.F32 R12, R36, R34.reuse, R12 ;  /* 0x00000022240c723c */ /* 0x080ff0000000180c */
[C---:B------:R-:W-:Y:S01]  /*5b80*/  HMMA.16816.F32 R16, R244.reuse, R34, R16 ;  /* 0x00000022f410723c */ /* 0x040fe20000001810 */
[----:B------:R-:W-:Y:S07]  /*5b90*/  LDSM.16.MT88.4 R32, [R0+0xd800] ;  /* 0x00d800000020783b */ /* 0x000fee0000004200 */
[-C--:B-1----:R-:W-:Y:S08]  /*5ba0*/  HMMA.16816.F32 R68, R244, R248.reuse, R68 ;  /* 0x000000f8f444723c */ /* 0x082ff00000001844 */
[C---:B------:R-:W-:Y:S08]  /*5bb0*/  HMMA.16816.F32 R72, R36.reuse, R248, R72 ;  /* 0x000000f82448723c */ /* 0x040ff00000001848 */
[-C--:B------:R-:W-:Y:S08]  /*5bc0*/  HMMA.16816.F32 R76, R36, R250.reuse, R76 ;  /* 0x000000fa244c723c */ /* 0x080ff0000000184c */
[C---:B------:R-:W-:Y:S08]  /*5bd0*/  HMMA.16816.F32 R80, R244.reuse, R250, R80 ;  /* 0x000000faf450723c */ /* 0x040ff00000001850 */
[-C--:B------:R-:W-:Y:S08]  /*5be0*/  HMMA.16816.F32 R84, R244, R24.reuse, R84 ;  /* 0x00000018f454723c */ /* 0x080ff00000001854 */
[C---:B------:R-:W-:Y:S08]  /*5bf0*/  HMMA.16816.F32 R88, R36.reuse, R24, R88 ;  /* 0x000000182458723c */ /* 0x040ff00000001858 */
[-C--:B------:R-:W-:Y:S01]  /*5c00*/  HMMA.16816.F32 R92, R36, R26.reuse, R92 ;  /* 0x0000001a245c723c */ /* 0x080fe2000000185c */
[----:B------:R1:W5:Y:S04]  /*5c10*/  LDL.LU.64 R38, [R1+0xc8] ;  /* 0x0000c80001267983 */ /* 0x0003680000300a00 */
[----:B------:R1:W5:Y:S03]  /*5c20*/  LDL.LU.64 R36, [R1+0xc0] ;  /* 0x0000c00001247983 */ /* 0x0003660000300a00 */
[----:B------:R-:W-:Y:S01]  /*5c30*/  HMMA.16816.F32 R96, R244, R26, R96 ;  /* 0x0000001af460723c */ /* 0x000fe20000001860 */
[----:B------:R-:W-:Y:S04]  /*5c40*/  LDSM.16.MT88.4 R244, [R0+0xf800] ;  /* 0x00f8000000f4783b */ /* 0x000fe80000004200 */
[----:B------:R-:W-:Y:S04]  /*5c50*/  LDSM.16.MT88.4 R24, [R0+0x11800] ;  /* 0x011800000018783b */ /* 0x000fe80000004200 */
[----:B---3--:R-:W2:Y:S04]  /*5c60*/  LDSM.16.M88.4 R248, [R28] ;  /* 0x000000001cf8783b */ /* 0x008ea80000000200 */
[----:B------:R-:W3:Y:S01]  /*5c70*/  LDSM.16.M88.4 R28, [R28+0x1000] ;  /* 0x001000001c1c783b */ /* 0x000ee20000000200 */
[-C--:B--2---:R-:W-:Y:S08]  /*5c80*/  HMMA.16816.F32 R4, R248, R32.reuse, R4 ;  /* 0x00000020f804723c */ /* 0x084ff00000001804 */
[C---:B---3--:R-:W-:Y:S08]  /*5c90*/  HMMA.16816.F32 R8, R28.reuse, R32, R8 ;  /* 0x000000201c08723c */ /* 0x048ff00000001808 */
[-C--:B------:R-:W-:Y:S08]  /*5ca0*/  HMMA.16816.F32 R12, R28, R34.reuse, R12 ;  /* 0x000000221c0c723c */ /* 0x080ff0000000180c */
[C---:B------:R-:W-:Y:S01]  /*5cb0*/  HMMA.16816.F32 R16, R248.reuse, R34, R16 ;  /* 0x00000022f810723c */ /* 0x040fe20000001810 */
[----:B------:R1:W5:Y:S04]  /*5cc0*/  LDL.LU.64 R34, [R1+0xb8] ;  /* 0x0000b80001227983 */ /* 0x0003680000300a00 */
[----:B------:R1:W5:Y:S03]  /*5cd0*/  LDL.LU.64 R32, [R1+0xb0] ;  /* 0x0000b00001207983 */ /* 0x0003660000300a00 */
[-C--:B------:R-:W-:Y:S08]  /*5ce0*/  HMMA.16816.F32 R68, R248, R244.reuse, R68 ;  /* 0x000000f4f844723c */ /* 0x080ff00000001844 */
[C---:B------:R-:W-:Y:S01]  /*5cf0*/  HMMA.16816.F32 R72, R28.reuse, R244, R72 ;  /* 0x000000f41c48723c */ /* 0x040fe20000001848 */
[----:B------:R-:W2:Y:S07]  /*5d00*/  LDL R245, [R1+0x74] ;  /* 0x0000740001f57983 */ /* 0x000eae0000100800 */
[-C--:B------:R-:W-:Y:S08]  /*5d10*/  HMMA.16816.F32 R76, R28, R246.reuse, R76 ;  /* 0x000000f61c4c723c */ /* 0x080ff0000000184c */
[C---:B------:R-:W-:Y:S01]  /*5d20*/  HMMA.16816.F32 R80, R248.reuse, R246, R80 ;  /* 0x000000f6f850723c */ /* 0x040fe20000001850 */
[----:B------:R1:W3:Y:S06]  /*5d30*/  LDL R246, [R1+0x64] ;  /* 0x0000640001f67983 */ /* 0x0002ec0000100800 */
[----:B------:R-:W-:Y:S01]  /*5d40*/  IMAD.MOV.U32 R247, RZ, RZ, c[0x0][0x22c] ;  /* 0x00008b00fff77624 */ /* 0x000fe200078e00ff */
[-C--:B------:R-:W-:Y:S04]  /*5d50*/  HMMA.16816.F32 R84, R248, R24.reuse, R84 ;  /* 0x00000018f854723c */ /* 0x080fe80000001854 */
[----:B------:R-:W-:Y:S04]  /*5d60*/  IMAD R247, R247, c[0x0][0x1c0], RZ ;  /* 0x00007000f7f77a24 */ /* 0x000fe800078e02ff */
[C---:B------:R-:W-:Y:S01]  /*5d70*/  HMMA.16816.F32 R88, R28.reuse, R24, R88 ;  /* 0x000000181c58723c */ /* 0x040fe20000001858 */
[----:B------:R-:W3:Y:S04]  /*5d80*/  LDL R24, [R1+0x70] ;  /* 0x0000700001187983 */ /* 0x000ee80000100800 */
[----:B------:R1:W4:Y:S03]  /*5d90*/  LDL R25, [R1+0x60] ;  /* 0x0000600001197983 */ /* 0x0003260000100800 */
[-C--:B------:R-:W-:Y:S01]  /*5da0*/  HMMA.16816.F32 R92, R28, R26.reuse, R92 ;  /* 0x0000001a1c5c723c */ /* 0x080fe2000000185c */
[----:B------:R1:W5:Y:S04]  /*5db0*/  LDL.LU.64 R30, [R1+0xa8] ;  /* 0x0000a800011e7983 */ /* 0x0003680000300a00 */
[----:B------:R1:W5:Y:S03]  /*5dc0*/  LDL.LU.64 R28, [R1+0xa0] ;  /* 0x0000a000011c7983 */ /* 0x0003660000300a00 */
[----:B------:R-:W-:Y:S01]  /*5dd0*/  HMMA.16816.F32 R96, R248, R26, R96 ;  /* 0x0000001af860723c */ /* 0x000fe20000001860 */
[----:B------:R1:W5:Y:S06]  /*5de0*/  LDL.LU.64 R26, [R1+0x98] ;  /* 0x00009800011a7983 */ /* 0x00036c0000300a00 */
[----:B------:R-:W-:Y:S02]  /*5df0*/  IMAD.SHL.U32 R248, R247, 0x10, RZ ;  /* 0x00000010f7f87824 */ /* 0x000fe400078e00ff */
[----:B------:R-:W-:Y:S04]  /*5e00*/  IMAD.MOV.U32 R250, RZ, RZ, c[0x0][0x22c] ;  /* 0x00008b00fffa7624 */ /* 0x000fe800078e00ff */
[----:B------:R-:W-:Y:S04]  /*5e10*/  IMAD R250, R250, c[0x0][0x1c0], RZ ;  /* 0x00007000fafa7a24 */ /* 0x000fe800078e02ff */
[C---:B------:R-:W-:Y:S02]  /*5e20*/  IMAD R249, R250.reuse, 0x18, RZ ;  /* 0x00000018faf97824 */ /* 0x040fe400078e02ff */
[----:B------:R-:W-:Y:S01]  /*5e30*/  IMAD.SHL.U32 R251, R250, 0x20, RZ ;  /* 0x00000020fafb7824 */ /* 0x000fe200078e00ff */
[----:B--2---:R-:W-:Y:S01]  /*5e40*/  @P0 IADD3 R244, P1, R245, UR9, RZ ;  /* 0x00000009f5f40c10 */ /* 0x004fe2000ff3e0ff */
[----:B------:R-:W-:Y:S03]  /*5e50*/  @UP5 UMOV UR9, UR13 ;  /* 0x0000000d00095c82 */ /* 0x000fe60008000000 */
[----:B---3--:R-:W-:Y:S01]  /*5e60*/  @P0 IADD3.X R245, R24, UR8, RZ, P1, !PT ;  /* 0x0000000818f50c10 */ /* 0x008fe20008ffe4ff */
[C---:B------:R-:W-:Y:S01]  /*5e70*/  IMAD.SHL.U32 R24, R247.reuse, 0x8, RZ ;  /* 0x00000008f7187824 */ /* 0x040fe200078e00ff */
[----:B------:R-:W-:Y:S03]  /*5e80*/  @UP5 UMOV UR8, UR12 ;  /* 0x0000000c00085c82 */ /* 0x000fe60008000000 */
[----:B----4-:R2:W3:Y:S04]  /*5e90*/  @P0 LDG.E R25, [R244.64+-0x100] ;  /* 0xffff0004f4190981 */ /* 0x0104e8000c1e1900 */
[----:B------:R2:W4:Y:S04]  /*5ea0*/  @P0 LDG.E R246, [R244.64+-0xe0] ;  /* 0xffff2004f4f60981 */ /* 0x000528000c1e1900 */
[----:B------:R1:W-:Y:S01]  /*5eb0*/  RED.E.ADD.F32.FTZ.RN.STRONG.GPU [R20.64], R4 ;  /* 0x000000041400798e */ /* 0x0003e2000c10e784 */
[-C--:B--2---:R-:W-:Y:S01]  /*5ec0*/  LEA R244, P1, R24, R20.reuse, 0x2 ;  /* 0x0000001418f47211 */ /* 0x084fe200078210ff */
[----:B------:R-:W-:Y:S05]  /*5ed0*/  IMAD.SHL.U32 R245, R247, 0x8, RZ ;  /* 0x00000008f7f57824 */ /* 0x000fea00078e00ff */
[-C--:B------:R-:W-:Y:S02]  /*5ee0*/  LEA.HI.X.SX32 R245, R245, R21.reuse, 0x2, P1 ;  /* 0x00000015f5f57211 */ /* 0x080fe400008f16ff */
[CC--:B-1----:R-:W-:Y:S03]  /*5ef0*/  LEA R4, P1, R249.reuse, R20.reuse, 0x2 ;  /* 0x00000014f9047211 */ /* 0x0c2fe600078210ff */
[----:B------:R1:W-:Y:S02]  /*5f00*/  RED.E.ADD.F32.FTZ.RN.STRONG.GPU [R244.64], R5 ;  /* 0x00000005f400798e */ /* 0x0003e4000c10e784 */
[-C--:B-1----:R-:W-:Y:S02]  /*5f10*/  LEA.HI.X.SX32 R5, R249, R21.reuse, 0x2, P1 ;  /* 0x00000015f9057211 */ /* 0x082fe400008f16ff */
[----:B---3--:R1:W-:Y:S04]  /*5f20*/  @P0 STL [R1+0x60], R25 ;  /* 0x0000601901000387 */ /* 0x0083e80000100800 */
[----:B-1----:R1:W5:Y:S04]  /*5f30*/  LDL.LU.64 R24, [R1+0x90] ;  /* 0x0000900001187983 */ /* 0x0023680000300a00 */
[----:B----4-:R2:W-:Y:S04]  /*5f40*/  @P0 STL [R1+0x64], R246 ;  /* 0x000064f601000387 */ /* 0x0105e80000100800 */
[----:B------:R-:W3:Y:S01]  /*5f50*/  LDL R249, [R1+0x6c] ;  /* 0x00006c0001f97983 */ /* 0x000ee20000100800 */
[CC--:B--2---:R-:W-:Y:S04]  /*5f60*/  LEA R246, P2, R248.reuse, R20.reuse, 0x2 ;  /* 0x00000014f8f67211 */ /* 0x0c4fe800078410ff */
[-C--:B------:R-:W-:Y:S02]  /*5f70*/  LEA.HI.X.SX32 R247, R248, R21.reuse, 0x2, P2 ;  /* 0x00000015f8f77211 */ /* 0x080fe400010f16ff */
[-C--:B------:R-:W-:Y:S03]  /*5f80*/  LEA R248, P2, R251, R20.reuse, 0x2 ;  /* 0x00000014fbf87211 */ /* 0x080fe600078410ff */
[----:B------:R2:W-:Y:S04]  /*5f90*/  RED.E.ADD.F32.FTZ.RN.STRONG.GPU [R246.64], R6 ;  /* 0x00000006f600798e */ /* 0x0005e8000c10e784 */
[----:B------:R4:W-:Y:S04]  /*5fa0*/  RED.E.ADD.F32.FTZ.RN.STRONG.GPU [R4.64], R7 ;  /* 0x000000070400798e */ /* 0x0009e8000c10e784 */
[----:B--2---:R-:W2:Y:S01]  /*5fb0*/  LDL R246, [R1+0x2c] ;  /* 0x00002c0001f67983 */ /* 0x004ea20000100800 */
[C---:B------:R-:W-:Y:S02]  /*5fc0*/  IMAD R247, R250.reuse, 0x28, RZ ;  /* 0x00000028faf77824 */ /* 0x040fe400078e02ff */
[----:B------:R-:W-:Y:S02]  /*5fd0*/  IMAD R250, R250, 0x30, RZ ;  /* 0x00000030fafa7824 */ /* 0x000fe400078e02ff */
[----:B----4-:R-:W-:Y:S04]  /*5fe0*/  IMAD.MOV.U32 R5, RZ, RZ, c[0x0][0x22c] ;  /* 0x00008b00ff057624 */ /* 0x010fe800078e00ff */
[----:B------:R-:W-:Y:S04]  /*5ff0*/  IMAD R5, R5, c[0x0][0x1c0], RZ ;  /* 0x0000700005057a24 */ /* 0x000fe800078e02ff */
[----:B------:R-:W-:Y:S02]  /*6000*/  IMAD R7, R5, 0x38, RZ ;  /* 0x0000003805077824 */ /* 0x000fe400078e02ff */
[----:B--2---:R-:W-:Y:S01]  /*6010*/  IMAD.MOV.U32 R6, RZ, RZ, R246 ;  /* 0x000000ffff067224 */ /* 0x004fe200078e00f6 */
[-C--:B------:R-:W-:Y:S01]  /*6020*/  LEA R246, P1, R247, R20.reuse, 0x2 ;  /* 0x00000014f7f67211 */ /* 0x080fe200078210ff */
[----:B---3--:R-:W-:Y:S01]  /*6030*/  IMAD.MOV.U32 R247, RZ, RZ, R249 ;  /* 0x000000fffff77224 */ /* 0x008fe200078e00f9 */
[-C--:B------:R-:W-:Y:S02]  /*6040*/  LEA.HI.X.SX32 R249, R251, R21.reuse, 0x2, P2 ;  /* 0x00000015fbf97211 */ /* 0x080fe400010f16ff */
[-C--:B------:R-:W-:Y:S01]  /*6050*/  LEA R4, P2, R250, R20.reuse, 0x2 ;  /* 0x00000014fa047211 */ /* 0x080fe200078410ff */
[----:B------:R-:W-:Y:S02]  /*6060*/  IMAD.MOV.U32 R251, RZ, RZ, R247 ;  /* 0x000000fffffb7224 */ /* 0x000fe400078e00f7 */
[----:B------:R-:W-:Y:S01]  /*6070*/  IMAD R247, R5, 0x28, RZ ;  /* 0x0000002805f77824 */ /* 0x000fe200078e02ff */
[----:B------:R2:W-:Y:S04]  /*6080*/  RED.E.ADD.F32.FTZ.RN.STRONG.GPU [R248.64], R8 ;  /* 0x00000008f800798e */ /* 0x0005e8000c10e784 */
[----:B------:R-:W3:Y:S01]  /*6090*/  LDL R5, [R1+0x68] ;  /* 0x0000680001057983 */ /* 0x000ee20000100800 */
[-C--:B------:R-:W-:Y:S05]  /*60a0*/  LEA.HI.X.SX32 R247, R247, R21.reuse, 0x2, P1 ;  /* 0x00000015f7f77211 */ /* 0x080fea00008f16ff */
[----:B------:R4:W-:Y:S01]  /*60b0*/  RED.E.ADD.F32.FTZ.RN.STRONG.GPU [R246.64], R9 ;  /* 0x00000009f600798e */ /* 0x0009e2000c10e784 */
[----:B--2---:R-:W-:Y:S01]  /*60c0*/  IMAD.MOV.U32 R248, RZ, RZ, R6 ;  /* 0x000000fffff87224 */ /* 0x004fe200078e0006 */
[CC--:B------:R-:W-:Y:S01]  /*60d0*/  LEA R6, P1, R7.reuse, R20.reuse, 0x2 ;  /* 0x0000001407067211 */ /* 0x0c0fe200078210ff */
[----:B------:R-:W-:Y:S03]  /*60e0*/  IMAD.MOV.U32 R8, RZ, RZ, c[0x0][0x22c] ;  /* 0x00008b00ff087624 */ /* 0x000fe600078e00ff */
[-C--:B------:R-:W-:Y:S01]  /*60f0*/  LEA.HI.X.SX32 R7, R7, R21.reuse, 0x2, P1 ;  /* 0x0000001507077211 */ /* 0x080fe200008f16ff */
[----:B------:R-:W-:Y:S01]  /*6100*/  IMAD R8, R8, c[0x0][0x1c0], RZ ;  /* 0x0000700008087a24 */ /* 0x000fe200078e02ff */
[----:B----4-:R-:W2:Y:S01]  /*6110*/  LDL.64 R246, [R1+0x48] ;  /* 0x0000480001f67983 */ /* 0x010ea20000100a00 */
[----:B---3--:R-:W-:Y:S01]  /*6120*/  IMAD.MOV.U32 R249, RZ, RZ, R5 ;  /* 0x000000fffff97224 */ /* 0x008fe200078e0005 */
[-C--:B------:R-:W-:Y:S01]  /*6130*/  LEA.HI.X.SX32 R5, R250, R21.reuse, 0x2, P2 ;  /* 0x00000015fa057211 */ /* 0x080fe200010f16ff */
[----:B------:R-:W-:Y:S04]  /*6140*/  IMAD.MOV.U32 R250, RZ, RZ, c[0x0][0x22c] ;  /* 0x00008b00fffa7624 */ /* 0x000fe800078e00ff */
[----:B------:R3:W-:Y:S01]  /*6150*/  RED.E.ADD.F32.FTZ.RN.STRONG.GPU [R4.64], R10 ;  /* 0x0000000a0400798e */ /* 0x0007e2000c10e784 */
[----:B------:R-:W-:Y:S03]  /*6160*/  IMAD R250, R250, c[0x0][0x1c0], RZ ;  /* 0x00007000fafa7a24 */ /* 0x000fe600078e02ff */
[----:B------:R4:W-:Y:S01]  /*6170*/  RED.E.ADD.F32.FTZ.RN.STRONG.GPU [R6.64], R11 ;  /* 0x0000000b0600798e */ /* 0x0009e2000c10e784 */
[----:B------:R-:W-:Y:S03]  /*6180*/  IMAD.SHL.U32 R250, R250, 0x10, RZ ;  /* 0x00000010fafa7824 */ /* 0x000fe600078e00ff */
[----:B------:R1:W-:Y:S02]  /*6190*/  RED.E.ADD.F32.FTZ.RN.STRONG.GPU [R20.64+0x80], R16 ;  /* 0x000080101400798e */ /* 0x0003e4000c10e784 */
[----:B------:R-:W-:Y:S01]  /*61a0*/  IADD3 R9, R250, 0x20, RZ ;  /* 0x00000020fa097810 */ /* 0x000fe20007ffe0ff */
[----:B------:R-:W-:Y:S01]  /*61b0*/  IMAD.SHL.U32 R250, R8, 0x8, RZ ;  /* 0x0000000808fa7824 */ /* 0x000fe200078e00ff */
[----:B------:R1:W-:Y:S02]  /*61c0*/  RED.E.ADD.F32.FTZ.RN.STRONG.GPU [R244.64+0x80], R17 ;  /* 0x00008011f400798e */ /* 0x0003e4000c10e784 */
[CC--:B------:R-:W-:Y:S01]  /*61d0*/  LEA R8, P1, R9.reuse, R20.reuse, 0x2 ;  /* 0x0000001409087211 */ /* 0x0c0fe200078210ff */
[----:B---3--:R-:W-:Y:S03]  /*61e0*/  IMAD.IADD R4, R250, 0x1, R9 ;  /* 0x00000001fa047824 */ /* 0x008fe600078e0209 */
[-C--:B------:R-:W-:Y:S01]  /*61f0*/  LEA.HI.X.SX32 R9, R9, R21.reuse, 0x2, P1 ;  /* 0x0000001509097211 */ /* 0x080fe200008f16ff */
[----:B--2---:R-:W-:Y:S02]  /*6200*/  IMAD.MOV.U32 R10, RZ, RZ, R246 ;  /* 0x000000ffff0a7224 */ /* 0x004fe400078e00f6 */
[----:B----4-:R-:W-:Y:S01]  /*6210*/  IMAD.MOV.U32 R11, RZ, RZ, R247 ;  /* 0x000000ffff0b7224 */ /* 0x010fe200078e00f7 */
[-C--:B------:R-:W-:Y:S01]  /*6220*/  LEA R246, P1, R4, R20.reuse, 0x2 ;  /* 0x0000001404f67211 */ /* 0x080fe200078210ff */
[----:B------:R2:W-:Y:S01]  /*6230*/  RED.E.ADD.F32.FTZ.RN.STRONG.GPU [R8.64], R18 ;  /* 0x000000120800798e */ /* 0x0005e2000c10e784 */
[----:B------:R-:W-:Y:S02]  /*6240*/  IMAD.IADD R6, R250, 0x1, R4 ;  /* 0x00000001fa067824 */ /* 0x000fe400078e0204 */
[-C--:B------:R-:W-:Y:S01]  /*6250*/  LEA.HI.X.SX32 R247, R4, R21.reuse, 0x2, P1 ;  /* 0x0000001504f77211 */ /* 0x080fe200008f16ff */
[----:B------:R-:W-:Y:S02]  /*6260*/  IMAD.MOV.U32 R7, RZ, RZ, c[0x0][0x22c] ;  /* 0x00008b00ff077624 */ /* 0x000fe400078e00ff */
[C---:B------:R-:W-:Y:S02]  /*6270*/  IMAD.IADD R5, R250.reuse, 0x1, R6 ;  /* 0x00000001fa057824 */ /* 0x040fe400078e0206 */
[----:B------:R3:W-:Y:S01]  /*6280*/  RED.E.ADD.F32.FTZ.RN.STRONG.GPU [R246.64], R19 ;  /* 0x00000013f600798e */ /* 0x0007e2000c10e784 */
[----:B------:R-:W-:Y:S02]  /*6290*/  IMAD R7, R7, c[0x0][0x1c0], RZ ;  /* 0x0000700007077a24 */ /* 0x000fe400078e02ff */
[C---:B------:R-:W-:Y:S01]  /*62a0*/  IMAD.IADD R4, R250.reuse, 0x1, R5 ;  /* 0x00000001fa047824 */ /* 0x040fe200078e0205 */
[CC--:B-1----:R-:W-:Y:S04]  /*62b0*/  LEA R16, P1, R5.reuse, R20.reuse, 0x2 ;  /* 0x0000001405107211 */ /* 0x0c2fe800078210ff */
[-C--:B------:R-:W-:Y:S01]  /*62c0*/  LEA.HI.X.SX32 R17, R5, R21.reuse, 0x2, P1 ;  /* 0x0000001505117211 */ /* 0x080fe200008f16ff */
[----:B------:R-:W-:Y:S02]  /*62d0*/  IMAD.IADD R5, R250, 0x1, R4 ;  /* 0x00000001fa057824 */ /* 0x000fe400078e0204 */
[----:B--2---:R-:W-:Y:S01]  /*62e0*/  IMAD.MOV.U32 R8, RZ, RZ, R10 ;  /* 0x000000ffff087224 */ /* 0x004fe200078e000a */
[CC--:B------:R-:W-:Y:S01]  /*62f0*/  LEA R10, P2, R6.reuse, R20.reuse, 0x2 ;  /* 0x00000014060a7211 */ /* 0x0c0fe200078410ff */
[----:B------:R-:W-:Y:S02]  /*6300*/  IMAD.MOV.U32 R9, RZ, RZ, R11 ;  /* 0x000000ffff097224 */ /* 0x000fe400078e000b */
[----:B------:R-:W-:Y:S01]  /*6310*/  IMAD.SHL.U32 R18, R7, 0x10, RZ ;  /* 0x0000001007127824 */ /* 0x000fe200078e00ff */
[-C--:B------:R-:W-:Y:S01]  /*6320*/  LEA.HI.X.SX32 R11, R6, R21.reuse, 0x2, P2 ;  /* 0x00000015060b7211 */ /* 0x080fe200010f16ff */
[----:B---3--:R-:W-:Y:S01]  /*6330*/  IMAD.MOV.U32 R246, RZ, RZ, R8 ;  /* 0x000000fffff67224 */ /* 0x008fe200078e0008 */
[CC--:B------:R-:W-:Y:S03]  /*6340*/  LEA R8, P1, R4.reuse, R20.reuse, 0x2 ;  /* 0x0000001404087211 */ /* 0x0c0fe600078210ff */
[----:B------:R1:W-:Y:S01]  /*6350*/  RED.E.ADD.F32.FTZ.RN.STRONG.GPU [R10.64], R12 ;  /* 0x0000000c0a00798e */ /* 0x0003e2000c10e784 */
[----:B------:R-:W-:Y:S01]  /*6360*/  IMAD.MOV.U32 R247, RZ, RZ, R9 ;  /* 0x000000fffff77224 */ /* 0x000fe200078e0009 */
[-C--:B------:R-:W-:Y:S02]  /*6370*/  LEA.HI.X.SX32 R9, R4, R21.reuse, 0x2, P1 ;  /* 0x0000001504097211 */ /* 0x080fe400008f16ff */
[----:B------:R-:W-:Y:S01]  /*6380*/  RED.E.ADD.F32.FTZ.RN.STRONG.GPU [R16.64], R13 ;  /* 0x0000000d1000798e */ /* 0x000fe2000c10e784 */
[CC--:B------:R-:W-:Y:S03]  /*6390*/  LEA R6, P1, R5.reuse, R20.reuse, 0x2 ;  /* 0x0000001405067211 */ /* 0x0c0fe600078210ff */
[----:B------:R2:W-:Y:S01]  /*63a0*/  RED.E.ADD.F32.FTZ.RN.STRONG.GPU [R8.64], R14 ;  /* 0x0000000e0800798e */ /* 0x0005e2000c10e784 */
[-C--:B------:R-:W-:Y:S05]  /*63b0*/  LEA.HI.X.SX32 R7, R5, R21.reuse, 0x2, P1 ;  /* 0x0000001505077211 */ /* 0x080fea00008f16ff */
[----:B------:R3:W-:Y:S04]  /*63c0*/  RED.E.ADD.F32.FTZ.RN.STRONG.GPU [R6.64], R15 ;  /* 0x0000000f0600798e */ /* 0x0007e8000c10e784 */
[----:B------:R-:W-:Y:S04]  /*63d0*/  RED.E.ADD.F32.FTZ.RN.STRONG.GPU [R20.64+0x100], R68 ;  /* 0x000100441400798e */ /* 0x000fe8000c10e784 */
[----:B------:R-:W-:Y:S01]  /*63e0*/  RED.E.ADD.F32.FTZ.RN.STRONG.GPU [R244.64+0x100], R69 ;  /* 0x00010045f400798e */ /* 0x000fe2000c10e784 */
[----:B-1----:R-:W-:Y:S05]  /*63f0*/  IADD3 R10, R18, 0x40, RZ ;  /* 0x00000040120a7810 */ /* 0x002fea0007ffe0ff */
[----:B------:R-:W-:Y:S01]  /*6400*/  IMAD.IADD R4, R250, 0x1, R10 ;  /* 0x00000001fa047824 */ /* 0x000fe200078e020a */
[CC--:B--2---:R-:W-:Y:S04]  /*6410*/  LEA R8, P1, R10.reuse, R20.reuse, 0x2 ;  /* 0x000000140a087211 */ /* 0x0c4fe800078210ff */
[-C--:B------:R-:W-:Y:S01]  /*6420*/  LEA.HI.X.SX32 R9, R10, R21.reuse, 0x2, P1 ;  /* 0x000000150a097211 */ /* 0x080fe200008f16ff */
[----:B---3--:R-:W-:Y:S01]  /*6430*/  IMAD.IADD R6, R250, 0x1, R4 ;  /* 0x00000001fa067824 */ /* 0x008fe200078e0204 */
[-C--:B------:R-:W-:Y:S03]  /*6440*/  LEA R14, P1, R4, R20.reuse, 0x2 ;  /* 0x00000014040e7211 */ /* 0x080fe600078210ff */
[----:B------:R1:W-:Y:S01]  /*6450*/  RED.E.ADD.F32.FTZ.RN.STRONG.GPU [R8.64], R70 ;  /* 0x000000460800798e */ /* 0x0003e2000c10e784 */
[----:B------:R-:W-:Y:S01]  /*6460*/  IMAD.IADD R5, R250, 0x1, R6 ;  /* 0x00000001fa057824 */ /* 0x000fe200078e0206 */
[-C--:B------:R-:W-:Y:S02]  /*6470*/  LEA.HI.X.SX32 R15, R4, R21.reuse, 0x2, P1 ;  /* 0x00000015040f7211 */ /* 0x080fe400008f16ff */
[-C--:B------:R-:W-:Y:S01]  /*6480*/  LEA R10, P2, R6, R20.reuse, 0x2 ;  /* 0x00000014060a7211 */ /* 0x080fe200078410ff */
[----:B------:R-:W-:Y:S01]  /*6490*/  IMAD.IADD R4, R250, 0x1, R5 ;  /* 0x00000001fa047824 */ /* 0x000fe200078e0205 */
[CC--:B------:R-:W-:Y:S01]  /*64a0*/  LEA R12, P1, R5.reuse, R20.reuse, 0x2 ;  /* 0x00000014050c7211 */ /* 0x0c0fe200078210ff */
[----:B------:R-:W-:Y:S01]  /*64b0*/  RED.E.ADD.F32.FTZ.RN.STRONG.GPU [R14.64], R71 ;  /* 0x000000470e00798e */ /* 0x000fe2000c10e784 */
[-C--:B------:R-:W-:Y:S02]  /*64c0*/  LEA.HI.X.SX32 R11, R6, R21.reuse, 0x2, P2 ;  /* 0x00000015060b7211 */ /* 0x080fe400010f16ff */
[-C--:B------:R-:W-:Y:S01]  /*64d0*/  LEA.HI.X.SX32 R13, R5, R21.reuse, 0x2, P1 ;  /* 0x00000015050d7211 */ /* 0x080fe200008f16ff */
[----:B------:R-:W-:Y:S01]  /*64e0*/  IMAD.IADD R5, R250, 0x1, R4 ;  /* 0x00000001fa057824 */ /* 0x000fe200078e0204 */
[----:B------:R-:W-:Y:S04]  /*64f0*/  LDSM.16.MT88.4 R68, [R0+0x4000] ;  /* 0x004000000044783b */ /* 0x000fe80000004200 */
[----:B------:R2:W-:Y:S04]  /*6500*/  RED.E.ADD.F32.FTZ.RN.STRONG.GPU [R10.64], R72 ;  /* 0x000000480a00798e */ /* 0x0005e8000c10e784 */
[----:B------:R-:W-:Y:S01]  /*6510*/  RED.E.ADD.F32.FTZ.RN.STRONG.GPU [R12.64], R73 ;  /* 0x000000490c00798e */ /* 0x000fe2000c10e784 */
[CC--:B-1----:R-:W-:Y:S04]  /*6520*/  LEA R8, P1, R4.reuse, R20.reuse, 0x2 ;  /* 0x0000001404087211 */ /* 0x0c2fe800078210ff */
[-C--:B------:R-:W-:Y:S02]  /*6530*/  LEA.HI.X.SX32 R9, R4, R21.reuse, 0x2, P1 ;  /* 0x0000001504097211 */ /* 0x080fe400008f16ff */
[CC--:B------:R-:W-:Y:S03]  /*6540*/  LEA R6, P1, R5.reuse, R20.reuse, 0x2 ;  /* 0x0000001405067211 */ /* 0x0c0fe600078210ff */
[----:B------:R1:W-:Y:S01]  /*6550*/  RED.E.ADD.F32.FTZ.RN.STRONG.GPU [R8.64], R74 ;  /* 0x0000004a0800798e */ /* 0x0003e2000c10e784 */
[-C--:B------:R-:W-:Y:S05]  /*6560*/  LEA.HI.X.SX32 R7, R5, R21.reuse, 0x2, P1 ;  /* 0x0000001505077211 */ /* 0x080fea00008f16ff */
[----:B------:R3:W-:Y:S01]  /*6570*/  RED.E.ADD.F32.FTZ.RN.STRONG.GPU [R6.64], R75 ;  /* 0x0000004b0600798e */ /* 0x0007e2000c10e784 */
[----:B--2---:R-:W-:Y:S03]  /*6580*/  IADD3 R10, R18, 0x60, RZ ;  /* 0x00000060120a7810 */ /* 0x004fe60007ffe0ff */
[----:B------:R-:W-:Y:S02]  /*6590*/  RED.E.ADD.F32.FTZ.RN.STRONG.GPU [R20.64+0x180], R80 ;  /* 0x000180501400798e */ /* 0x000fe4000c10e784 */
[----:B------:R-:W-:Y:S02]  /*65a0*/  IMAD.IADD R4, R250, 0x1, R10 ;  /* 0x00000001fa047824 */ /* 0x000fe400078e020a */
[----:B------:R-:W-:Y:S04]  /*65b0*/  RED.E.ADD.F32.FTZ.RN.STRONG.GPU [R244.64+0x180], R81 ;  /* 0x00018051f400798e */ /* 0x000fe8000c10e784 */
[----:B------:R-:W-:Y:S01]  /*65c0*/  LDSM.16.MT88.4 R72, [R3+0x12800] ;  /* 0x012800000348783b */ /* 0x000fe20000004200 */
[CC--:B-1----:R-:W-:Y:S04]  /*65d0*/  LEA R8, P1, R10.reuse, R20.reuse, 0x2 ;  /* 0x000000140a087211 */ /* 0x0c2fe800078210ff */
        /* <DEDUP_REMOVED lines=33> */
[-C--:B------:R-:W-:Y:S03]  /*67f0*/  LEA.HI.X.SX32 R13, R4, R21.reuse, 0x2, P1 ;  /* 0x00000015040d7211 */ /* 0x080fe600008f16ff */
[C---:B------:R-:W-:Y:S01]  /*6800*/  IMAD.IADD R4, R250.reuse, 0x1, R5 ;  /* 0x00000001fa047824 */ /* 0x040fe200078e0205 */
[CC--:B------:R-:W-:Y:S01]  /*6810*/  LEA R10, P1, R5.reuse, R20.reuse, 0x2 ;  /* 0x00000014050a7211 */ /* 0x0c0fe200078210ff */
[----:B------:R-:W-:Y:S03]  /*6820*/  RED.E.ADD.F32.FTZ.RN.STRONG.GPU [R12.64], R87 ;  /* 0x000000570c00798e */ /* 0x000fe6000c10e784 */
[-C--:B------:R-:W-:Y:S01]  /*6830*/  LEA.HI.X.SX32 R11, R5, R21.reuse, 0x2, P1 ;  /* 0x00000015050b7211 */ /* 0x080fe200008f16ff */
[----:B------:R-:W-:Y:S01]  /*6840*/  IMAD.IADD R5, R250, 0x1, R4 ;  /* 0x00000001fa057824 */ /* 0x000fe200078e0204 */
[----:B------:R-:W-:Y:S01]  /*6850*/  LDSM.16.MT88.4 R84, [R0+0x2800] ;  /* 0x002800000054783b */ /* 0x000fe20000004200 */
[CC--:B-1----:R-:W-:Y:S04]  /*6860*/  LEA R8, P2, R6.reuse, R20.reuse, 0x2 ;  /* 0x0000001406087211 */ /* 0x0c2fe800078410ff */
[-C--:B------:R-:W-:Y:S02]  /*6870*/  LEA.HI.X.SX32 R9, R6, R21.reuse, 0x2, P2 ;  /* 0x0000001506097211 */ /* 0x080fe400010f16ff */
[CC--:B------:R-:W-:Y:S03]  /*6880*/  LEA R6, P1, R4.reuse, R20.reuse, 0x2 ;  /* 0x0000001404067211 */ /* 0x0c0fe600078210ff */
[----:B------:R1:W-:Y:S01]  /*6890*/  RED.E.ADD.F32.FTZ.RN.STRONG.GPU [R8.64], R88 ;  /* 0x000000580800798e */ /* 0x0003e2000c10e784 */
[-C--:B------:R-:W-:Y:S02]  /*68a0*/  LEA.HI.X.SX32 R7, R4, R21.reuse, 0x2, P1 ;  /* 0x0000001504077211 */ /* 0x080fe400008f16ff */
[----:B------:R-:W-:Y:S01]  /*68b0*/  IADD3 R4, R18, 0xa0, RZ ;  /* 0x000000a012047810 */ /* 0x000fe20007ffe0ff */
[----:B------:R2:W-:Y:S04]  /*68c0*/  RED.E.ADD.F32.FTZ.RN.STRONG.GPU [R10.64], R89 ;  /* 0x000000590a00798e */ /* 0x0005e8000c10e784 */
[----:B------:R3:W-:Y:S04]  /*68d0*/  RED.E.ADD.F32.FTZ.RN.STRONG.GPU [R6.64], R90 ;  /* 0x0000005a0600798e */ /* 0x0007e8000c10e784 */
[----:B------:R-:W-:Y:S01]  /*68e0*/  LDSM.16.MT88.4 R16, [R0+0x2000] ;  /* 0x002000000010783b */ /* 0x000fe20000004200 */
[CC--:B-1----:R-:W-:Y:S04]  /*68f0*/  LEA R8, P1, R5.reuse, R20.reuse, 0x2 ;  /* 0x0000001405087211 */ /* 0x0c2fe800078210ff */
[-C--:B------:R-:W-:Y:S02]  /*6900*/  LEA.HI.X.SX32 R9, R5, R21.reuse, 0x2, P1 ;  /* 0x0000001505097211 */ /* 0x080fe400008f16ff */
[-C--:B--2---:R-:W-:Y:S01]  /*6910*/  LEA R10, P1, R4, R20.reuse, 0x2 ;  /* 0x00000014040a7211 */ /* 0x084fe200078210ff */
[----:B---3--:R-:W-:Y:S02]  /*6920*/  IMAD.IADD R6, R250, 0x1, R4 ;  /* 0x00000001fa067824 */ /* 0x008fe400078e0204 */
[----:B------:R1:W-:Y:S01]  /*6930*/  RED.E.ADD.F32.FTZ.RN.STRONG.GPU [R8.64], R91 ;  /* 0x0000005b0800798e */ /* 0x0003e2000c10e784 */
[-C--:B------:R-:W-:Y:S03]  /*6940*/  LEA.HI.X.SX32 R11, R4, R21.reuse, 0x2, P1 ;  /* 0x00000015040b7211 */ /* 0x080fe600008f16ff */
[----:B------:R-:W-:Y:S01]  /*6950*/  RED.E.ADD.F32.FTZ.RN.STRONG.GPU [R20.64+0x280], R96 ;  /* 0x000280601400798e */ /* 0x000fe2000c10e784 */
[CC--:B------:R-:W-:Y:S03]  /*6960*/  LEA R14, P1, R6.reuse, R20.reuse, 0x2 ;  /* 0x00000014060e7211 */ /* 0x0c0fe600078210ff */
[----:B------:R-:W-:Y:S01]  /*6970*/  RED.E.ADD.F32.FTZ.RN.STRONG.GPU [R244.64+0x280], R97 ;  /* 0x00028061f400798e */ /* 0x000fe2000c10e784 */
[-C--:B------:R-:W-:Y:S03]  /*6980*/  LEA.HI.X.SX32 R15, R6, R21.reuse, 0x2, P1 ;  /* 0x00000015060f7211 */ /* 0x080fe600008f16ff */
[----:B------:R2:W-:Y:S04]  /*6990*/  RED.E.ADD.F32.FTZ.RN.STRONG.GPU [R10.64], R98 ;  /* 0x000000620a00798e */ /* 0x0005e8000c10e784 */
[----:B------:R-:W-:Y:S04]  /*69a0*/  RED.E.ADD.F32.FTZ.RN.STRONG.GPU [R14.64], R99 ;  /* 0x000000630e00798e */ /* 0x000fe8000c10e784 */
[----:B------:R-:W-:Y:S01]  /*69b0*/  LDSM.16.MT88.4 R88, [R2+0x13800] ;  /* 0x013800000258783b */ /* 0x000fe20000004200 */
[C---:B-1----:R-:W-:Y:S04]  /*69c0*/  IMAD.IADD R8, R250.reuse, 0x1, R6 ;  /* 0x00000001fa087824 */ /* 0x042fe800078e0206 */
[----:B------:R-:W-:Y:S01]  /*69d0*/  IMAD.IADD R5, R250, 0x1, R8 ;  /* 0x00000001fa057824 */ /* 0x000fe200078e0208 */
[-C--:B------:R-:W-:Y:S03]  /*69e0*/  LEA R12, P1, R8, R20.reuse, 0x2 ;  /* 0x00000014080c7211 */ /* 0x080fe600078210ff */
[----:B------:R-:W-:Y:S01]  /*69f0*/  IMAD.IADD R4, R250, 0x1, R5 ;  /* 0x00000001fa047824 */ /* 0x000fe200078e0205 */
[-C--:B------:R-:W-:Y:S02]  /*6a00*/  LEA.HI.X.SX32 R13, R8, R21.reuse, 0x2, P1 ;  /* 0x00000015080d7211 */ /* 0x080fe400008f16ff */
[CC--:B--2---:R-:W-:Y:S01]  /*6a10*/  LEA R10, P3, R5.reuse, R20.reuse, 0x2 ;  /* 0x00000014050a7211 */ /* 0x0c4fe200078610ff */
[----:B------:R-:W-:Y:S01]  /*6a20*/  IMAD.IADD R7, R250, 0x1, R4 ;  /* 0x00000001fa077824 */ /* 0x000fe200078e0204 */
[CC--:B------:R-:W-:Y:S01]  /*6a30*/  LEA R8, P2, R4.reuse, R20.reuse, 0x2 ;  /* 0x0000001404087211 */ /* 0x0c0fe200078410ff */
[----:B------:R-:W-:Y:S01]  /*6a40*/  RED.E.ADD.F32.FTZ.RN.STRONG.GPU [R12.64], R92 ;  /* 0x0000005c0c00798e */ /* 0x000fe2000c10e784 */
[-C--:B------:R-:W-:Y:S02]  /*6a50*/  LEA.HI.X.SX32 R11, R5, R21.reuse, 0x2, P3 ;  /* 0x00000015050b7211 */ /* 0x080fe400018f16ff */
[C---:B------:R-:W-:Y:S01]  /*6a60*/  LEA R6, P1, R7.reuse, R20, 0x2 ;  /* 0x0000001407067211 */ /* 0x040fe200078210ff */
[----:B------:R-:W-:Y:S01]  /*6a70*/  LDSM.16.MT88.4 R12, [R2+0x12000] ;  /* 0x01200000020c783b */ /* 0x000fe20000004200 */
[-C--:B------:R-:W-:Y:S02]  /*6a80*/  LEA.HI.X.SX32 R9, R4, R21.reuse, 0x2, P2 ;  /* 0x0000001504097211 */ /* 0x080fe400010f16ff */
[----:B------:R-:W-:Y:S01]  /*6a90*/  LEA.HI.X.SX32 R7, R7, R21, 0x2, P1 ;  /* 0x0000001507077211 */ /* 0x000fe200008f16ff */
[----:B------:R-:W-:Y:S04]  /*6aa0*/  RED.E.ADD.F32.FTZ.RN.STRONG.GPU [R10.64], R93 ;  /* 0x0000005d0a00798e */ /* 0x000fe8000c10e784 */
[----:B------:R-:W-:Y:S04]  /*6ab0*/  RED.E.ADD.F32.FTZ.RN.STRONG.GPU [R8.64], R94 ;  /* 0x0000005e0800798e */ /* 0x000fe8000c10e784 */
[----:B------:R-:W-:Y:S04]  /*6ac0*/  LDSM.16.MT88.4 R8, [R0] ;  /* 0x000000000008783b */ /* 0x000fe80000004200 */
[----:B------:R-:W-:Y:S04]  /*6ad0*/  RED.E.ADD.F32.FTZ.RN.STRONG.GPU [R6.64], R95 ;  /* 0x0000005f0600798e */ /* 0x000fe8000c10e784 */
[----:B------:R-:W1:Y:S04]  /*6ae0*/  LDSM.16.MT88.4 R4, [R3+0x12000] ;  /* 0x012000000304783b */ /* 0x000e680000004200 */
[----:B------:R2:W5:Y:S01]  /*6af0*/  LDL.LU.64 R20, [R1+0x88] ;  /* 0x0000880001147983 */ /* 0x0005620000300a00 */
[-C--:B-1----:R-:W-:Y:S08]  /*6b00*/  HMMA.16816.F32 R100, R4, R8.reuse, R100 ;  /* 0x000000080464723c */ /* 0x082ff00000001864 */
[C---:B------:R-:W-:Y:S08]  /*6b10*/  HMMA.16816.F32 R104, R12.reuse, R8, R104 ;  /* 0x000000080c68723c */ /* 0x040ff00000001868 */
[-C--:B------:R-:W-:Y:S08]  /*6b20*/  HMMA.16816.F32 R108, R12, R10.reuse, R108 ;  /* 0x0000000a0c6c723c */ /* 0x080ff0000000186c */
[C---:B------:R-:W-:Y:S01]  /*6b30*/  HMMA.16816.F32 R112, R4.reuse, R10, R112 ;  /* 0x0000000a0470723c */ /* 0x040fe20000001870 */
[----:B------:R-:W1:Y:S07]  /*6b40*/  LDSM.16.MT88.4 R8, [R0+0x4800] ;  /* 0x004800000008783b */ /* 0x000e6e0000004200 */
[-C--:B------:R-:W-:Y:S08]  /*6b50*/  HMMA.16816.F32 R116, R4, R16.reuse, R116 ;  /* 0x000000100474723c */ /* 0x080ff00000001874 */
[C---:B------:R-:W-:Y:S08]  /*6b60*/  HMMA.16816.F32 R120, R12.reuse, R16, R120 ;  /* 0x000000100c78723c */ /* 0x040ff00000001878 */
[-C--:B------:R-:W-:Y:S08]  /*6b70*/  HMMA.16816.F32 R124, R12, R18.reuse, R124 ;  /* 0x000000120c7c723c */ /* 0x080ff0000000187c */
[C---:B------:R-:W-:Y:S01]  /*6b80*/  HMMA.16816.F32 R128, R4.reuse, R18, R128 ;  /* 0x000000120480723c */ /* 0x040fe20000001880 */
[----:B------:R-:W-:Y:S07]  /*6b90*/  LDSM.16.MT88.4 R16, [R2+0x13000] ;  /* 0x013000000210783b */ /* 0x000fee0000004200 */
[-C--:B------:R-:W-:Y:S08]  /*6ba0*/  HMMA.16816.F32 R132, R4, R68.reuse, R132 ;  /* 0x000000440484723c */ /* 0x080ff00000001884 */
[C---:B------:R-:W-:Y:S08]  /*6bb0*/  HMMA.16816.F32 R136, R12.reuse, R68, R136 ;  /* 0x000000440c88723c */ /* 0x040ff00000001888 */
[-C--:B------:R-:W-:Y:S01]  /*6bc0*/  HMMA.16816.F32 R140, R12, R70.reuse, R140 ;  /* 0x000000460c8c723c */ /* 0x080fe2000000188c */
[----:B------:R-:W-:Y:S07]  /*6bd0*/  LDSM.16.MT88.4 R12, [R0+0x1000] ;  /* 0x00100000000c783b */ /* 0x000fee0000004200 */
[----:B------:R-:W-:Y:S01]  /*6be0*/  HMMA.16816.F32 R144, R4, R70, R144 ;  /* 0x000000460490723c */ /* 0x000fe20000001890 */
[----:B------:R-:W3:Y:S04]  /*6bf0*/  LDSM.16.MT88.4 R4, [R3+0x13000] ;  /* 0x013000000304783b */ /* 0x000ee80000004200 */
[----:B------:R-:W4:Y:S03]  /*6c00*/  LDSM.16.MT88.4 R68, [R0+0x3000] ;  /* 0x003000000044783b */ /* 0x000f260000004200 */
[-C--:B------:R-:W-:Y:S08]  /*6c10*/  HMMA.16816.F32 R100, R72, R76.reuse, R100 ;  /* 0x0000004c4864723c */ /* 0x080ff00000001864 */
[C---:B------:R-:W-:Y:S08]  /*6c20*/  HMMA.16816.F32 R104, R80.reuse, R76, R104 ;  /* 0x0000004c5068723c */ /* 0x040ff00000001868 */
[-C--:B------:R-:W-:Y:S08]  /*6c30*/  HMMA.16816.F32 R108, R80, R78.reuse, R108 ;  /* 0x0000004e506c723c */ /* 0x080ff0000000186c */
[C---:B------:R-:W-:Y:S01]  /*6c40*/  HMMA.16816.F32 R112, R72.reuse, R78, R112 ;  /* 0x0000004e4870723c */ /* 0x040fe20000001870 */
[----:B------:R-:W2:Y:S07]  /*6c50*/  LDSM.16.MT88.4 R76, [R0+0x5000] ;  /* 0x00500000004c783b */ /* 0x000eae0000004200 */
[-C--:B------:R-:W-:Y:S08]  /*6c60*/  HMMA.16816.F32 R116, R72, R84.reuse, R116 ;  /* 0x000000544874723c */ /* 0x080ff00000001874 */
[C---:B------:R-:W-:Y:S08]  /*6c70*/  HMMA.16816.F32 R120, R80.reuse, R84, R120 ;  /* 0x000000545078723c */ /* 0x040ff00000001878 */
[-C--:B------:R-:W-:Y:S08]  /*6c80*/  HMMA.16816.F32 R124, R80, R86.reuse, R124 ;  /* 0x00000056507c723c */ /* 0x080ff0000000187c */
[C---:B------:R-:W-:Y:S01]  /*6c90*/  HMMA.16816.F32 R128, R72.reuse, R86, R128 ;  /* 0x000000564880723c */ /* 0x040fe20000001880 */
[----:B------:R-:W-:Y:S07]  /*6ca0*/  LDSM.16.MT88.4 R84, [R0+0x1800] ;  /* 0x001800000054783b */ /* 0x000fee0000004200 */
[-C--:B-1----:R-:W-:Y:S08]  /*6cb0*/  HMMA.16816.F32 R132, R72, R8.reuse, R132 ;  /* 0x000000084884723c */ /* 0x082ff00000001884 */
[C---:B------:R-:W-:Y:S08]  /*6cc0*/  HMMA.16816.F32 R136, R80.reuse, R8, R136 ;  /* 0x000000085088723c */ /* 0x040ff00000001888 */
[-C--:B------:R-:W-:Y:S01]  /*6cd0*/  HMMA.16816.F32 R140, R80, R10.reuse, R140 ;  /* 0x0000000a508c723c */ /* 0x080fe2000000188c */
[----:B------:R-:W1:Y:S07]  /*6ce0*/  LDSM.16.MT88.4 R80, [R3+0x13800] ;  /* 0x013800000350783b */ /* 0x000e6e0000004200 */
[----:B------:R-:W-:Y:S01]  /*6cf0*/  HMMA.16816.F32 R144, R72, R10, R144 ;  /* 0x0000000a4890723c */ /* 0x000fe20000001890 */
[----:B------:R-:W1:Y:S04]  /*6d00*/  LDSM.16.MT88.4 R8, [R0+0x3800] ;  /* 0x003800000008783b */ /* 0x000e680000004200 */
[----:B------:R-:W1:Y:S03]  /*6d10*/  LDSM.16.MT88.4 R72, [R0+0x5800] ;  /* 0x005800000048783b */ /* 0x000e660000004200 */
[-C--:B---3--:R-:W-:Y:S08]  /*6d20*/  HMMA.16816.F32 R100, R4, R12.reuse, R100 ;  /* 0x0000000c0464723c */ /* 0x088ff00000001864 */
[C---:B------:R-:W-:Y:S08]  /*6d30*/  HMMA.16816.F32 R104, R16.reuse, R12, R104 ;  /* 0x0000000c1068723c */ /* 0x040ff00000001868 */
[-C--:B------:R-:W-:Y:S08]  /*6d40*/  HMMA.16816.F32 R108, R16, R14.reuse, R108 ;  /* 0x0000000e106c723c */ /* 0x080ff0000000186c */
[C---:B------:R-:W-:Y:S08]  /*6d50*/  HMMA.16816.F32 R112, R4.reuse, R14, R112 ;  /* 0x0000000e0470723c */ /* 0x040ff00000001870 */
[-C--:B----4-:R-:W-:Y:S08]  /*6d60*/  HMMA.16816.F32 R116, R4, R68.reuse, R116 ;  /* 0x000000440474723c */ /* 0x090ff00000001874 */
[C---:B------:R-:W-:Y:S08]  /*6d70*/  HMMA.16816.F32 R120, R16.reuse, R68, R120 ;  /* 0x000000441078723c */ /* 0x040ff00000001878 */
[-C--:B------:R-:W-:Y:S08]  /*6d80*/  HMMA.16816.F32 R124, R16, R70.reuse, R124 ;  /* 0x00000046107c723c */ /* 0x080ff0000000187c */
[C---:B------:R-:W-:Y:S08]  /*6d90*/  HMMA.16816.F32 R128, R4.reuse, R70, R128 ;  /* 0x000000460480723c */ /* 0x040ff00000001880 */
[-C--:B--2---:R-:W-:Y:S08]  /*6da0*/  HMMA.16816.F32 R132, R4, R76.reuse, R132 ;  /* 0x0000004c0484723c */ /* 0x084ff00000001884 */
[C---:B------:R-:W-:Y:S08]  /*6db0*/  HMMA.16816.F32 R136, R16.reuse, R76, R136 ;  /* 0x0000004c1088723c */ /* 0x040ff00000001888 */
[-C--:B------:R-:W-:Y:S08]  /*6dc0*/  HMMA.16816.F32 R140, R16, R78.reuse, R140 ;  /* 0x0000004e108c723c */ /* 0x080ff0000000188c */
[----:B------:R-:W-:Y:S08]  /*6dd0*/  HMMA.16816.F32 R144, R4, R78, R144 ;  /* 0x0000004e0490723c */ /* 0x000ff00000001890 */
[-C--:B-1----:R-:W-:Y:S08]  /*6de0*/  HMMA.16816.F32 R100, R80, R84.reuse, R100 ;  /* 0x000000545064723c */ /* 0x082ff00000001864 */
[C---:B------:R-:W-:Y:S08]  /*6df0*/  HMMA.16816.F32 R104, R88.reuse, R84, R104 ;  /* 0x000000545868723c */ /* 0x040ff00000001868 */
[-C--:B------:R-:W-:Y:S08]  /*6e00*/  HMMA.16816.F32 R108, R88, R86.reuse, R108 ;  /* 0x00000056586c723c */ /* 0x080ff0000000186c */
        /* <DEDUP_REMOVED lines=8> */
[----:B------:R-:W-:Y:S01]  /*6e90*/  HMMA.16816.F32 R144, R80, R74, R144 ;  /* 0x0000004a5090723c */ /* 0x000fe20000001890 */
[----:B------:R-:W-:-:S07]  /*6ea0*/  @!P0 BRA `(.L_x_24) ;  /* 0x0000033000008947 */ /* 0x000fce0003800000 */
[----:B------:R-:W2:Y:S04]  /*6eb0*/  LDL.LU.64 R96, [R1+0x40] ;  /* 0x0000400001607983 */ /* 0x000ea80000300a00 */
[----:B------:R-:W-:Y:S01]  /*6ec0*/  BAR.SYNC.DEFER_BLOCKING 0x0 ;  /* 0x0000000000007b1d */ /* 0x000fe20000010000 */
[----:B------:R-:W-:Y:S01]  /*6ed0*/  IMAD.MOV.U32 R13, RZ, RZ, c[0x0][0x190] ;  /* 0x00006400ff0d7624 */ /* 0x000fe200078e00ff */
[----:B------:R-:W-:Y:S01]  /*6ee0*/  ISETP.GE.AND P3, PT, R246, c[0x0][0x220], PT ;  /* 0x00008800f6007a0c */ /* 0x000fe20003f66270 */
[----:B------:R-:W-:Y:S01]  /*6ef0*/  IMAD.MOV.U32 R14, RZ, RZ, c[0x0][0x194] ;  /* 0x00006500ff0e7624 */ /* 0x000fe200078e00ff */
[----:B------:R-:W-:Y:S01]  /*6f00*/  ISETP.GE.AND P2, PT, R249, c[0x0][0x220], PT ;  /* 0x00008800f9007a0c */ /* 0x000fe20003f46270 */
[----:B------:R-:W-:Y:S01]  /*6f10*/  IMAD.U32 R5, R13, -0x40, RZ ;  /* 0xffffffc00d057824 */ /* 0x000fe200078e00ff */
[----:B------:R-:W-:Y:S04]  /*6f20*/  ISETP.GE.AND P1, PT, R251, c[0x0][0x220], PT ;  /* 0x00008800fb007a0c */ /* 0x000fe80003f26270 */
[----:B------:R-:W-:Y:S02]  /*6f30*/  SHF.R.S32.HI R7, RZ, 0x1f, R5 ;  /* 0x0000001fff077819 */ /* 0x000fe40000011405 */
[C---:B------:R-:W-:Y:S04]  /*6f40*/  LEA R6, P4, R13.reuse, R5, 0x5 ;  /* 0x000000050d067211 */ /* 0x040fe800078828ff */
[--C-:B------:R-:W-:Y:S01]  /*6f50*/  LEA.HI.X R7, R13, R7, R14.reuse, 0x5, P4 ;  /* 0x000000070d077211 */ /* 0x100fe200020f2c0e */
[----:B------:R1:W-:Y:S01]  /*6f60*/  @P3 STS.128 [R248], RZ ;  /* 0x000000fff8003388 */ /* 0x0003e20000000c00 */
[CC--:B--2---:R-:W-:Y:S02]  /*6f70*/  LEA R4, P0, R5.reuse, R96.reuse, 0x1 ;  /* 0x0000006005047211 */ /* 0x0c4fe400078008ff */
[C---:B------:R-:W-:Y:S02]  /*6f80*/  @!P2 LEA R10, P4, R6.reuse, R96, 0x1 ;  /* 0x00000060060aa211 */ /* 0x040fe400078808ff */
[-C--:B------:R-:W-:Y:S02]  /*6f90*/  LEA.HI.X.SX32 R5, R5, R97.reuse, 0x1, P0 ;  /* 0x0000006105057211 */ /* 0x080fe400000f0eff */
[C---:B------:R-:W-:Y:S02]  /*6fa0*/  @!P3 LEA R12, P5, R13.reuse, R4, 0x6 ;  /* 0x000000040d0cb211 */ /* 0x040fe400078a30ff */
[C-C-:B------:R-:W-:Y:S01]  /*6fb0*/  @!P2 LEA.HI.X R11, R6.reuse, R97, R7.reuse, 0x1, P4 ;  /* 0x00000061060ba211 */ /* 0x140fe200020f0c07 */
[----:B------:R-:W-:Y:S01]  /*6fc0*/  @!PT LDS RZ, [RZ] ;  /* 0x00000000fffff984 */ /* 0x000fe20000000800 */
[----:B------:R-:W-:Y:S01]  /*6fd0*/  @!PT LDS RZ, [RZ] ;  /* 0x00000000fffff984 */ /* 0x000fe20000000800 */
[----:B------:R-:W-:Y:S01]  /*6fe0*/  @!PT LDS RZ, [RZ] ;  /* 0x00000000fffff984 */ /* 0x000fe20000000800 */
[----:B------:R1:W-:Y:S01]  /*6ff0*/  @!P3 LDGSTS.E.BYPASS.LTC128B.128 [R248], [R4.64] ;  /* 0x0000000004f8bfae */ /* 0x0003e2000b901d44 */
[----:B------:R-:W-:Y:S02]  /*7000*/  @!P3 LEA.HI.X R13, R13, R5, R14, 0x6, P5 ;  /* 0x000000050d0db211 */ /* 0x000fe400028f340e */
[C---:B------:R-:W-:Y:S01]  /*7010*/  @!P1 LEA R8, P0, R6.reuse, R96, 0x1 ;  /* 0x0000006006089211 */ /* 0x040fe200078008ff */
[----:B------:R1:W-:Y:S03]  /*7020*/  @P2 STS.128 [R248+0x2000], RZ ;  /* 0x002000fff8002388 */ /* 0x0003e60000000c00 */
[----:B------:R-:W-:Y:S01]  /*7030*/  @!P1 LEA.HI.X R9, R6, R97, R7, 0x1, P0 ;  /* 0x0000006106099211 */ /* 0x000fe200000f0c07 */
        /* <DEDUP_REMOVED lines=26> */
.L_x_24:
[----:B------:R-:W-:Y:S01]  /*71e0*/  ISETP.LT.AND P0, PT, RZ, UR7, PT ;  /* 0x00000007ff007c0c */ /* 0x000fe2000bf01270 */
[----:B------:R-:W-:Y:S11]  /*71f0*/  UIADD3 UR7, UR7, -0x1, URZ ;  /* 0xffffffff07077890 */ /* 0x000ff6000fffe03f */
[----:B------:R-:W-:Y:S01]  /*7200*/  @!UPT UIADD3 URZ, URZ, URZ, URZ ;  /* 0x0000003f3f3ff290 */ /* 0x000fe2000fffe03f */
[----:B------:R-:W-:-:S05]  /*7210*/  @P0 BRA `(.L_x_25) ;  /* 0xffffc82000000947 */ /* 0x000fca000383ffff */
[----:B------:R-:W2:Y:S04]  /*7220*/  LDL R73, [R1+0x78] ;  /* 0x0000780001497983 */ /* 0x000ea80000100800 */
[----:B------:R-:W3:Y:S01]  /*7230*/  LDL R72, [R1+0x7c] ;  /* 0x00007c0001487983 */ /* 0x000ee20000100800 */
[----:B-----5:R-:W-:Y:S01]  /*7240*/  F2FP.PACK_AB R68, R27, R26 ;  /* 0x0000001a1b44723e */ /* 0x020fe200000000ff */
[----:B------:R-:W-:Y:S01]  /*7250*/  FMUL.FTZ R100, R100, c[0x0][0x2e0] ;  /* 0x0000b80064647a20 */ /* 0x000fe20000410000 */
[----:B------:R-:W-:Y:S01]  /*7260*/  F2FP.PACK_AB R70, R23, R22 ;  /* 0x000000161746723e */ /* 0x000fe200000000ff */
[----:B------:R-:W-:Y:S01]  /*7270*/  FMUL.FTZ R27, R101, c[0x0][0x2e0] ;  /* 0x0000b800651b7a20 */ /* 0x000fe20000410000 */
[----:B------:R-:W-:Y:S01]  /*7280*/  F2FP.PACK_AB R69, R25, R24 ;  /* 0x000000181945723e */ /* 0x000fe200000000ff */
[----:B------:R-:W-:Y:S01]  /*7290*/  FMUL.FTZ R102, R102, c[0x0][0x2e0] ;  /* 0x0000b80066667a20 */ /* 0x000fe20000410000 */
[----:B------:R-:W-:Y:S01]  /*72a0*/  F2FP.PACK_AB R71, R21, R20 ;  /* 0x000000141547723e */ /* 0x000fe200000000ff */
[----:B------:R-:W-:Y:S01]  /*72b0*/  FMUL.FTZ R26, R103, c[0x0][0x2e0] ;  /* 0x0000b800671a7a20 */ /* 0x000fe20000410000 */
[----:B------:R-:W-:Y:S01]  /*72c0*/  F2FP.PACK_AB R27, R27, R100 ;  /* 0x000000641b1b723e */ /* 0x000fe200000000ff */
[----:B------:R-:W-:Y:S01]  /*72d0*/  BAR.SYNC.DEFER_BLOCKING 0x0 ;  /* 0x0000000000007b1d */ /* 0x000fe20000010000 */
        /* <DEDUP_REMOVED lines=50> */
[----:B-1----:R-:W-:Y:S01]  /*7600*/  FMUL.FTZ R13, R125, c[0x0][0x2e0] ;  /* 0x0000b8007d0d7a20 */ /* 0x002fe20000410000 */
        /* <DEDUP_REMOVED lines=30> */
[----:B------:R-:W-:Y:S01]  /*77f0*/  UISETP.NE.AND UP0, UPT, UR24, -0x1, UPT ;  /* 0xffffffff1800788c */ /* 0x000fe2000bf05270 */
[----:B------:R-:W-:Y:S01]  /*7800*/  FMUL.FTZ R5, R141, c[0x0][0x2e0] ;  /* 0x0000b8008d057a20 */ /* 0x000fe20000410000 */
[----:B------:R-:W-:Y:S01]  /*7810*/  F2FP.PACK_AB R8, R8, R138 ;  /* 0x0000008a0808723e */ /* 0x000fe200000000ff */
[----:B------:R-:W-:Y:S01]  /*7820*/  FMUL.FTZ R142, R142, c[0x0][0x2e0] ;  /* 0x0000b8008e8e7a20 */ /* 0x000fe20000410000 */
[----:B------:R-:W-:Y:S01]  /*7830*/  ULDC.64 UR10, c[0x0][0x3a0] ;  /* 0x0000e800000a7ab9 */ /* 0x000fe20000000a00 */
[----:B------:R-:W-:Y:S01]  /*7840*/  FMUL.FTZ R4, R143, c[0x0][0x2e0] ;  /* 0x0000b8008f047a20 */ /* 0x000fe20000410000 */
[----:B------:R-:W-:-:S02]  /*7850*/  F2FP.PACK_AB R5, R5, R140 ;  /* 0x0000008c0505723e */ /* 0x000fc400000000ff */
[----:B------:R-:W-:Y:S02]  /*7860*/  PLOP3.LUT P0, PT, PT, PT, UP0, 0x80, 0x0 ;  /* 0x000000000000781c */ /* 0x000fe40003f0f008 */
[----:B------:R-:W-:Y:S01]  /*7870*/  F2FP.PACK_AB R4, R4, R142 ;  /* 0x0000008e0404723e */ /* 0x000fe200000000ff */
[----:B------:R-:W-:-:S04]  /*7880*/  @UP0 UIADD3 UR7, UR15, UR24, URZ ;  /* 0x000000180f070290 */ /* 0x000fc8000fffe03f */
[----:B------:R-:W-:-:S04]  /*7890*/  @UP0 UIMAD.WIDE.U32 UR8, UR7, UR10, URZ ;  /* 0x0000000a070802a5 */ /* 0x000fc8000f8e003f */
[----:B------:R-:W-:-:S03]  /*78a0*/  @UP0 UIMAD UR16, UR7, UR11, UR9 ;  /* 0x0000000b071002a4 */ /* 0x000fc6000f8e0209 */
[----:B------:R-:W-:Y:S01]  /*78b0*/  @UP0 UMOV UR14, UR8 ;  /* 0x00000008000e0c82 */ /* 0x000fe20008000000 */
[----:B--2---:R1:W-:Y:S04]  /*78c0*/  STS [R73], R27 ;  /* 0x0000001b49007388 */ /* 0x0043e80000000800 */
[----:B------:R1:W-:Y:S04]  /*78d0*/  STS [R73+0x400], R26 ;  /* 0x0004001a49007388 */ /* 0x0003e80000000800 */
[----:B---3--:R1:W-:Y:S04]  /*78e0*/  STS [R72], R23 ;  /* 0x0000001748007388 */ /* 0x0083e80000000800 */
[----:B------:R1:W-:Y:S04]  /*78f0*/  STS [R72+0x400], R22 ;  /* 0x0004001648007388 */ /* 0x0003e80000000800 */
        /* <DEDUP_REMOVED lines=43> */
[----:B------:R1:W-:Y:S01]  /*7bb0*/  STS [R72+0xb400], R62 ;  /* 0x00b4003e48007388 */ /* 0x0003e20000000800 */
        /* <DEDUP_REMOVED lines=13> */
.L_x_26:
        /* <DEDUP_REMOVED lines=10> */
[----:B------:R-:W-:Y:S02]  /*7d30*/  UIMAD UR11, UR15, UR11, UR7 ;  /* 0x0000000b0f0b72a4 */ /* 0x000fe4000f8e0207 */
[----:B------:R-:W-:-:S02]  /*7d40*/  ULDC.64 UR12, c[0x0][0x390] ;  /* 0x0000e400000c7ab9 */ /* 0x000fc40000000a00 */
[----:B------:R-:W-:Y:S02]  /*7d50*/  UIADD3 UR9, UR9, UR11, URZ ;  /* 0x0000000b09097290 */ /* 0x000fe4000fffe03f */
[----:B------:R-:W-:Y:S02]  /*7d60*/  UIMAD UR7, UR59, UR12, URZ ;  /* 0x0000000c3b0772a4 */ /* 0x000fe4000f8e023f */
[----:B------:R-:W-:Y:S02]  /*7d70*/  UIMAD.WIDE.U32 UR8, UR32, UR12, UR8 ;  /* 0x0000000c200872a5 */ /* 0x000fe4000f8e0008 */
[----:B------:R-:W-:-:S04]  /*7d80*/  UIMAD UR7, UR32, UR13, UR7 ;  /* 0x0000000d200772a4 */ /* 0x000fc8000f8e0207 */
[----:B------:R-:W-:Y:S02]  /*7d90*/  UIADD3 UR12, UR9, UR7, URZ ;  /* 0x00000007090c7290 */ /* 0x000fe4000fffe03f */
[----:B------:R-:W-:Y:S02]  /*7da0*/  UMOV UR11, UR8 ;  /* 0x00000008000b7c82 */ /* 0x000fe40008000000 */
.L_x_27:
[----:B------:R-:W-:Y:S01]  /*7db0*/  BAR.SYNC.DEFER_BLOCKING 0x0 ;  /* 0x0000000000007b1d */ /* 0x000fe20000010000 */
[----:B------:R-:W-:Y:S01]  /*7dc0*/  USHF.L.U32 UR7, UR19, 0x6, URZ ;  /* 0x0000000613077899 */ /* 0x000fe2000800063f */
[--C-:B-1----:R-:W-:Y:S01]  /*7dd0*/  SHF.R.S32.HI R7, RZ, 0x1f, R246.reuse ;  /* 0x0000001fff077819 */ /* 0x102fe200000114f6 */
[----:B------:R-:W-:Y:S01]  /*7de0*/  IMAD.MOV.U32 R6, RZ, RZ, R246 ;  /* 0x000000ffff067224 */ /* 0x000fe200078e00f6 */
[----:B------:R-:W-:Y:S02]  /*7df0*/  UIMAD UR6, UR19, -0x40, UR6 ;  /* 0xffffffc0130678a4 */ /* 0x000fe4000f8e0206 */
[----:B------:R-:W1:Y:S01]  /*7e00*/  S2R R64, SR_TID.X ;  /* 0x0000000000407919 */ /* 0x000e620000002100 */
[----:B------:R-:W-:Y:S01]  /*7e10*/  USHF.R.S32.HI UR10, URZ, 0x1f, UR7 ;  /* 0x0000001f3f0a7899 */ /* 0x000fe20008011407 */
[----:B------:R-:W-:Y:S01]  /*7e20*/  IMAD.U32 R13, RZ, RZ, UR7 ;  /* 0x00000007ff0d7e24 */ /* 0x000fe2000f8e00ff */
[----:B------:R-:W-:Y:S01]  /*7e30*/  ULDC.64 UR8, c[0x0][0x3a0] ;  /* 0x0000e80000087ab9 */ /* 0x000fe20000000a00 */
[----:B------:R-:W2:Y:S01]  /*7e40*/  S2R R65, SR_TID.X ;  /* 0x0000000000417919 */ /* 0x000ea20000002100 */
[----:B------:R-:W-:Y:S01]  /*7e50*/  UIMAD UR8, UR10, UR8, URZ ;  /* 0x000000080a0872a4 */ /* 0x000fe2000f8e023f */
[----:B------:R-:W-:Y:S01]  /*7e60*/  IMAD.WIDE.U32 R4, R13, c[0x0][0x3a0], R6 ;  /* 0x0000e8000d047a25 */ /* 0x000fe200078e0006 */
[----:B------:R-:W-:Y:S02]  /*7e70*/  BSSY B0, `(.L_x_28) ;  /* 0x000002b000007945 */ /* 0x000fe40003800000 */
[----:B------:R-:W-:-:S02]  /*7e80*/  UIMAD UR8, UR7, UR9, UR8 ;  /* 0x00000009070872a4 */ /* 0x000fc4000f8e0208 */
[----:B------:R-:W-:-:S04]  /*7e90*/  IADD3 R4, P0, R4, UR14, RZ ;  /* 0x0000000e04047c10 */ /* 0x000fc8000ff1e0ff */
[----:B------:R-:W-:Y:S01]  /*7ea0*/  IMAD.U32 R8, RZ, RZ, UR8 ;  /* 0x00000008ff087e24 */ /* 0x000fe2000f8e00ff */
[----:B------:R-:W-:Y:S01]  /*7eb0*/  ULDC.64 UR8, c[0x0][0x3b8] ;  /* 0x0000ee0000087ab9 */ /* 0x000fe20000000a00 */
[----:B------:R3:W4:Y:S01]  /*7ec0*/  LDS.128 R36, [R248+0xd000] ;  /* 0x00d00000f8247984 */ /* 0x0007220000000c00 */
[----:B------:R-:W-:Y:S02]  /*7ed0*/  UIMAD UR8, UR58, UR8, URZ ;  /* 0x000000083a0872a4 */ /* 0x000fe4000f8e023f */
[----:B------:R-:W-:Y:S01]  /*7ee0*/  IADD3.X R5, R5, UR16, R8, P0, !PT ;  /* 0x0000001005057c10 */ /* 0x000fe200087fe408 */
[----:B------:R-:W-:Y:S01]  /*7ef0*/  IMAD.U32 R8, RZ, RZ, UR35 ;  /* 0x00000023ff087e24 */ /* 0x000fe2000f8e00ff */
[----:B------:R3:W3:Y:S01]  /*7f00*/  LDS.128 R32, [R248+0xf000] ;  /* 0x00f00000f8207984 */ /* 0x0006e20000000c00 */
[----:B------:R-:W-:Y:S01]  /*7f10*/  UIMAD UR8, UR35, UR9, UR8 ;  /* 0x00000009230872a4 */ /* 0x000fe2000f8e0208 */
[----:B-1----:R-:W-:Y:S01]  /*7f20*/  SHF.R.S32.HI R64, RZ, 0x1f, R64 ;  /* 0x0000001fff407819 */ /* 0x002fe20000011440 */
[----:B------:R-:W-:Y:S01]  /*7f30*/  IMAD.WIDE.U32 R8, R8, c[0x0][0x3b8], R4 ;  /* 0x0000ee0008087a25 */ /* 0x000fe200078e0004 */
[----:B------:R1:W1:Y:S02]  /*7f40*/  LDS.128 R28, [R248+0x11000] ;  /* 0x01100000f81c7984 */ /* 0x0002640000000c00 */
[----:B--2---:R-:W-:-:S02]  /*7f50*/  LEA.HI R64, R64, R65, RZ, 0x3 ;  /* 0x0000004140407211 */ /* 0x004fc400078f18ff */
[----:B------:R2:W1:Y:S01]  /*7f60*/  LDS.128 R48, [R248+0x12000] ;  /* 0x01200000f8307984 */ /* 0x0004620000000c00 */
[----:B------:R-:W-:Y:S02]  /*7f70*/  IADD3 R12, R9, UR8, RZ ;  /* 0x00000008090c7c10 */ /* 0x000fe4000fffe0ff */
[----:B------:R-:W-:Y:S01]  /*7f80*/  SHF.R.S32.HI R64, RZ, 0x3, R64 ;  /* 0x00000003ff407819 */ /* 0x000fe20000011440 */
[----:B------:R2:W1:Y:S03]  /*7f90*/  LDS.128 R60, [R248+0x13000] ;  /* 0x01300000f83c7984 */ /* 0x0004660000000c00 */
[----:B------:R-:W-:Y:S01]  /*7fa0*/  ISETP.GE.AND P4, PT, R64, UR6, PT ;  /* 0x0000000640007c0c */ /* 0x000fe2000bf86270 */
[----:B------:R2:W1:Y:S01]  /*7fb0*/  LDS.128 R44, [R248+0x14000] ;  /* 0x01400000f82c7984 */ /* 0x0004620000000c00 */
[----:B------:R-:W-:-:S03]  /*7fc0*/  SHF.R.S32.HI R14, RZ, 0x1f, R64 ;  /* 0x0000001fff0e7819 */ /* 0x000fc60000011440 */
[----:B------:R2:W1:Y:S04]  /*7fd0*/  LDS.128 R56, [R248+0x15000] ;  /* 0x01500000f8387984 */ /* 0x0004680000000c00 */
[----:B------:R2:W1:Y:S04]  /*7fe0*/  LDS.128 R40, [R248+0x16000] ;  /* 0x01600000f8287984 */ /* 0x0004680000000c00 */
[----:B------:R2:W1:Y:S01]  /*7ff0*/  LDS.128 R52, [R248+0x17000] ;  /* 0x01700000f8347984 */ /* 0x0004620000000c00 */
[----:B------:R-:W-:Y:S05]  /*8000*/  @P4 BRA `(.L_x_29) ;  /* 0x0000011000004947 */ /* 0x000fea0003800000 */
[----:B------:R-:W-:Y:S01]  /*8010*/  ISETP.GE.AND P3, PT, R246, c[0x0][0x220], PT ;  /* 0x00008800f6007a0c */ /* 0x000fe20003f66270 */
[----:B------:R-:W5:Y:S01]  /*8020*/  LDS.128 R24, [R248+0xe000] ;  /* 0x00e00000f8187984 */ /* 0x000f620000000c00 */
[----:B------:R-:W-:Y:S01]  /*8030*/  MOV R5, R12 ;  /* 0x0000000c00057202 */ /* 0x000fe20000000f00 */
[----:B------:R-:W-:Y:S01]  /*8040*/  IMAD.MOV.U32 R4, RZ, RZ, R8 ;  /* 0x000000ffff047224 */ /* 0x000fe200078e0008 */
[----:B------:R-:W-:Y:S01]  /*8050*/  ISETP.GE.AND P2, PT, R249, c[0x0][0x220], PT ;  /* 0x00008800f9007a0c */ /* 0x000fe20003f46270 */
[----:B------:R-:W2:Y:S01]  /*8060*/  LDS.128 R20, [R248+0x10000] ;  /* 0x01000000f8147984 */ /* 0x000ea20000000c00 */
[----:B------:R-:W-:Y:S01]  /*8070*/  IMAD R15, R14, c[0x0][0x3a0], RZ ;  /* 0x0000e8000e0f7a24 */ /* 0x000fe200078e02ff */
[----:B------:R-:W-:Y:S01]  /*8080*/  ISETP.GE.AND P1, PT, R251, c[0x0][0x220], PT ;  /* 0x00008800fb007a0c */ /* 0x000fe20003f26270 */
[----:B------:R-:W-:-:S04]  /*8090*/  IMAD.WIDE.U32 R10, R64, c[0x0][0x3a0], R4 ;  /* 0x0000e800400a7a25 */ /* 0x000fc800078e0004 */
[----:B------:R-:W-:Y:S01]  /*80a0*/  IMAD R4, R64, c[0x0][0x3a4], R15 ;  /* 0x0000e90040047a24 */ /* 0x000fe200078e020f */
[----:B------:R-:W4:Y:S03]  /*80b0*/  @!P3 LDS.128 R16, [R248+0xc000] ;  /* 0x00c00000f810b984 */ /* 0x000f260000000c00 */
[----:B------:R-:W-:Y:S01]  /*80c0*/  IMAD.IADD R5, R11, 0x1, R4 ;  /* 0x000000010b057824 */ /* 0x000fe200078e0204 */
[----:B------:R-:W-:-:S04]  /*80d0*/  LEA R4, P0, R10, c[0x0][0x340], 0x1 ;  /* 0x0000d0000a047a11 */ /* 0x000fc800078008ff */
[----:B------:R-:W-:-:S05]  /*80e0*/  LEA.HI.X R5, R10, c[0x0][0x344], R5, 0x1, P0 ;  /* 0x0000d1000a057a11 */ /* 0x000fca00000f0c05 */
[----:B-----5:R3:W-:Y:S04]  /*80f0*/  @!P2 STG.E.128 [R4.64+0x80], R24 ;  /* 0x000080180400a986 */ /* 0x0207e8000c101d04 */
[----:B--2---:R3:W-:Y:S04]  /*8100*/  @!P1 STG.E.128 [R4.64+0x100], R20 ;  /* 0x0001001404009986 */ /* 0x0047e8000c101d04 */
[----:B----4-:R3:W-:Y:S02]  /*8110*/  @!P3 STG.E.128 [R4.64], R16 ;  /* 0x000000100400b986 */ /* 0x0107e4000c101d04 */
.L_x_29:
[----:B------:R-:W-:Y:S05]  /*8120*/  BSYNC B0 ;  /* 0x0000000000007941 */ /* 0x000fea0003800000 */
.L_x_28:
[----:B---3--:R-:W-:Y:S01]  /*8130*/  IADD3 R4, R64, 0x20, RZ ;  /* 0x0000002040047810 */ /* 0x008fe20007ffe0ff */
[----:B------:R-:W-:Y:S03]  /*8140*/  BSSY B0, `(.L_x_30) ;  /* 0x0000012000007945 */ /* 0x000fe60003800000 */
[----:B------:R-:W-:-:S13]  /*8150*/  ISETP.GE.AND P3, PT, R4, UR6, PT ;  /* 0x0000000604007c0c */ /* 0x000fda000bf66270 */
[----:B------:R-:W-:Y:S05]  /*8160*/  @P3 BRA `(.L_x_31) ;  /* 0x000000f000003947 */ /* 0x000fea0003800000 */
[----:B------:R-:W-:Y:S01]  /*8170*/  IADD3 R4, P0, R64, 0x20, RZ ;  /* 0x0000002040047810 */ /* 0x000fe20007f1e0ff */
[----:B------:R-:W-:Y:S01]  /*8180*/  IMAD.MOV.U32 R9, RZ, RZ, R12 ;  /* 0x000000ffff097224 */ /* 0x000fe200078e000c */
[----:B------:R-:W-:Y:S02]  /*8190*/  ISETP.GE.AND P2, PT, R246, c[0x0][0x220], PT ;  /* 0x00008800f6007a0c */ /* 0x000fe40003f46270 */
[----:B------:R-:W-:Y:S01]  /*81a0*/  ISETP.GE.AND P1, PT, R249, c[0x0][0x220], PT ;  /* 0x00008800f9007a0c */ /* 0x000fe20003f26270 */
[----:B------:R-:W-:Y:S01]  /*81b0*/  IMAD.X R5, RZ, RZ, R14, P0 ;  /* 0x000000ffff057224 */ /* 0x000fe200000e060e */
[----:B------:R-:W-:Y:S01]  /*81c0*/  ISETP.GE.AND P0, PT, R251, c[0x0][0x220], PT ;  /* 0x00008800fb007a0c */ /* 0x000fe20003f06270 */
[----:B------:R-:W-:-:S04]  /*81d0*/  IMAD.WIDE.U32 R8, R4, c[0x0][0x3a0], R8 ;  /* 0x0000e80004087a25 */ /* 0x000fc800078e0008 */
[----:B------:R-:W-:-:S04]  /*81e0*/  IMAD R5, R5, c[0x0][0x3a0], RZ ;  /* 0x0000e80005057a24 */ /* 0x000fc800078e02ff */
[----:B------:R-:W-:Y:S01]  /*81f0*/  IMAD R5, R4, c[0x0][0x3a4], R5 ;  /* 0x0000e90004057a24 */ /* 0x000fe200078e0205 */
[----:B------:R-:W-:-:S03]  /*8200*/  LEA R4, P5, R8, c[0x0][0x340], 0x1 ;  /* 0x0000d00008047a11 */ /* 0x000fc600078a08ff */
[----:B------:R-:W-:-:S05]  /*8210*/  IMAD.IADD R5, R9, 0x1, R5 ;  /* 0x0000000109057824 */ /* 0x000fca00078e0205 */
[----:B------:R-:W-:-:S05]  /*8220*/  LEA.HI.X R5, R8, c[0x0][0x344], R5, 0x1, P5 ;  /* 0x0000d10008057a11 */ /* 0x000fca00028f0c05 */
[----:B----4-:R3:W-:Y:S04]  /*8230*/  @!P2 STG.E.128 [R4.64], R36 ;  /* 0x000000240400a986 */ /* 0x0107e8000c101d04 */
[----:B------:R3:W-:Y:S04]  /*8240*/  @!P1 STG.E.128 [R4.64+0x80], R32 ;  /* 0x0000802004009986 */ /* 0x0007e8000c101d04 */
[----:B-1----:R3:W-:Y:S02]  /*8250*/  @!P0 STG.E.128 [R4.64+0x100], R28 ;  /* 0x0001001c04008986 */ /* 0x0027e4000c101d04 */
.L_x_31:
[----:B------:R-:W-:Y:S05]  /*8260*/  BSYNC B0 ;  /* 0x0000000000007941 */ /* 0x000fea0003800000 */
.L_x_30:
[----:B------:R-:W-:Y:S01]  /*8270*/  ULDC.64 UR8, c[0x0][0x3a8] ;  /* 0x0000ea0000087ab9 */ /* 0x000fe20000000a00 */
[----:B------:R-:W-:Y:S01]  /*8280*/  IMAD.WIDE.U32 R6, R13, c[0x0][0x3a8], R6 ;  /* 0x0000ea000d067a25 */ /* 0x000fe200078e0006 */
[----:B------:R-:W-:Y:S01]  /*8290*/  UIMAD UR6, UR10, UR8, URZ ;  /* 0x000000080a0672a4 */ /* 0x000fe2000f8e023f */
[----:B------:R-:W-:Y:S03]  /*82a0*/  BSSY B0, `(.L_x_32) ;  /* 0x000001a000007945 */ /* 0x000fe60003800000 */
[----:B------:R-:W-:Y:S01]  /*82b0*/  UIMAD UR7, UR7, UR9, UR6 ;  /* 0x00000009070772a4 */ /* 0x000fe2000f8e0206 */
[----:B------:R-:W-:-:S05]  /*82c0*/  IADD3 R6, P0, R6, UR11, RZ ;  /* 0x0000000b06067c10 */ /* 0x000fca000ff1e0ff */
[----:B---3--:R-:W-:Y:S01]  /*82d0*/  IMAD.U32 R4, RZ, RZ, UR7 ;  /* 0x00000007ff047e24 */ /* 0x008fe2000f8e00ff */
[----:B------:R-:W-:Y:S02]  /*82e0*/  ULDC.64 UR6, c[0x0][0x3c0] ;  /* 0x0000f00000067ab9 */ /* 0x000fe40000000a00 */
[----:B------:R-:W-:Y:S02]  /*82f0*/  UIMAD UR6, UR58, UR6, URZ ;  /* 0x000000063a0672a4 */ /* 0x000fe4000f8e023f */
[----:B------:R-:W-:Y:S02]  /*8300*/  IADD3.X R7, R7, UR12, R4, P0, !PT ;  /* 0x0000000c07077c10 */ /* 0x000fe400087fe404 */
[----:B------:R-:W-:Y:S01]  /*8310*/  MOV R4, UR35 ;  /* 0x0000002300047c02 */ /* 0x000fe20008000f00 */
[----:B------:R-:W-:-:S04]  /*8320*/  UIMAD UR6, UR35, UR7, UR6 ;  /* 0x00000007230672a4 */ /* 0x000fc8000f8e0206 */
[----:B------:R-:W-:-:S05]  /*8330*/  IMAD.WIDE.U32 R6, R4, c[0x0][0x3c0], R6 ;  /* 0x0000f00004067a25 */ /* 0x000fca00078e0006 */
[----:B------:R-:W-:Y:S01]  /*8340*/  IADD3 R10, R7, UR6, RZ ;  /* 0x00000006070a7c10 */ /* 0x000fe2000fffe0ff */
[----:B------:R-:W-:Y:S05]  /*8350*/  @P4 BRA `(.L_x_33) ;  /* 0x000000e000004947 */ /* 0x000fea0003800000 */
[----:B------:R-:W-:Y:S01]  /*8360*/  MOV R5, R10 ;  /* 0x0000000a00057202 */ /* 0x000fe20000000f00 */
[----:B------:R-:W-:Y:S01]  /*8370*/  IMAD.MOV.U32 R4, RZ, RZ, R6 ;  /* 0x000000ffff047224 */ /* 0x000fe200078e0006 */
[----:B------:R-:W-:Y:S01]  /*8380*/  ISETP.GE.AND P2, PT, R246, c[0x0][0x220], PT ;  /* 0x00008800f6007a0c */ /* 0x000fe20003f46270 */
[----:B------:R-:W-:Y:S01]  /*8390*/  IMAD R11, R14, c[0x0][0x3a8], RZ ;  /* 0x0000ea000e0b7a24 */ /* 0x000fe200078e02ff */
[----:B------:R-:W-:Y:S01]  /*83a0*/  ISETP.GE.AND P1, PT, R249, c[0x0][0x220], PT ;  /* 0x00008800f9007a0c */ /* 0x000fe20003f26270 */
[----:B------:R-:W-:Y:S01]  /*83b0*/  IMAD.WIDE.U32 R8, R64, c[0x0][0x3a8], R4 ;  /* 0x0000ea0040087a25 */ /* 0x000fe200078e0004 */
[----:B------:R-:W-:-:S03]  /*83c0*/  ISETP.GE.AND P0, PT, R251, c[0x0][0x220], PT ;  /* 0x00008800fb007a0c */ /* 0x000fc60003f06270 */
[----:B------:R-:W-:-:S04]  /*83d0*/  IMAD R4, R64, c[0x0][0x3ac], R11 ;  /* 0x0000eb0040047a24 */ /* 0x000fc800078e020b */
[----:B------:R-:W-:Y:S01]  /*83e0*/  IMAD.IADD R5, R9, 0x1, R4 ;  /* 0x0000000109057824 */ /* 0x000fe200078e0204 */
[----:B------:R-:W-:-:S04]  /*83f0*/  LEA R4, P4, R8, c[0x0][0x348], 0x1 ;  /* 0x0000d20008047a11 */ /* 0x000fc800078808ff */
[----:B------:R-:W-:-:S05]  /*8400*/  LEA.HI.X R5, R8, c[0x0][0x34c], R5, 0x1, P4 ;  /* 0x0000d30008057a11 */ /* 0x000fca00020f0c05 */
[----:B-1----:R1:W-:Y:S04]  /*8410*/  @!P2 STG.E.128 [R4.64], R48 ;  /* 0x000000300400a986 */ /* 0x0023e8000c101d04 */
[----:B------:R1:W-:Y:S04]  /*8420*/  @!P1 STG.E.128 [R4.64+0x80], R44 ;  /* 0x0000802c04009986 */ /* 0x0003e8000c101d04 */
[----:B------:R1:W-:Y:S02]  /*8430*/  @!P0 STG.E.128 [R4.64+0x100], R40 ;  /* 0x0001002804008986 */ /* 0x0003e4000c101d04 */
.L_x_33:
[----:B------:R-:W-:Y:S05]  /*8440*/  BSYNC B0 ;  /* 0x0000000000007941 */ /* 0x000fea0003800000 */
.L_x_32:
[----:B------:R-:W-:Y:S05]  /*8450*/  @P3 BRA `(.L_x_34) ;  /* 0x00000a5000003947 */ /* 0x000fea0003800000 */
[----:B-1----:R-:W-:Y:S01]  /*8460*/  IADD3 R4, P0, R64, 0x20, RZ ;  /* 0x0000002040047810 */ /* 0x002fe20007f1e0ff */
[----:B------:R-:W-:Y:S01]  /*8470*/  IMAD.MOV.U32 R7, RZ, RZ, R10 ;  /* 0x000000ffff077224 */ /* 0x000fe200078e000a */
[----:B------:R-:W-:-:S03]  /*8480*/  ISETP.GE.AND P1, PT, R246, c[0x0][0x220], PT ;  /* 0x00008800f6007a0c */ /* 0x000fc60003f26270 */
        /* <DEDUP_REMOVED lines=8> */
[----:B------:R1:W-:Y:S04]  /*8510*/  @!P1 STG.E.128 [R4.64], R60 ;  /* 0x0000003c04009986 */ /* 0x0003e8000c101d04 */
[----:B------:R1:W-:Y:S01]  /*8520*/  @!P0 STG.E.128 [R4.64+0x80], R56 ;  /* 0x0000803804008986 */ /* 0x0003e2000c101d04 */
[----:B------:R-:W-:-:S13]  /*8530*/  ISETP.GE.AND P0, PT, R251, c[0x0][0x220], PT ;  /* 0x00008800fb007a0c */ /* 0x000fda0003f06270 */
[----:B------:R-:W-:Y:S05]  /*8540*/  @P0 BRA `(.L_x_34) ;  /* 0x0000096000000947 */ /* 0x000fea0003800000 */
[----:B------:R3:W-:Y:S01]  /*8550*/  STG.E.128 [R4.64+0x100], R52 ;  /* 0x0001003404007986 */ /* 0x0007e2000c101d04 */
[----:B------:R-:W-:Y:S05]  /*8560*/  BRA `(.L_x_34) ;  /* 0x0000094000007947 */ /* 0x000fea0003800000 */
.L_x_6:
[----:B-1----:R-:W-:Y:S02]  /*8570*/  UISETP.NE.AND UP0, UPT, UR24, -0x1, UPT ;  /* 0xffffffff1800788c */ /* 0x002fe4000bf05270 */
[----:B------:R-:W-:-:S04]  /*8580*/  ULDC.64 UR10, c[0x0][0x3a0] ;  /* 0x0000e800000a7ab9 */ /* 0x000fc80000000a00 */
[----:B------:R-:W-:-:S05]  /*8590*/  PLOP3.LUT P0, PT, PT, PT, UP0, 0x80, 0x0 ;  /* 0x000000000000781c */ /* 0x000fca0003f0f008 */
[----:B------:R-:W-:-:S04]  /*85a0*/  @UP0 UIADD3 UR7, UR15, UR24, URZ ;  /* 0x000000180f070290 */ /* 0x000fc8000fffe03f */
        /* <DEDUP_REMOVED lines=16> */
.L_x_35:
        /* <DEDUP_REMOVED lines=18> */
.L_x_36:
[----:B------:R-:W2:Y:S04]  /*87d0*/  LDL.64 R16, [R1+0x48] ;  /* 0x0000480001107983 */ /* 0x000ea80000100a00 */
[----:B------:R1:W5:Y:S04]  /*87e0*/  LDL R15, [R1+0x68] ;  /* 0x00006800010f7983 */ /* 0x0003680000100800 */
[----:B------:R1:W5:Y:S01]  /*87f0*/  LDL R14, [R1+0x6c] ;  /* 0x00006c00010e7983 */ /* 0x0003620000100800 */
[----:B------:R-:W-:Y:S01]  /*8800*/  USHF.L.U32 UR7, UR19, 0x6, URZ ;  /* 0x0000000613077899 */ /* 0x000fe2000800063f */
[----:B------:R-:W-:Y:S01]  /*8810*/  BSSY B0, `(.L_x_37) ;  /* 0x0000027000007945 */ /* 0x000fe20003800000 */
[----:B------:R-:W-:Y:S01]  /*8820*/  ULDC.64 UR8, c[0x0][0x3a0] ;  /* 0x0000e80000087ab9 */ /* 0x000fe20000000a00 */
[----:B------:R-:W3:Y:S01]  /*8830*/  S2R R18, SR_TID.X ;  /* 0x0000000000127919 */ /* 0x000ee20000002100 */
[----:B------:R-:W-:-:S02]  /*8840*/  USHF.R.S32.HI UR10, URZ, 0x1f, UR7 ;  /* 0x0000001f3f0a7899 */ /* 0x000fc40008011407 */
[----:B------:R-:W-:Y:S01]  /*8850*/  IMAD.U32 R11, RZ, RZ, UR7 ;  /* 0x00000007ff0b7e24 */ /* 0x000fe2000f8e00ff */
[----:B------:R-:W4:Y:S01]  /*8860*/  S2R R19, SR_TID.X ;  /* 0x0000000000137919 */ /* 0x000f220000002100 */
[----:B------:R-:W-:Y:S02]  /*8870*/  UIMAD UR8, UR10, UR8, URZ ;  /* 0x000000080a0872a4 */ /* 0x000fe4000f8e023f */
[----:B------:R-:W-:Y:S02]  /*8880*/  UIMAD UR6, UR19, -0x40, UR6 ;  /* 0xffffffc0130678a4 */ /* 0x000fe4000f8e0206 */
[----:B------:R-:W-:Y:S01]  /*8890*/  UIMAD UR8, UR7, UR9, UR8 ;  /* 0x00000009070872a4 */ /* 0x000fe2000f8e0208 */
[----:B---3--:R-:W-:-:S04]  /*88a0*/  SHF.R.S32.HI R18, RZ, 0x1f, R18 ;  /* 0x0000001fff127819 */ /* 0x008fc80000011412 */
[----:B----4-:R-:W-:-:S04]  /*88b0*/  LEA.HI R18, R18, R19, RZ, 0x3 ;  /* 0x0000001312127211 */ /* 0x010fc800078f18ff */
[----:B------:R-:W-:-:S04]  /*88c0*/  SHF.R.S32.HI R18, RZ, 0x3, R18 ;  /* 0x00000003ff127819 */ /* 0x000fc80000011412 */
[----:B------:R-:W-:Y:S02]  /*88d0*/  ISETP.GE.AND P4, PT, R18, UR6, PT ;  /* 0x0000000612007c0c */ /* 0x000fe4000bf86270 */
[----:B------:R-:W-:Y:S01]  /*88e0*/  SHF.R.S32.HI R13, RZ, 0x1f, R18 ;  /* 0x0000001fff0d7819 */ /* 0x000fe20000011412 */
[----:B--2---:R-:W-:-:S05]  /*88f0*/  IMAD.WIDE.U32 R4, R11, c[0x0][0x3a0], R16 ;  /* 0x0000e8000b047a25 */ /* 0x004fca00078e0010 */
[----:B------:R-:W-:Y:S01]  /*8900*/  IADD3 R6, P0, R4, UR14, RZ ;  /* 0x0000000e04067c10 */ /* 0x000fe2000ff1e0ff */
[----:B------:R-:W-:Y:S01]  /*8910*/  IMAD.U32 R4, RZ, RZ, UR8 ;  /* 0x00000008ff047e24 */ /* 0x000fe2000f8e00ff */
[----:B------:R-:W-:Y:S02]  /*8920*/  ULDC.64 UR8, c[0x0][0x3b8] ;  /* 0x0000ee0000087ab9 */ /* 0x000fe40000000a00 */
[----:B------:R-:W-:Y:S02]  /*8930*/  UIMAD UR8, UR56, UR8, URZ ;  /* 0x00000008380872a4 */ /* 0x000fe4000f8e023f */
[----:B------:R-:W-:Y:S01]  /*8940*/  IADD3.X R7, R5, UR16, R4, P0, !PT ;  /* 0x0000001005077c10 */ /* 0x000fe200087fe404 */
[----:B------:R-:W-:Y:S01]  /*8950*/  IMAD.U32 R4, RZ, RZ, UR35 ;  /* 0x00000023ff047e24 */ /* 0x000fe2000f8e00ff */
[----:B------:R-:W-:-:S03]  /*8960*/  UIMAD UR8, UR35, UR9, UR8 ;  /* 0x00000009230872a4 */ /* 0x000fc6000f8e0208 */
[----:B------:R-:W-:-:S05]  /*8970*/  IMAD.WIDE.U32 R6, R4, c[0x0][0x3b8], R6 ;  /* 0x0000ee0004067a25 */ /* 0x000fca00078e0006 */
[----:B------:R-:W-:Y:S01]  /*8980*/  IADD3 R10, R7, UR8, RZ ;  /* 0x00000008070a7c10 */ /* 0x000fe2000fffe0ff */
[----:B------:R-:W-:Y:S05]  /*8990*/  @P4 BRA `(.L_x_38) ;  /* 0x000000e000004947 */ /* 0x000fea0003800000 */
[----:B-1----:R-:W-:Y:S01]  /*89a0*/  MOV R5, R10 ;  /* 0x0000000a00057202 */ /* 0x002fe20000000f00 */
[----:B------:R-:W-:Y:S01]  /*89b0*/  IMAD.MOV.U32 R4, RZ, RZ, R6 ;  /* 0x000000ffff047224 */ /* 0x000fe200078e0006 */
[----:B------:R-:W-:Y:S01]  /*89c0*/  ISETP.GE.AND P2, PT, R16, c[0x0][0x220], PT ;  /* 0x0000880010007a0c */ /* 0x000fe20003f46270 */
[----:B------:R-:W-:Y:S01]  /*89d0*/  IMAD R12, R13, c[0x0][0x3a0], RZ ;  /* 0x0000e8000d0c7a24 */ /* 0x000fe200078e02ff */
[----:B-----5:R-:W-:Y:S01]  /*89e0*/  ISETP.GE.AND P1, PT, R15, c[0x0][0x220], PT ;  /* 0x000088000f007a0c */ /* 0x020fe20003f26270 */
[----:B------:R-:W-:Y:S01]  /*89f0*/  IMAD.WIDE.U32 R8, R18, c[0x0][0x3a0], R4 ;  /* 0x0000e80012087a25 */ /* 0x000fe200078e0004 */
[----:B------:R-:W-:-:S03]  /*8a00*/  ISETP.GE.AND P0, PT, R14, c[0x0][0x220], PT ;  /* 0x000088000e007a0c */ /* 0x000fc60003f06270 */
[----:B------:R-:W-:-:S04]  /*8a10*/  IMAD R4, R18, c[0x0][0x3a4], R12 ;  /* 0x0000e90012047a24 */ /* 0x000fc800078e020c */
[----:B------:R-:W-:Y:S01]  /*8a20*/  IMAD.IADD R5, R4, 0x1, R9 ;  /* 0x0000000104057824 */ /* 0x000fe200078e0209 */
[----:B------:R-:W-:-:S04]  /*8a30*/  LEA R4, P3, R8, c[0x0][0x340], 0x1 ;  /* 0x0000d00008047a11 */ /* 0x000fc800078608ff */
[----:B------:R-:W-:-:S05]  /*8a40*/  LEA.HI.X R5, R8, c[0x0][0x344], R5, 0x1, P3 ;  /* 0x0000d10008057a11 */ /* 0x000fca00018f0c05 */
[----:B------:R1:W-:Y:S04]  /*8a50*/  @!P2 STG.E.128 [R4.64], RZ ;  /* 0x000000ff0400a986 */ /* 0x0003e8000c101d04 */
[----:B------:R1:W-:Y:S04]  /*8a60*/  @!P1 STG.E.128 [R4.64+0x80], RZ ;  /* 0x000080ff04009986 */ /* 0x0003e8000c101d04 */
[----:B------:R1:W-:Y:S02]  /*8a70*/  @!P0 STG.E.128 [R4.64+0x100], RZ ;  /* 0x000100ff04008986 */ /* 0x0003e4000c101d04 */
.L_x_38:
[----:B-1----:R-:W-:Y:S05]  /*8a80*/  BSYNC B0 ;  /* 0x0000000000007941 */ /* 0x002fea0003800000 */
.L_x_37:
[----:B------:R-:W-:Y:S01]  /*8a90*/  IADD3 R4, R18, 0x20, RZ ;  /* 0x0000002012047810 */ /* 0x000fe20007ffe0ff */
[----:B------:R-:W-:Y:S03]  /*8aa0*/  BSSY B0, `(.L_x_39) ;  /* 0x0000012000007945 */ /* 0x000fe60003800000 */
[----:B------:R-:W-:-:S13]  /*8ab0*/  ISETP.GE.AND P3, PT, R4, UR6, PT ;  /* 0x0000000604007c0c */ /* 0x000fda000bf66270 */
[----:B------:R-:W-:Y:S05]  /*8ac0*/  @P3 BRA `(.L_x_40) ;  /* 0x000000f000003947 */ /* 0x000fea0003800000 */
[----:B------:R-:W-:Y:S01]  /*8ad0*/  IADD3 R4, P0, R18, 0x20, RZ ;  /* 0x0000002012047810 */ /* 0x000fe20007f1e0ff */
[----:B------:R-:W-:Y:S01]  /*8ae0*/  IMAD.MOV.U32 R7, RZ, RZ, R10 ;  /* 0x000000ffff077224 */ /* 0x000fe200078e000a */
[----:B------:R-:W-:Y:S02]  /*8af0*/  ISETP.GE.AND P2, PT, R16, c[0x0][0x220], PT ;  /* 0x0000880010007a0c */ /* 0x000fe40003f46270 */
[----:B-----5:R-:W-:Y:S01]  /*8b00*/  ISETP.GE.AND P1, PT, R15, c[0x0][0x220], PT ;  /* 0x000088000f007a0c */ /* 0x020fe20003f26270 */
        /* <DEDUP_REMOVED lines=8> */
[----:B------:R1:W-:Y:S04]  /*8b90*/  @!P2 STG.E.128 [R4.64], RZ ;  /* 0x000000ff0400a986 */ /* 0x0003e8000c101d04 */
[----:B------:R1:W-:Y:S04]  /*8ba0*/  @!P1 STG.E.128 [R4.64+0x80], RZ ;  /* 0x000080ff04009986 */ /* 0x0003e8000c101d04 */
[----:B------:R1:W-:Y:S02]  /*8bb0*/  @!P0 STG.E.128 [R4.64+0x100], RZ ;  /* 0x000100ff04008986 */ /* 0x0003e4000c101d04 */
.L_x_40:
[----:B------:R-:W-:Y:S05]  /*8bc0*/  BSYNC B0 ;  /* 0x0000000000007941 */ /* 0x000fea0003800000 */
.L_x_39:
[----:B------:R-:W-:Y:S01]  /*8bd0*/  ULDC.64 UR8, c[0x0][0x3a8] ;  /* 0x0000ea0000087ab9 */ /* 0x000fe20000000a00 */
[----:B-1----:R-:W-:Y:S01]  /*8be0*/  IMAD.WIDE.U32 R4, R11, c[0x0][0x3a8], R16 ;  /* 0x0000ea000b047a25 */ /* 0x002fe200078e0010 */
[----:B------:R-:W-:Y:S01]  /*8bf0*/  UIMAD UR6, UR10, UR8, URZ ;  /* 0x000000080a0672a4 */ /* 0x000fe2000f8e023f */
[----:B------:R-:W-:Y:S03]  /*8c00*/  BSSY B0, `(.L_x_41) ;  /* 0x000001a000007945 */ /* 0x000fe60003800000 */
[----:B------:R-:W-:Y:S01]  /*8c10*/  UIMAD UR7, UR7, UR9, UR6 ;  /* 0x00000009070772a4 */ /* 0x000fe2000f8e0206 */
[----:B------:R-:W-:-:S05]  /*8c20*/  IADD3 R6, P0, R4, UR11, RZ ;  /* 0x0000000b04067c10 */ /* 0x000fca000ff1e0ff */
[----:B------:R-:W-:Y:S01]  /*8c30*/  IMAD.U32 R4, RZ, RZ, UR7 ;  /* 0x00000007ff047e24 */ /* 0x000fe2000f8e00ff */
        /* <DEDUP_REMOVED lines=22> */
.L_x_42:
[----:B------:R-:W-:Y:S05]  /*8da0*/  BSYNC B0 ;  /* 0x0000000000007941 */ /* 0x000fea0003800000 */
.L_x_41:
[----:B------:R-:W-:Y:S05]  /*8db0*/  @P3 BRA `(.L_x_34) ;  /* 0x000000f000003947 */ /* 0x000fea0003800000 */
[----:B-1----:R-:W-:Y:S01]  /*8dc0*/  IADD3 R4, P0, R18, 0x20, RZ ;  /* 0x0000002012047810 */ /* 0x002fe20007f1e0ff */
[----:B------:R-:W-:Y:S01]  /*8dd0*/  IMAD.MOV.U32 R7, RZ, RZ, R10 ;  /* 0x000000ffff077224 */ /* 0x000fe200078e000a */
[----:B------:R-:W-:-:S02]  /*8de0*/  ISETP.GE.AND P2, PT, R16, c[0x0][0x220], PT ;  /* 0x0000880010007a0c */ /* 0x000fc40003f46270 */
        /* <DEDUP_REMOVED lines=12> */
.L_x_34:
[----:B------:R-:W-:Y:S05]  /*8eb0*/  BSYNC B1 ;  /* 0x0000000000017941 */ /* 0x000fea0003800000 */
.L_x_1:
[----:B------:R-:W-:Y:S02]  /*8ec0*/  ULDC UR7, c[0x0][0x218] ;  /* 0x0000860000077ab9 */ /* 0x000fe40000000800 */
[----:B------:R-:W-:-:S04]  /*8ed0*/  UIADD3 UR7, UR7, 0x3f, URZ ;  /* 0x0000003f07077890 */ /* 0x000fc8000fffe03f */
[----:B------:R-:W-:-:S04]  /*8ee0*/  USHF.R.S32.HI UR6, URZ, 0x1f, UR7 ;  /* 0x0000001f3f067899 */ /* 0x000fc80008011407 */
[----:B------:R-:W-:-:S03]  /*8ef0*/  ULEA.HI UR6, UR6, UR7, URZ, 0x6 ;  /* 0x0000000706067291 */ /* 0x000fc6000f8f303f */
[----:B------:R-:W-:Y:S02]  /*8f00*/  ULDC UR7, c[0x0][0xc] ;  /* 0x0000030000077ab9 */ /* 0x000fe40000000800 */
[----:B------:R-:W-:Y:S02]  /*8f10*/  UIADD3 UR19, UR19, UR7, URZ ;  /* 0x0000000713137290 */ /* 0x000fe4000fffe03f */
[----:B------:R-:W-:-:S04]  /*8f20*/  USHF.R.S32.HI UR6, URZ, 0x6, UR6 ;  /* 0x000000063f067899 */ /* 0x000fc80008011406 */
[----:B------:R-:W-:-:S06]  /*8f30*/  UISETP.GE.AND UP0, UPT, UR19, UR6, UPT ;  /* 0x000000061300728c */ /* 0x000fcc000bf06270 */
[----:B------:R-:W-:-:S13]  /*8f40*/  PLOP3.LUT P0, PT, PT, PT, UP0, 0x80, 0x0 ;  /* 0x000000000000781c */ /* 0x000fda0003f0f008 */
[----:B------:R-:W-:Y:S01]  /*8f50*/  @P0 CALL.REL.NOINC `(.L_x_43) ;  /* 0x0000001000000944 */ /* 0x000fe20003c00000 */
[----:B------:R-:W-:Y:S05]  /*8f60*/  BRA `(.L_x_44) ;  /* 0xffff7d9000007947 */ /* 0x000fea000383ffff */
.L_x_43:
[----:B------:R-:W-:Y:S05]  /*8f70*/  EXIT ;  /* 0x000000000000794d */ /* 0x000fea0003800000 */
.L_x_45:
[----:B------:R-:W-:-:S00]  /*8f80*/  BRA `(.L_x_45) ;  /* 0xfffffff000007947 */ /* 0x000fc0000383ffff */
[----:B------:R-:W-:-:S00]  /*8f90*/  NOP ;  /* 0x0000000000007918 */ /* 0x000fc00000000000 */
        /* <DEDUP_REMOVED lines=14> */
.L_x_1578:


//--------------------- .text._ZN5flash44flash_bwd_dq_dk_dv_loop_seqk_parallel_kernelI23Flash_bwd_kernel_traitsILi192ELi64ELi64ELi8ELi4ELi2ELi2ELb1ELb1EN7cutlass6half_tE19Flash_kernel_traitsILi192ELi64ELi64ELi8ES3_EELb0ELb0ELb1ELb0ELb0ELb0ELb0EEEvNS_16Flash_bwd_paramsE --------------------------
	.section	.text._ZN5flash44flash_bwd_dq_dk_dv_loop_seqk_parallel_kernelI23Flash_bwd_kernel_traitsILi192ELi64ELi64ELi8ELi4ELi2ELi2ELb1ELb1EN7cutlass6half_tE19Flash_kernel_traitsILi192ELi64ELi64ELi8ES3_EELb0ELb0ELb1ELb0ELb0ELb0ELb0EEEvNS_16Flash_bwd_paramsE,"ax",@progbits
	.sectioninfo	@"SHI_REGISTERS=255"
	.align	128
        .global         _ZN5flash44flash_bwd_dq_dk_dv_loop_seqk_parallel_kernelI23Flash_bwd_kernel_traitsILi192ELi64ELi64ELi8ELi4ELi2ELi2ELb1ELb1EN7cutlass6half_tE19Flash_kernel_traitsILi192ELi64ELi64ELi8ES3_EELb0ELb0ELb1ELb0ELb0ELb0ELb0EEEvNS_16Flash_bwd_paramsE
        .type           _ZN5flash44flash_bwd_dq_dk_dv_loop_seqk_parallel_kernelI23Flash_bwd_kernel_traitsILi192ELi64ELi64ELi8ELi4ELi2ELi2ELb1ELb1EN7cutlass6half_tE19Flash_kernel_traitsILi192ELi64ELi64ELi8ES3_EELb0ELb0ELb1ELb0ELb0ELb0ELb0EEEvNS_16Flash_bwd_paramsE,@function
        .size           _ZN5flash44flash_bwd_dq_dk_dv_loop_seqk_parallel_kernelI23Flash_bwd_kernel_traitsILi192ELi64ELi64ELi8ELi4ELi2ELi2ELb1ELb1EN7cutlass6half_tE19Flash_kernel_traitsILi192ELi64ELi64ELi8ES3_EELb0ELb0ELb1ELb0ELb0ELb0ELb0EEEvNS_16Flash_bwd_paramsE,(.L_x_1579 - _ZN5flash44flash_bwd_dq_dk_dv_loop_seqk_parallel_kernelI23Flash_bwd_kernel_traitsILi192ELi64ELi64ELi8ELi4ELi2ELi2ELb1ELb1EN7cutlass6half_tE19Flash_kernel_traitsILi192ELi64ELi64ELi8ES3_EELb0ELb0ELb1ELb0ELb0ELb0ELb0EEEvNS_16Flash_bwd_paramsE)
        .other          _ZN5flash44flash_bwd_dq_dk_dv_loop_seqk_parallel_kernelI23Flash_bwd_kernel_traitsILi192ELi64ELi64ELi8ELi4ELi2ELi2ELb1ELb1EN7cutlass6half_tE19Flash_kernel_traitsILi192ELi64ELi64ELi8ES3_EELb0ELb0ELb1ELb0ELb0ELb0ELb0EEEvNS_16Flash_bwd_paramsE,@"STO_CUDA_ENTRY STV_DEFAULT"
_ZN5flash44flash_bwd_dq_dk_dv_loop_seqk_parallel_kernelI23Flash_bwd_kernel_traitsILi192ELi64ELi64ELi8ELi4ELi2ELi2ELb1ELb1EN7cutlass6half_tE19Flash_kernel_traitsILi192ELi64ELi64ELi8ES3_EELb0ELb0ELb1ELb0ELb0ELb0ELb0EEEvNS_16Flash_bwd_paramsE:
.text._ZN5flash44flash_bwd_dq_dk_dv_loop_seqk_parallel_kernelI23Flash_bwd_kernel_traitsILi192ELi64ELi64ELi8ELi4ELi2ELi2ELb1ELb1EN7cutlass6half_tE19Flash_kernel_traitsILi192ELi64ELi64ELi8ES3_EELb0ELb0ELb1ELb0ELb0ELb0ELb0EEEvNS_16Flash_bwd_paramsE:
        /* <DEDUP_REMOVED lines=15> */
[----:B------:R-:W-:Y:S02]  /*00f0*/  UMOV UR8, 0x80 ;  /* 0x0000008000087882 */ /* 0x000fe40000000000 */
[----:B------:R-:W-:Y:S01]  /*0100*/  ULDC UR6, c[0x0][0x210] ;  /* 0x0000840000067ab9 */ /* 0x000fe20000000800 */
[----:B------:R-:W3:Y:S01]  /*0110*/  S2UR UR40, SR_CTAID.Z ;  /* 0x00000000002879c3 */ /* 0x000ee20000002700 */
[----:B------:R-:W-:-:S02]  /*0120*/  ULDC UR58, c[0x0][0x234] ;  /* 0x00008d00003a7ab9 */ /* 0x000fc40000000800 */
[----:B------:R-:W-:Y:S02]  /*0130*/  UIMAD UR58, UR8, UR6, UR58 ;  /* 0x00000006083a72a4 */ /* 0x000fe4000f8e023a */
[----:B------:R-:W-:Y:S02]  /*0140*/  ULDC.U8 UR9, c[0x0][0x328] ;  /* 0x0000ca0000097ab9 */ /* 0x000fe40000000000 */
[----:B------:R-:W-:Y:S02]  /*0150*/  UISETP.NE.AND UP5, UPT, UR9, URZ, UPT ;  /* 0x0000003f0900728c */ /* 0x000fe4000bfa5270 */
[----:B------:R-:W-:Y:S02]  /*0160*/  ULDC UR49, c[0x0][0x22c] ;  /* 0x00008b0000317ab9 */ /* 0x000fe40000000800 */
[----:B------:R-:W-:Y:S02]  /*0170*/  ULDC UR38, c[0x0][0x1c0] ;  /* 0x0000700000267ab9 */ /* 0x000fe40000000800 */
[----:B------:R-:W-:Y:S01]  /*0180*/  ULDC UR12, c[0x0][0x1c0] ;  /* 0x00007000000c7ab9 */ /* 0x000fe20000000800 */
[----:B-1----:R-:W-:Y:S01]  /*0190*/  SHF.R.S32.HI R11, RZ, 0x1f, R16 ;  /* 0x0000001fff0b7819 */ /* 0x002fe20000011410 */
[----:B--2---:R-:W-:-:S02]  /*01a0*/  UIMAD.WIDE.U32 UR46, UR36, UR14, URZ ;  /* 0x0000000e242e72a5 */ /* 0x004fc4000f8e003f */
[----:B------:R-:W-:Y:S01]  /*01b0*/  USHF.L.U32 UR14, UR36, 0x7, URZ ;  /* 0x00000007240e7899 */ /* 0x000fe2000800063f */
[CC--:B------:R-:W-:Y:S01]  /*01c0*/  LEA.HI R5, R11.reuse, R16.reuse, RZ, 0x5 ;  /* 0x000000100b057211 */ /* 0x0c0fe200078f28ff */
[----:B------:R-:W-:Y:S01]  /*01d0*/  USHF.R.S32.HI UR8, URZ, 0x1f, UR36 ;  /* 0x0000001f3f087899 */ /* 0x000fe20008011424 */
[----:B------:R-:W-:Y:S01]  /*01e0*/  LEA.HI R7, R11, R16, RZ, 0x4 ;  /* 0x000000100b077211 */ /* 0x000fe200078f20ff */
[----:B------:R-:W-:Y:S01]  /*01f0*/  UIMAD.WIDE UR38, UR49, UR38, URZ ;  /* 0x00000026312672a5 */ /* 0x000fe2000f8e023f */
[--C-:B------:R-:W-:Y:S01]  /*0200*/  SHF.R.S32.HI R4, RZ, 0x5, R5.reuse ;  /* 0x00000005ff047819 */ /* 0x100fe20000011405 */
[----:B---3--:R-:W-:Y:S01]  /*0210*/  UIMAD UR50, UR40, UR49, URZ ;  /* 0x00000031283272a4 */ /* 0x008fe2000f8e023f */
[----:B------:R-:W-:Y:S01]  /*0220*/  SHF.R.S32.HI R0, RZ, 0x1f, R5 ;  /* 0x0000001fff007819 */ /* 0x000fe20000011405 */
[----:B------:R-:W-:Y:S01]  /*0230*/  UIMAD UR49, UR49, UR12, URZ ;  /* 0x0000000c313172a4 */ /* 0x000fe2000f8e023f */
[-C--:B------:R-:W-:Y:S01]  /*0240*/  LEA.HI R3, R5, R4.reuse, RZ, 0x1 ;  /* 0x0000000405037211 */ /* 0x080fe200078f08ff */
[----:B------:R-:W-:Y:S01]  /*0250*/  ULDC UR13, c[0x0][0x1c0] ;  /* 0x00007000000d7ab9 */ /* 0x000fe20000000800 */
[----:B------:R-:W-:Y:S01]  /*0260*/  LEA.HI R0, R0, R4, RZ, 0x2 ;  /* 0x0000000400007211 */ /* 0x000fe200078f10ff */
[----:B------:R-:W-:Y:S01]  /*0270*/  ULDC UR11, c[0x0][0x1c0] ;  /* 0x00007000000b7ab9 */ /* 0x000fe20000000800 */
[----:B------:R-:W-:Y:S01]  /*0280*/  SHF.R.S32.HI R6, RZ, 0x4, R7 ;  /* 0x00000004ff067819 */ /* 0x000fe20000011407 */
[----:B------:R-:W-:Y:S01]  /*0290*/  UIMAD UR55, UR7, UR36, URZ ;  /* 0x00000024073772a4 */ /* 0x000fe2000f8e023f */
[----:B------:R-:W-:Y:S01]  /*02a0*/  LOP3.LUT R2, R0, 0xfffffffc, RZ, 0xc0, !PT ;  /* 0xfffffffc00027812 */ /* 0x000fe200078ec0ff */
[----:B------:R-:W-:Y:S01]  /*02b0*/  UIMAD UR6, UR36, UR11, UR40 ;  /* 0x0000000b240672a4 */ /* 0x000fe2000f8e0228 */
[----:B------:R-:W-:Y:S01]  /*02c0*/  LOP3.LUT R0, R3, 0xfffffffe, RZ, 0xc0, !PT ;  /* 0xfffffffe03007812 */ /* 0x000fe200078ec0ff */
[----:B------:R-:W-:Y:S01]  /*02d0*/  @!UP5 UIMAD UR7, UR36, UR13, UR40 ;  /* 0x0000000d2407d2a4 */ /* 0x000fe2000f8e0228 */
[----:B------:R-:W-:Y:S01]  /*02e0*/  LEA.HI R17, R11, R16, RZ, 0x2 ;  /* 0x000000100b117211 */ /* 0x000fe200078f10ff */
[C---:B------:R-:W-:Y:S01]  /*02f0*/  IMAD.IADD R15, R4.reuse, 0x1, -R2 ;  /* 0x00000001040f7824 */ /* 0x040fe200078e0a02 */
[----:B------:R-:W-:Y:S01]  /*0300*/  USHF.L.U32 UR48, UR49, 0x6, URZ ;  /* 0x0000000631307899 */ /* 0x000fe2000800063f */
[----:B------:R-:W-:Y:S01]  /*0310*/  IMAD.IADD R14, R4, 0x1, -R0 ;  /* 0x00000001040e7824 */ /* 0x000fe200078e0a00 */
[----:B------:R-:W-:Y:S01]  /*0320*/  LEA.HI R0, R7, R6, RZ, 0x1 ;  /* 0x0000000607007211 */ /* 0x000fe200078f08ff */
[----:B------:R-:W-:Y:S01]  /*0330*/  ULDC UR52, c[0x0][0x214] ;  /* 0x0000850000347ab9 */ /* 0x000fe20000000800 */
[--C-:B------:R-:W-:Y:S01]  /*0340*/  SHF.R.S32.HI R4, RZ, 0x2, R17.reuse ;  /* 0x00000002ff047819 */ /* 0x100fe20000011411 */
[----:B------:R-:W-:Y:S01]  /*0350*/  ULDC UR59, c[0x0][0x1c8] ;  /* 0x00007200003b7ab9 */ /* 0x000fe20000000800 */
[----:B------:R-:W-:Y:S01]  /*0360*/  SHF.R.S32.HI R3, RZ, 0x1f, R17 ;  /* 0x0000001fff037819 */ /* 0x000fe20000011411 */
[----:B------:R-:W-:Y:S01]  /*0370*/  ULDC.U8 UR10, c[0x0][0x3d0] ;  /* 0x0000f400000a7ab9 */ /* 0x000fe20000000000 */
[----:B------:R-:W-:Y:S01]  /*0380*/  LOP3.LUT R2, R0, 0xfffffffe, RZ, 0xc0, !PT ;  /* 0xfffffffe00027812 */ /* 0x000fe200078ec0ff */
[----:B------:R-:W-:Y:S01]  /*0390*/  ULDC UR53, c[0x0][0x224] ;  /* 0x0000890000357ab9 */ /* 0x000fe20000000800 */
[----:B------:R-:W-:Y:S01]  /*03a0*/  LEA.HI R0, R3, R4, RZ, 0x3 ;  /* 0x0000000403007211 */ /* 0x000fe200078f18ff */
[----:B------:R-:W-:-:S02]  /*03b0*/  @UP5 UIMAD UR57, UR36, UR52, URZ ;  /* 0x00000034243952a4 */ /* 0x000fc4000f8e023f */
[----:B------:R-:W-:Y:S01]  /*03c0*/  IMAD.IADD R12, R6, 0x1, -R2 ;  /* 0x00000001060c7824 */ /* 0x000fe200078e0a02 */
[----:B------:R-:W-:Y:S01]  /*03d0*/  LOP3.LUT R0, R0, 0xfffffff8, RZ, 0xc0, !PT ;  /* 0xfffffff800007812 */ /* 0x000fe200078ec0ff */
[----:B------:R-:W-:Y:S01]  /*03e0*/  ULDC.64 UR4, c[0x0][0x118] ;  /* 0x0000460000047ab9 */ /* 0x000fe20000000a00 */
[----:B------:R-:W-:Y:S01]  /*03f0*/  LOP3.LUT R2, R5, 0xffffffe0, RZ, 0xc0, !PT ;  /* 0xffffffe005027812 */ /* 0x000fe200078ec0ff */
[----:B------:R-:W-:Y:S01]  /*0400*/  ULOP3.LUT UR59, UR40, UR59, URZ, 0x3c, !UPT ;  /* 0x0000003b283b7292 */ /* 0x000fe2000f8e3c3f */
[----:B------:R-:W-:Y:S01]  /*0410*/  LEA.HI R6, R11, R16, RZ, 0x3 ;  /* 0x000000100b067211 */ /* 0x000fe200078f18ff */
[----:B------:R-:W-:Y:S01]  /*0420*/  IMAD.IADD R8, R4, 0x1, -R0 ;  /* 0x0000000104087824 */ /* 0x000fe200078e0a00 */
[----:B------:R-:W-:Y:S01]  /*0430*/  USHF.R.S32.HI UR60, URZ, 0x1f, UR40 ;  /* 0x0000001f3f3c7899 */ /* 0x000fe20008011428 */
[----:B------:R-:W-:Y:S01]  /*0440*/  IMAD.IADD R0, R16, 0x1, -R2 ;  /* 0x0000000110007824 */ /* 0x000fe200078e0a02 */
[----:B------:R-:W-:Y:S01]  /*0450*/  SHF.R.S32.HI R9, RZ, 0x3, R6 ;  /* 0x00000003ff097819 */ /* 0x000fe20000011406 */
[----:B------:R-:W-:-:S02]  /*0460*/  UISETP.NE.AND UP6, UPT, UR10, URZ, UPT ;  /* 0x0000003f0a00728c */ /* 0x000fc4000bfc5270 */
[----:B------:R-:W-:Y:S01]  /*0470*/  USHF.R.S32.HI UR61, URZ, 0x1f, UR40 ;  /* 0x0000001f3f3d7899 */ /* 0x000fe20008011428 */
[----:B------:R-:W-:Y:S01]  /*0480*/  SHF.R.S32.HI R2, RZ, 0x1f, R0 ;  /* 0x0000001fff027819 */ /* 0x000fe20000011400 */
[----:B------:R-:W-:Y:S01]  /*0490*/  IMAD.SHL.U32 R3, R9, 0x40, RZ ;  /* 0x0000004009037824 */ /* 0x000fe200078e00ff */
[----:B------:R-:W-:Y:S02]  /*04a0*/  UIMAD.WIDE.U32 UR44, UR38, UR46, URZ ;  /* 0x0000002e262c72a5 */ /* 0x000fe4000f8e003f */
[----:B------:R-:W-:Y:S01]  /*04b0*/  LEA.HI R19, R2, R0, RZ, 0x2 ;  /* 0x0000000002137211 */ /* 0x000fe200078f10ff */
[----:B------:R-:W-:Y:S01]  /*04c0*/  UIMAD UR54, UR39, UR46, URZ ;  /* 0x0000002e273672a4 */ /* 0x000fe2000f8e023f */
[----:B------:R-:W-:Y:S01]  /*04d0*/  LOP3.LUT R2, R7, 0xfffffff0, RZ, 0xc0, !PT ;  /* 0xfffffff007027812 */ /* 0x000fe200078ec0ff */
[----:B------:R-:W-:Y:S01]  /*04e0*/  USHF.R.S32.HI UR56, URZ, 0x1f, UR50 ;  /* 0x0000001f3f387899 */ /* 0x000fe20008011432 */
[----:B------:R-:W-:Y:S01]  /*04f0*/  LOP3.LUT R0, R6, 0xfffffff8, RZ, 0xc0, !PT ;  /* 0xfffffff806007812 */ /* 0x000fe200078ec0ff */
[----:B------:R-:W-:Y:S01]  /*0500*/  UIMAD UR53, UR6, UR53, URZ ;  /* 0x00000035063572a4 */ /* 0x000fe2000f8e023f */
[----:B------:R-:W-:Y:S01]  /*0510*/  LOP3.LUT R3, R3, 0x1c0, RZ, 0xc0, !PT ;  /* 0x000001c003037812 */ /* 0x000fe200078ec0ff */
[C---:B------:R-:W-:Y:S01]  /*0520*/  IMAD.IADD R2, R16.reuse, 0x1, -R2 ;  /* 0x0000000110027824 */ /* 0x040fe200078e0a02 */
[----:B------:R-:W-:Y:S01]  /*0530*/  LEA.HI R7, R11, R16, RZ, 0x7 ;  /* 0x000000100b077211 */ /* 0x000fe200078f38ff */
[----:B------:R-:W-:Y:S01]  /*0540*/  IMAD.IADD R0, R16, 0x1, -R0 ;  /* 0x0000000110007824 */ /* 0x000fe200078e0a00 */
[----:B------:R-:W-:-:S02]  /*0550*/  @!UP5 UIMAD UR52, UR7, UR52, URZ ;  /* 0x000000340734d2a4 */ /* 0x000fc4000f8e023f */
[----:B------:R-:W-:Y:S01]  /*0560*/  SHF.R.S32.HI R4, RZ, 0x1f, R2 ;  /* 0x0000001fff047819 */ /* 0x000fe20000011402 */
[C---:B------:R-:W-:Y:S01]  /*0570*/  IMAD.SHL.U32 R20, R0.reuse, 0x8, RZ ;  /* 0x0000000800147824 */ /* 0x040fe200078e00ff */
[----:B------:R-:W-:Y:S01]  /*0580*/  LOP3.LUT P4, RZ, R0, 0x4, RZ, 0xc0, !PT ;  /* 0x0000000400ff7812 */ /* 0x000fe2000788c0ff */
[----:B------:R-:W-:Y:S01]  /*0590*/  USHF.R.S32.HI UR51, URZ, 0x1f, UR48 ;  /* 0x0000001f3f337899 */ /* 0x000fe20008011430 */
[----:B------:R-:W-:Y:S01]  /*05a0*/  LEA.HI R13, R4, R2, RZ, 0x3 ;  /* 0x00000002040d7211 */ /* 0x000fe200078f18ff */
[----:B------:R-:W-:Y:S01]  /*05b0*/  ULDC UR43, c[0x0][0x2e8] ;  /* 0x0000ba00002b7ab9 */ /* 0x000fe20000000800 */
[----:B------:R-:W-:Y:S01]  /*05c0*/  LOP3.LUT R5, R3, 0x38, R20, 0xf8, !PT ;  /* 0x0000003803057812 */ /* 0x000fe200078ef814 */
[----:B------:R-:W-:Y:S01]  /*05d0*/  STL [R1+0x48], R20 ;  /* 0x0000481401007387 */ /* 0x000fe20000100800 */
[----:B------:R-:W-:Y:S02]  /*05e0*/  SHF.R.U32.HI R4, RZ, 0x3, R3 ;  /* 0x00000003ff047819 */ /* 0x000fe40000011603 */
[----:B------:R-:W-:-:S02]  /*05f0*/  LOP3.LUT R3, R13, 0xfffffff8, RZ, 0xc0, !PT ;  /* 0xfffffff80d037812 */ /* 0x000fc400078ec0ff */
[C---:B------:R-:W-:Y:S01]  /*0600*/  LOP3.LUT P3, RZ, R0.reuse, 0x2, RZ, 0xc0, !PT ;  /* 0x0000000200ff7812 */ /* 0x040fe2000786c0ff */
[----:B------:R-:W-:Y:S01]  /*0610*/  IMAD.SHL.U32 R0, R0, 0x40, RZ ;  /* 0x0000004000007824 */ /* 0x000fe200078e00ff */
[----:B------:R-:W-:Y:S01]  /*0620*/  LOP3.LUT R9, R5, R4, RZ, 0x3c, !PT ;  /* 0x0000000405097212 */ /* 0x000fe200078e3cff */
[----:B------:R-:W-:Y:S01]  /*0630*/  IMAD.IADD R10, R2, 0x1, -R3 ;  /* 0x00000001020a7824 */ /* 0x000fe200078e0a03 */
[----:B------:R-:W-:Y:S01]  /*0640*/  LOP3.LUT R3, R8, 0x1, RZ, 0xc0, !PT ;  /* 0x0000000108037812 */ /* 0x000fe200078ec0ff */
[----:B------:R-:W-:Y:S01]  /*0650*/  IMAD.SHL.U32 R2, R14, 0x10, RZ ;  /* 0x000000100e027824 */ /* 0x000fe200078e00ff */
[----:B------:R-:W-:Y:S02]  /*0660*/  LOP3.LUT R0, R0, 0x1c0, RZ, 0xc0, !PT ;  /* 0x000001c000007812 */ /* 0x000fe400078ec0ff */
[----:B------:R-:W-:Y:S01]  /*0670*/  ISETP.NE.U32.AND P0, PT, R3, 0x1, PT ;  /* 0x000000010300780c */ /* 0x000fe20003f05070 */
[----:B------:R-:W-:Y:S01]  /*0680*/  IMAD.SHL.U32 R3, R12, 0x200, RZ ;  /* 0x000002000c037824 */ /* 0x000fe200078e00ff */
[----:B------:R-:W-:-:S02]  /*0690*/  SHF.R.S32.HI R7, RZ, 0x7, R7 ;  /* 0x00000007ff077819 */ /* 0x000fc40000011407 */
[C---:B------:R-:W-:Y:S02]  /*06a0*/  LOP3.LUT R2, R0.reuse, 0x10, R2, 0xf8, !PT ;  /* 0x0000001000027812 */ /* 0x040fe400078ef802 */
[----:B------:R-:W-:Y:S02]  /*06b0*/  LOP3.LUT R5, R0, 0x8, R6, 0xf8, !PT ;  /* 0x0000000800057812 */ /* 0x000fe400078ef806 */
[----:B------:R-:W-:Y:S02]  /*06c0*/  SHF.R.U32.HI R4, RZ, 0x3, R0 ;  /* 0x00000003ff047819 */ /* 0x000fe40000011600 */
[----:B------:R-:W-:Y:S01]  /*06d0*/  LOP3.LUT R6, R2, 0x8, R6, 0xf8, !PT ;  /* 0x0000000802067812 */ /* 0x000fe200078ef806 */
[----:B------:R-:W-:Y:S01]  /*06e0*/  IMAD R2, R7, 0x800, R3 ;  /* 0x0000080007027824 */ /* 0x000fe200078e0203 */
[----:B------:R-:W-:Y:S02]  /*06f0*/  LOP3.LUT R0, R5, R4, RZ, 0x3c, !PT ;  /* 0x0000000405007212 */ /* 0x000fe400078e3cff */
[----:B------:R-:W-:Y:S01]  /*0700*/  LEA.HI R5, R11, R16, RZ, 0x6 ;  /* 0x000000100b057211 */ /* 0x000fe200078f30ff */
[----:B------:R-:W-:Y:S01]  /*0710*/  IMAD.U32 R11, RZ, RZ, UR14 ;  /* 0x0000000eff0b7e24 */ /* 0x000fe2000f8e00ff */
        /* <DEDUP_REMOVED lines=11> */
[----:B------:R-:W-:-:S02]  /*07d0*/  IMAD.SHL.U32 R2, R8, 0x40, RZ ;  /* 0x0000004008027824 */ /* 0x000fc400078e00ff */
[----:B------:R-:W-:Y:S01]  /*07e0*/  IMAD.IADD R9, R16, 0x1, -R3 ;  /* 0x0000000110097824 */ /* 0x000fe200078e0a03 */
        /* <DEDUP_REMOVED lines=8> */
[----:B------:R-:W-:Y:S02]  /*0870*/  SHF.R.U32.HI R6, RZ, 0x3, R2 ;  /* 0x00000003ff067819 */ /* 0x000fe40000011602 */
[----:B------:R-:W-:Y:S01]  /*0880*/  LOP3.LUT R5, R2, 0x20, R5, 0xf8, !PT ;  /* 0x0000002002057812 */ /* 0x000fe200078ef805 */
[----:B------:R1:W-:Y:S01]  /*0890*/  STL [R1+0x84], R8 ;  /* 0x0000840801007387 */ /* 0x0003e20000100800 */
[----:B------:R-:W-:-:S02]  /*08a0*/  SEL R10, R10, 0x10, !P0 ;  /* 0x000000100a0a7807 */ /* 0x000fc40004000000 */
[----:B-1----:R-:W-:Y:S01]  /*08b0*/  LOP3.LUT R8, R6, R2, R3, 0x1e, !PT ;  /* 0x0000000206087212 */ /* 0x002fe200078e1e03 */
[----:B------:R-:W-:Y:S01]  /*08c0*/  IMAD.SHL.U32 R2, R9, 0x2, RZ ;  /* 0x0000000209027824 */ /* 0x000fe200078e00ff */
[----:B------:R-:W-:Y:S01]  /*08d0*/  LOP3.LUT R6, R5, R6, RZ, 0x3c, !PT ;  /* 0x0000000605067212 */ /* 0x000fe200078e3cff */
[----:B------:R-:W-:Y:S02]  /*08e0*/  IMAD.U32 R3, RZ, RZ, UR8 ;  /* 0x00000008ff037e24 */ /* 0x000fe4000f8e00ff */
[--C-:B------:R-:W-:Y:S02]  /*08f0*/  IMAD R5, R15, 0x400, R2.reuse ;  /* 0x000004000f057824 */ /* 0x100fe400078e0202 */
[----:B------:R-:W-:Y:S01]  /*0900*/  IMAD R3, R14, 0x400, R2 ;  /* 0x000004000e037824 */ /* 0x000fe200078e0202 */
[----:B------:R-:W-:Y:S01]  /*0910*/  LOP3.LUT R2, R7, 0x1c0, RZ, 0xc0, !PT ;  /* 0x000001c007027812 */ /* 0x000fe200078ec0ff */
[----:B------:R-:W-:Y:S02]  /*0920*/  IMAD.IADD R17, R5, 0x1, R6 ;  /* 0x0000000105117824 */ /* 0x000fe400078e0206 */
[----:B------:R-:W-:Y:S01]  /*0930*/  IMAD.IADD R16, R3, 0x1, R8 ;  /* 0x0000000103107824 */ /* 0x000fe200078e0208 */
[--C-:B------:R-:W-:Y:S01]  /*0940*/  SHF.R.U32.HI R3, RZ, 0x3, R2.reuse ;  /* 0x00000003ff037819 */ /* 0x100fe20000011602 */
[----:B------:R-:W-:Y:S01]  /*0950*/  IMAD.SHL.U32 R5, R12, 0x8, RZ ;  /* 0x000000080c057824 */ /* 0x000fe200078e00ff */
[----:B------:R-:W-:Y:S01]  /*0960*/  IADD3 R12, R20, 0x80, RZ ;  /* 0x00000080140c7810 */ /* 0x000fe20007ffe0ff */
[----:B------:R-:W-:Y:S01]  /*0970*/  IMAD.SHL.U32 R8, R13, 0x40, RZ ;  /* 0x000000400d087824 */ /* 0x000fe200078e00ff */
[----:B------:R-:W-:Y:S01]  /*0980*/  LOP3.LUT R6, R3, R11, R2, 0x1e, !PT ;  /* 0x0000000b03067212 */ /* 0x000fe200078e1e02 */
[----:B------:R-:W-:Y:S01]  /*0990*/  IMAD.SHL.U32 R11, R18, 0x2, RZ ;  /* 0x00000002120b7824 */ /* 0x000fe200078e00ff */
[----:B------:R-:W-:-:S02]  /*09a0*/  LOP3.LUT R5, R2, 0x8, R5, 0xf8, !PT ;  /* 0x0000000802057812 */ /* 0x000fc400078ef805 */
[----:B------:R-:W-:Y:S02]  /*09b0*/  LOP3.LUT R8, R8, 0xfffffe00, RZ, 0xc0, !PT ;  /* 0xfffffe0008087812 */ /* 0x000fe400078ec0ff */
[----:B------:R-:W-:Y:S02]  /*09c0*/  SHF.R.S32.HI R2, RZ, 0x2, R19 ;  /* 0x00000002ff027819 */ /* 0x000fe40000011413 */
[----:B------:R-:W-:Y:S01]  /*09d0*/  LOP3.LUT R3, R5, R3, RZ, 0x3c, !PT ;  /* 0x0000000305037212 */ /* 0x000fe200078e3cff */
[C-C-:B------:R-:W-:Y:S01]  /*09e0*/  IMAD R7, R15.reuse, 0x400, R8.reuse ;  /* 0x000004000f077824 */ /* 0x140fe200078e0208 */
[----:B------:R-:W-:Y:S01]  /*09f0*/  IADD3 R13, R20, 0x40, RZ ;  /* 0x00000040140d7810 */ /* 0x000fe20007ffe0ff */
[----:B------:R-:W-:Y:S01]  /*0a00*/  IMAD R9, R14, 0x400, R8 ;  /* 0x000004000e097824 */ /* 0x000fe200078e0208 */
[----:B------:R-:W-:Y:S01]  /*0a10*/  LOP3.LUT R8, R6, R8, RZ, 0xfc, !PT ;  /* 0x0000000806087212 */ /* 0x000fe200078efcff */
[----:B------:R-:W-:Y:S02]  /*0a20*/  IMAD R2, R15, 0x10, R2 ;  /* 0x000000100f027824 */ /* 0x000fe400078e0202 */
[----:B------:R-:W-:-:S02]  /*0a30*/  IMAD.MOV.U32 R6, RZ, RZ, 0x20 ;  /* 0x00000020ff067424 */ /* 0x000fc400078e00ff */
[----:B------:R-:W-:Y:S01]  /*0a40*/  IMAD.MOV.U32 R5, RZ, RZ, 0x40 ;  /* 0x00000040ff057424 */ /* 0x000fe200078e00ff */
[----:B------:R1:W-:Y:S01]  /*0a50*/  STL [R1+0x80], R2 ;  /* 0x0000800201007387 */ /* 0x0003e20000100800 */
[----:B------:R-:W-:Y:S02]  /*0a60*/  IMAD.IADD R7, R7, 0x1, R3 ;  /* 0x0000000107077824 */ /* 0x000fe400078e0203 */
[----:B------:R-:W-:Y:S01]  /*0a70*/  IMAD.IADD R9, R3, 0x1, R9 ;  /* 0x0000000103097824 */ /* 0x000fe200078e0209 */
[C---:B------:R-:W-:Y:S01]  /*0a80*/  SEL R3, R5.reuse, 0xffffffc0, !P4 ;  /* 0xffffffc005037807 */ /* 0x040fe20006000000 */
[----:B------:R2:W-:Y:S01]  /*0a90*/  STL [R1+0x68], R13 ;  /* 0x0000680d01007387 */ /* 0x0005e20000100800 */
[----:B------:R-:W-:Y:S02]  /*0aa0*/  SEL R5, R5, 0xffffffc0, !P6 ;  /* 0xffffffc005057807 */ /* 0x000fe40007000000 */
[----:B------:R-:W-:Y:S01]  /*0ab0*/  LEA R9, R9, 0x12000, 0x1 ;  /* 0x0001200009097811 */ /* 0x000fe200078e08ff */
[----:B------:R-:W-:Y:S01]  /*0ac0*/  STL [R1+0x6c], R12 ;  /* 0x00006c0c01007387 */ /* 0x000fe20000100800 */
[----:B------:R-:W-:-:S03]  /*0ad0*/  IMAD.IADD R252, R0, 0x1, R3 ;  /* 0x0000000100fc7824 */ /* 0x000fc600078e0203 */
[----:B------:R3:W-:Y:S04]  /*0ae0*/  STL [R1+0x2c], R11 ;  /* 0x00002c0b01007387 */ /* 0x0007e80000100800 */
[----:B------:R4:W-:Y:S01]  /*0af0*/  STL [R1], R0 ;  /* 0x0000000001007387 */ /* 0x0009e20000100800 */
[C---:B-1----:R-:W-:Y:S02]  /*0b00*/  SEL R2, R6.reuse, 0xffffffe0, !P3 ;  /* 0xffffffe006027807 */ /* 0x042fe40005800000 */
[----:B------:R-:W-:Y:S02]  /*0b10*/  SEL R6, R6, 0xffffffe0, !P5 ;  /* 0xffffffe006067807 */ /* 0x000fe40006800000 */
[----:B--2---:R-:W-:Y:S01]  /*0b20*/  LEA R13, R16, 0xc000, 0x1 ;  /* 0x0000c000100d7811 */ /* 0x004fe200078e08ff */
[--C-:B---3--:R-:W-:Y:S01]  /*0b30*/  IMAD.IADD R11, R0, 0x1, R2.reuse ;  /* 0x00000001000b7824 */ /* 0x108fe200078e0202 */
[----:B------:R-:W-:Y:S01]  /*0b40*/  IADD3 R2, R3, R0, R2 ;  /* 0x0000000003027210 */ /* 0x000fe20007ffe002 */
[----:B----4-:R-:W-:-:S03]  /*0b50*/  IMAD.SHL.U32 R0, R17, 0x2, RZ ;  /* 0x0000000211007824 */ /* 0x010fc600078e00ff */
        /* <DEDUP_REMOVED lines=31> */
[----:B------:R2:W-:Y:S02]  /*0d50*/  STL [R1+0x24], R4 ;  /* 0x0000240401007387 */ /* 0x0005e40000100800 */
.L_x_92:
        /* <DEDUP_REMOVED lines=53> */
.L_x_46:
        /* <DEDUP_REMOVED lines=21> */
[----:B------:R-:W-:Y:S02]  /*1200*/  UIADD3 UR7, UR12, 0x40, UR23 ;  /* 0x000000400c077890 */ /* 0x000fe4000fffe017 */
[----:B------:R-:W-:Y:S02]  /*1210*/  ULDC UR8, c[0x0][0x2e4] ;  /* 0x0000b90000087ab9 */ /* 0x000fe40000000800 */
[----:B------:R-:W-:Y:S02]  /*1220*/  UIADD3 UR7, UR7, UR8, -UR6 ;  /* 0x0000000807077290 */ /* 0x000fe4000fffe806 */
[----:B------:R-:W-:Y:S02]  /*1230*/  UIADD3 UR10, UR12, 0x3f, URZ ;  /* 0x0000003f0c0a7890 */ /* 0x000fe4000fffe03f */
[----:B------:R-:W-:Y:S02]  /*1240*/  UIADD3 UR7, UR7, 0x3f, URZ ;  /* 0x0000003f07077890 */ /* 0x000fe4000fffe03f */
[----:B------:R-:W-:-:S02]  /*1250*/  USHF.R.S32.HI UR13, URZ, 0x1f, UR10 ;  /* 0x0000001f3f0d7899 */ /* 0x000fc4000801140a */
[----:B------:R-:W-:Y:S02]  /*1260*/  USHF.R.S32.HI UR11, URZ, 0x1f, UR7 ;  /* 0x0000001f3f0b7899 */ /* 0x000fe40008011407 */
[----:B------:R-:W-:Y:S02]  /*1270*/  ULEA.HI UR10, UR13, UR10, URZ, 0x6 ;  /* 0x0000000a0d0a7291 */ /* 0x000fe4000f8f303f */
[----:B------:R-:W-:Y:S02]  /*1280*/  ULEA.HI UR7, UR11, UR7, URZ, 0x6 ;  /* 0x000000070b077291 */ /* 0x000fe4000f8f303f */
[----:B------:R-:W-:Y:S02]  /*1290*/  ULDC.64 UR14, c[0x0][0x178] ;  /* 0x00005e00000e7ab9 */ /* 0x000fe40000000a00 */
[----:B-1----:R-:W-:Y:S02]  /*12a0*/  UISETP.NE.AND UP0, UPT, UR25, -0x1, UPT ;  /* 0xffffffff1900788c */ /* 0x002fe4000bf05270 */
[----:B------:R-:W-:-:S02]  /*12b0*/  UIMAD.WIDE.U32 UR8, UR36, UR14, URZ ;  /* 0x0000000e240872a5 */ /* 0x000fc4000f8e003f */
[----:B------:R-:W-:Y:S02]  /*12c0*/  UIMAD UR14, UR42, UR14, URZ ;  /* 0x0000000e2a0e72a4 */ /* 0x000fe4000f8e023f */
[----:B------:R-:W-:Y:S01]  /*12d0*/  USHF.R.S32.HI UR10, URZ, 0x6, UR10 ;  /* 0x000000063f0a7899 */ /* 0x000fe2000801140a */
[----:B------:R-:W-:Y:S01]  /*12e0*/  PLOP3.LUT P1, PT, PT, PT, UP0, 0x80, 0x0 ;  /* 0x000000000000781c */ /* 0x000fe20003f2f008 */
[----:B------:R-:W-:Y:S02]  /*12f0*/  USHF.R.S32.HI UR7, URZ, 0x6, UR7 ;  /* 0x000000063f077899 */ /* 0x000fe40008011407 */
[----:B------:R-:W-:Y:S02]  /*1300*/  UIMAD UR13, UR36, UR15, UR14 ;  /* 0x0000000f240d72a4 */ /* 0x000fe4000f8e020e */
[----:B------:R-:W-:Y:S02]  /*1310*/  UISETP.LT.AND UP2, UPT, UR10, UR7, UPT ;  /* 0x000000070a00728c */ /* 0x000fe4000bf41270 */
[----:B------:R-:W-:-:S02]  /*1320*/  ULDC.64 UR14, c[0x0][0x190] ;  /* 0x00006400000e7ab9 */ /* 0x000fc40000000a00 */
[----:B------:R-:W-:Y:S02]  /*1330*/  USEL UR34, UR10, UR7, UP2 ;  /* 0x000000070a227287 */ /* 0x000fe40009000000 */
[----:B------:R-:W-:Y:S02]  /*1340*/  UISETP.NE.AND UP3, UPT, UR16, -0x1, UPT ;  /* 0xffffffff1000788c */ /* 0x000fe4000bf65270 */
[----:B------:R-:W-:Y:S02]  /*1350*/  UIMAD.WIDE.U32 UR10, UR16, UR14, URZ ;  /* 0x0000000e100a72a5 */ /* 0x000fe4000f8e003f */
[----:B------:R-:W-:Y:S02]  /*1360*/  @UP0 UIADD3 UR7, UR21, UR25, URZ ;  /* 0x0000001915070290 */ /* 0x000fe4000fffe03f */
[----:B------:R-:W-:Y:S02]  /*1370*/  ULDC.64 UR18, c[0x0][0x198] ;  /* 0x0000660000127ab9 */ /* 0x000fe40000000a00 */
[----:B------:R-:W-:-:S02]  /*1380*/  UIADD3 UR37, UR9, UR13, URZ ;  /* 0x0000000d09257290 */ /* 0x000fc4000fffe03f */
[----:B------:R-:W-:Y:S02]  /*1390*/  USEL UR41, UR8, UR10, !UP3 ;  /* 0x0000000a08297287 */ /* 0x000fe4000d800000 */
[----:B------:R-:W-:Y:S02]  /*13a0*/  @UP0 UIMAD.WIDE.U32 UR8, UR7, UR18, URZ ;  /* 0x00000012070802a5 */ /* 0x000fe4000f8e003f */
[----:B------:R-:W-:Y:S02]  /*13b0*/  UIMAD UR10, UR16, UR15, URZ ;  /* 0x0000000f100a72a4 */ /* 0x000fe4000f8e023f */
[----:B------:R-:W-:Y:S02]  /*13c0*/  ULEA UR18, UR34, 0xffffffc0, 0x6 ;  /* 0xffffffc022127891 */ /* 0x000fe4000f8e303f */
[----:B------:R-:W-:Y:S02]  /*13d0*/  @UP0 UIMAD UR30, UR7, UR19, UR9 ;  /* 0x00000013071e02a4 */ /* 0x000fe4000f8e0209 */
[----:B------:R-:W-:-:S02]  /*13e0*/  @UP3 UIADD3 UR37, UR11, UR10, URZ ;  /* 0x0000000a0b253290 */ /* 0x000fc4000fffe03f */
[----:B------:R-:W-:Y:S02]  /*13f0*/  USHF.R.S32.HI UR32, URZ, 0x1f, UR18 ;  /* 0x0000001f3f207899 */ /* 0x000fe40008011412 */
        /* <DEDUP_REMOVED lines=14> */
.L_x_48:
        /* <DEDUP_REMOVED lines=9> */
[----:B------:R-:W-:Y:S02]  /*1570*/  ULDC.64 UR10, c[0x0][0x188] ;  /* 0x00006200000a7ab9 */ /* 0x000fe40000000a00 */
[----:B------:R-:W-:Y:S02]  /*1580*/  UIMAD UR13, UR21, UR9, UR7 ;  /* 0x00000009150d72a4 */ /* 0x000fe4000f8e0207 */
[----:B------:R-:W-:-:S02]  /*1590*/  UIMAD.WIDE.U32 UR8, UR21, UR8, URZ ;  /* 0x00000008150872a5 */ /* 0x000fc4000f8e003f */
[----:B------:R-:W-:Y:S02]  /*15a0*/  UIMAD UR7, UR42, UR10, URZ ;  /* 0x0000000a2a0772a4 */ /* 0x000fe4000f8e023f */
[----:B------:R-:W-:Y:S02]  /*15b0*/  UIADD3 UR9, UR9, UR13, URZ ;  /* 0x0000000d09097290 */ /* 0x000fe4000fffe03f */
[----:B------:R-:W-:Y:S02]  /*15c0*/  UIMAD UR7, UR36, UR11, UR7 ;  /* 0x0000000b240772a4 */ /* 0x000fe4000f8e0207 */
[----:B------:R-:W-:-:S04]  /*15d0*/  UIMAD.WIDE.U32 UR8, UR36, UR10, UR8 ;  /* 0x0000000a240872a5 */ /* 0x000fc8000f8e0008 */
[----:B------:R-:W-:-:S03]  /*15e0*/  UIADD3 UR35, UR9, UR7, URZ ;  /* 0x0000000709237290 */ /* 0x000fc6000fffe03f */
[----:B------:R-:W-:Y:S02]  /*15f0*/  UMOV UR33, UR8 ;  /* 0x0000000800217c82 */ /* 0x000fe40008000000 */
.L_x_49:
        /* <DEDUP_REMOVED lines=8> */
[----:B------:R-:W-:Y:S02]  /*1680*/  USHF.R.S32.HI UR19, URZ, 0x1f, UR23 ;  /* 0x0000001f3f137899 */ /* 0x000fe40008011417 */
[----:B------:R-:W-:-:S02]  /*1690*/  @UP3 UMOV UR28, UR8 ;  /* 0x00000008001c3c82 */ /* 0x000fc40008000000 */
[----:B------:R-:W-:Y:S02]  /*16a0*/  ULDC.64 UR8, c[0x0][0x368] ;  /* 0x0000da0000087ab9 */ /* 0x000fe40000000a00 */
[----:B------:R-:W-:Y:S02]  /*16b0*/  @!UP3 UIMAD UR7, UR42, UR8, URZ ;  /* 0x000000082a07b2a4 */ /* 0x000fe4000f8e023f */
[----:B------:R-:W-:Y:S02]  /*16c0*/  ULDC.64 UR10, c[0x0][0x3d8] ;  /* 0x0000f600000a7ab9 */ /* 0x000fe40000000a00 */
[----:B------:R-:W-:Y:S01]  /*16d0*/  @!UP3 UIMAD UR7, UR36, UR9, UR7 ;  /* 0x000000092407b2a4 */ /* 0x000fe2000f8e0207 */
[----:B-1----:R-:W1:Y:S01]  /*16e0*/  MUFU.RCP R4, R4 ;  /* 0x0000000400047308 */ /* 0x002e620000001000 */
[----:B------:R-:W-:-:S04]  /*16f0*/  @!UP3 UIMAD.WIDE.U32 UR8, UR36, UR8, URZ ;  /* 0x000000082408b2a5 */ /* 0x000fc8000f8e003f */
[----:B------:R-:W-:Y:S02]  /*1700*/  @!UP3 UIADD3 UR31, UR9, UR7, URZ ;  /* 0x00000007091fb290 */ /* 0x000fe4000fffe03f */
[----:B------:R-:W-:Y:S01]  /*1710*/  UIMAD UR7, UR42, UR13, UR55 ;  /* 0x0000000d2a0772a4 */ /* 0x000fe2000f8e0237 */
[----:B------:R-:W2:Y:S01]  /*1720*/  S2UR UR13, SR_CTAID.X ;  /* 0x00000000000d79c3 */ /* 0x000ea20000002500 */
        /* <DEDUP_REMOVED lines=8> */
[----:B------:R-:W-:-:S04]  /*17b0*/  UIMAD UR7, UR39, UR16, URZ ;  /* 0x00000010270772a4 */ /* 0x000fc8000f8e023f */
[----:B------:R-:W-:Y:S02]  /*17c0*/  @UP3 UIADD3 UR14, UR9, UR7, URZ ;  /* 0x00000007090e3290 */ /* 0x000fe4000fffe03f */
[----:B------:R-:W-:-:S04]  /*17d0*/  USHF.L.U64.HI UR7, UR36, 0x7, UR42 ;  /* 0x0000000724077899 */ /* 0x000fc8000801022a */
[----:B------:R-:W-:Y:S02]  /*17e0*/  USEL UR7, UR7, URZ, UP1 ;  /* 0x0000003f07077287 */ /* 0x000fe40008800000 */
[----:B--2---:R-:W-:Y:S01]  /*17f0*/  UIMAD.WIDE.U32 UR8, UR13, UR10, URZ ;  /* 0x0000000a0d0872a5 */ /* 0x004fe2000f8e003f */
[----:B-1----:R-:W-:-:S03]  /*1800*/  IMAD.MOV R4, RZ, RZ, -R5 ;  /* 0x000000ffff047224 */ /* 0x002fc600078e0a05 */
[----:B------:R-:W-:Y:S02]  /*1810*/  UIMAD UR11, UR13, UR11, UR9 ;  /* 0x0000000b0d0b72a4 */ /* 0x000fe4000f8e0209 */
[----:B------:R-:W-:Y:S01]  /*1820*/  USHF.L.U32 UR13, UR36, 0x7, URZ ;  /* 0x00000007240d7899 */ /* 0x000fe2000800063f */
[----:B------:R-:W-:Y:S01]  /*1830*/  IMAD R6, R4, R8, RZ ;  /* 0x0000000804067224 */ /* 0x000fe200078e02ff */
[----:B------:R-:W-:Y:S01]  /*1840*/  USEL UR15, UR8, URZ, UP6 ;  /* 0x0000003f080f7287 */ /* 0x000fe2000b000000 */
[----:B------:R-:W-:Y:S01]  /*1850*/  IMAD.MOV.U32 R4, RZ, RZ, RZ ;  /* 0x000000ffff047224 */ /* 0x000fe200078e00ff */
[----:B------:R-:W-:-:S03]  /*1860*/  USEL UR8, UR13, URZ, UP1 ;  /* 0x0000003f0d087287 */ /* 0x000fc60008800000 */
[----:B------:R-:W-:Y:S01]  /*1870*/  IMAD.HI.U32 R4, R5, R6, R4 ;  /* 0x0000000605047227 */ /* 0x000fe200078e0004 */
[----:B------:R-:W-:Y:S02]  /*1880*/  UIADD3 UR8, UP1, UR18, UR8, URZ ;  /* 0x0000000812087290 */ /* 0x000fe4000ff3e03f */
[----:B------:R-:W-:Y:S01]  /*1890*/  ULDC UR13, c[0x0][0x234] ;  /* 0x00008d00000d7ab9 */ /* 0x000fe20000000800 */
[----:B------:R-:W-:Y:S01]  /*18a0*/  IMAD.MOV.U32 R5, RZ, RZ, R7 ;  /* 0x000000ffff057224 */ /* 0x000fe200078e0007 */
[----:B------:R-:W-:Y:S02]  /*18b0*/  UIADD3.X UR9, UR32, UR7, URZ, UP1, !UPT ;  /* 0x0000000720097290 */ /* 0x000fe40008ffe43f */
[----:B------:R-:W-:Y:S01]  /*18c0*/  UIMAD UR7, UR39, UR8, URZ ;  /* 0x00000008270772a4 */ /* 0x000fe2000f8e023f */
[----:B------:R-:W-:-:S03]  /*18d0*/  IMAD.HI.U32 R4, R4, R5, RZ ;  /* 0x0000000504047227 */ /* 0x000fc600078e00ff */
[----:B------:R-:W-:Y:S01]  /*18e0*/  UIMAD UR10, UR38, UR9, UR7 ;  /* 0x00000009260a72a4 */ /* 0x000fe2000f8e0207 */
[----:B------:R-:W-:Y:S01]  /*18f0*/  IMAD.MOV R6, RZ, RZ, -R4 ;  /* 0x000000ffff067224 */ /* 0x000fe200078e0a04 */
[----:B------:R-:W-:Y:S02]  /*1900*/  @UP5 USEL UR7, UR57, UR16, !UP3 ;  /* 0x0000001039075287 */ /* 0x000fe4000d800000 */
[----:B------:R-:W-:Y:S01]  /*1910*/  UIMAD.WIDE.U32 UR8, UR38, UR8, URZ ;  /* 0x00000008260872a5 */ /* 0x000fe2000f8e003f */
[C---:B------:R-:W-:Y:S01]  /*1920*/  IMAD R5, R8.reuse, R6, R5 ;  /* 0x0000000608057224 */ /* 0x040fe200078e0205 */
[----:B------:R-:W-:Y:S02]  /*1930*/  @UP5 UIMAD UR17, UR40, UR13, UR7 ;  /* 0x0000000d281152a4 */ /* 0x000fe4000f8e0207 */
[----:B------:R-:W-:Y:S02]  /*1940*/  USEL UR13, UR11, URZ, UP6 ;  /* 0x0000003f0b0d7287 */ /* 0x000fe4000b000000 */
[----:B------:R-:W-:Y:S01]  /*1950*/  ISETP.GT.U32.AND P0, PT, R8, R5, PT ;  /* 0x000000050800720c */ /* 0x000fe20003f04070 */
[----:B------:R-:W-:-:S02]  /*1960*/  UIADD3 UR10, UR9, UR10, URZ ;  /* 0x0000000a090a7290 */ /* 0x000fc4000fffe03f */
[----:B------:R-:W-:-:S10]  /*1970*/  @!UP5 UMOV UR17, UR52 ;  /* 0x000000340011dc82 */ /* 0x000fd40008000000 */
        /* <DEDUP_REMOVED lines=16> */
.L_x_50:
[----:B------:R-:W-:Y:S02]  /*1a80*/  UMOV UR11, UR53 ;  /* 0x00000035000b7c82 */ /* 0x000fe40008000000 */
.L_x_51:
[----:B------:R-:W2:Y:S04]  /*1a90*/  LDL.64 R4, [R1+0x48] ;  /* 0x0000480001047983 */ /* 0x000ea80000100a00 */
[----:B------:R1:W2:Y:S01]  /*1aa0*/  LDL.64 R26, [R1+0x48] ;  /* 0x00004800011a7983 */ /* 0x0002a20000100a00 */
[----:B------:R-:W-:Y:S01]  /*1ab0*/  UIADD3 UR8, UP4, UP3, UR8, UR48, UR50 ;  /* 0x0000003008087290 */ /* 0x000fe2000fb9e032 */
[----:B------:R-:W-:Y:S01]  /*1ac0*/  IMAD.U32 R12, RZ, RZ, UR5 ;  /* 0x00000005ff0c7e24 */ /* 0x000fe2000f8e00ff */
[----:B------:R-:W-:Y:S01]  /*1ad0*/  BSSY B1, `(.L_x_47) ;  /* 0x000075f000017945 */ /* 0x000fe20003800000 */
[----:B------:R-:W3:Y:S01]  /*1ae0*/  S2R R28, SR_TID.X ;  /* 0x00000000001c7919 */ /* 0x000ee20000002100 */
[----:B------:R-:W-:Y:S01]  /*1af0*/  UIADD3 UR27, UP2, UP1, UR15, UR8, UR20 ;  /* 0x000000080f1b7290 */ /* 0x000fe2000f95e014 */
[----:B------:R-:W-:Y:S01]  /*1b00*/  IMAD.U32 R10, RZ, RZ, UR4 ;  /* 0x00000004ff0a7e24 */ /* 0x000fe2000f8e00ff */
[----:B------:R-:W-:Y:S01]  /*1b10*/  UIADD3.X UR7, UR10, UR51, UR56, UP4, UP3 ;  /* 0x000000330a077290 */ /* 0x000fe2000a7e6438 */
[----:B------:R-:W4:Y:S01]  /*1b20*/  S2R R29, SR_TID.X ;  /* 0x00000000001d7919 */ /* 0x000f220000002100 */
[----:B------:R-:W-:Y:S01]  /*1b30*/  ULDC.64 UR8, c[0x0][0x1a8] ;  /* 0x00006a0000087ab9 */ /* 0x000fe20000000a00 */
[----:B------:R-:W-:Y:S01]  /*1b40*/  IMAD.U32 R11, RZ, RZ, UR18 ;  /* 0x00000012ff0b7e24 */ /* 0x000fe2000f8e00ff */
[----:B------:R-:W-:Y:S01]  /*1b50*/  UIADD3.X UR26, UR13, UR7, UR14, UP2, UP1 ;  /* 0x000000070d1a7290 */ /* 0x000fe200097e240e */
[----:B------:R-:W5:Y:S01]  /*1b60*/  S2R R23, SR_TID.X ;  /* 0x0000000000177919 */ /* 0x000f620000002100 */
[----:B------:R-:W-:-:S02]  /*1b70*/  UIMAD UR7, UR60, UR8, URZ ;  /* 0x000000083c0772a4 */ /* 0x000fc4000f8e023f */
[----:B------:R-:W-:Y:S02]  /*1b80*/  UMOV UR14, 0x4 ;  /* 0x00000004000e7882 */ /* 0x000fe40000000000 */
[----:B------:R-:W-:Y:S02]  /*1b90*/  UIMAD UR24, UR40, UR9, UR7 ;  /* 0x00000009281872a4 */ /* 0x000fe4000f8e0207 */
[----:B------:R-:W-:Y:S02]  /*1ba0*/  ULDC.64 UR4, c[0x0][0x3c8] ;  /* 0x0000f20000047ab9 */ /* 0x000fe40000000a00 */
        /* <DEDUP_REMOVED lines=11> */
[----:B------:R-:W-:Y:S01]  /*1c60*/  UIMAD.WIDE UR8, UR8, UR14, UR4 ;  /* 0x0000000e080872a5 */ /* 0x000fe2000f8e0204 */
[----:B------:R-:W-:Y:S01]  /*1c70*/  SHF.R.S32.HI R22, RZ, 0x1f, R28 ;  /* 0x0000001fff167819 */ /* 0x000fe2000001141c */
[----:B------:R-:W-:Y:S01]  /*1c80*/  UIADD3 UR7, -UR6, UR12, UR23 ;  /* 0x0000000c06077290 */ /* 0x000fe2000fffe117 */
[----:B------:R-:W-:Y:S01]  /*1c90*/  IADD3 R6, P0, R28, UR18, RZ ;  /* 0x000000121c067c10 */ /* 0x000fe2000ff1e0ff */
[----:B------:R-:W-:-:S03]  /*1ca0*/  ULDC.64 UR4, c[0x0][0x200] ;  /* 0x0000800000047ab9 */ /* 0x000fc60000000a00 */
[----:B------:R-:W-:Y:S01]  /*1cb0*/  IADD3.X R7, R22, UR32, RZ, P0, !PT ;  /* 0x0000002016077c10 */ /* 0x000fe200087fe4ff */
[----:B------:R-:W-:Y:S02]  /*1cc0*/  UMOV UR16, UR8 ;  /* 0x0000000800107c82 */ /* 0x000fe40008000000 */
[----:B------:R-:W-:Y:S02]  /*1cd0*/  UIADD3 UR8, UR18, UR17, URZ ;  /* 0x0000001112087290 */ /* 0x000fe4000fffe03f */
[----:B------:R-:W-:Y:S01]  /*1ce0*/  IMAD R7, R7, c[0x0][0x190], RZ ;  /* 0x0000640007077a24 */ /* 0x000fe200078e02ff */
[----:B------:R-:W-:Y:S02]  /*1cf0*/  UMOV UR15, UR9 ;  /* 0x00000009000f7c82 */ /* 0x000fe40008000000 */
[----:B------:R-:W-:Y:S01]  /*1d00*/  UIMAD.WIDE UR8, UR8, UR14, UR4 ;  /* 0x0000000e080872a5 */ /* 0x000fe2000f8e0204 */
[----:B------:R3:W4:Y:S01]  /*1d10*/  R2UR UR4, R10 ;  /* 0x000000000a0473c2 */ /* 0x00072200000e0000 */
[----:B------:R-:W-:-:S02]  /*1d20*/  ULDC UR32, c[0x0][0x2e8] ;  /* 0x0000ba0000207ab9 */ /* 0x000fc40000000800 */
[----:B------:R-:W-:-:S03]  /*1d30*/  UIADD3 UR7, UR7, -UR32, URZ ;  /* 0x8000002007077290 */ /* 0x000fc6000fffe03f */
[----:B------:R-:W-:Y:S02]  /*1d40*/  UMOV UR14, UR8 ;  /* 0x00000008000e7c82 */ /* 0x000fe40008000000 */
[----:B------:R-:W-:Y:S01]  /*1d50*/  USHF.R.S32.HI UR17, URZ, 0x1f, UR7 ;  /* 0x0000001f3f117899 */ /* 0x000fe20008011407 */
[----:B------:R1:W1:Y:S01]  /*1d60*/  R2UR UR5, R12 ;  /* 0x000000000c0573c2 */ /* 0x00026200000e0000 */
[----:B------:R-:W-:Y:S02]  /*1d70*/  UMOV UR13, UR9 ;  /* 0x00000009000d7c82 */ /* 0x000fe40008000000 */
[----:B------:R-:W-:Y:S02]  /*1d80*/  ULEA.HI UR17, UR17, UR7, URZ, 0x6 ;  /* 0x0000000711117291 */ /* 0x000fe4000f8f303f */
[----:B------:R-:W-:Y:S02]  /*1d90*/  UIADD3 UR7, UR34, -0x1, URZ ;  /* 0xffffffff22077890 */ /* 0x000fe4000fffe03f */
[----:B------:R-:W-:-:S04]  /*1da0*/  USHF.R.S32.HI UR17, URZ, 0x6, UR17 ;  /* 0x000000063f117899 */ /* 0x000fc80008011411 */
[----:B------:R-:W-:-:S04]  /*1db0*/  UISETP.LT.AND UP1, UPT, URZ, UR17, UPT ;  /* 0x000000113f00728c */ /* 0x000fc8000bf21270 */
[----:B------:R-:W-:-:S04]  /*1dc0*/  USEL UR17, URZ, UR17, !UP1 ;  /* 0x000000113f117287 */ /* 0x000fc8000c800000 */
[----:B------:R-:W-:Y:S01]  /*1dd0*/  UISETP.GT.AND UP1, UPT, UR34, UR17, UPT ;  /* 0x000000112200728c */ /* 0x000fe2000bf24270 */
[----:B--2---:R-:W-:-:S05]  /*1de0*/  IMAD.MOV.U32 R26, RZ, RZ, R4 ;  /* 0x000000ffff1a7224 */ /* 0x004fca00078e0004 */
[----:B------:R-:W-:-:S05]  /*1df0*/  SHF.R.S32.HI R27, RZ, 0x1f, R26 ;  /* 0x0000001fff1b7819 */ /* 0x000fca000001141a */
[C---:B------:R-:W-:Y:S01]  /*1e00*/  IMAD.WIDE.U32 R4, R6.reuse, c[0x0][0x190], R26 ;  /* 0x0000640006047a25 */ /* 0x040fe200078e001a */
[----:B------:R2:W-:Y:S03]  /*1e10*/  STL [R1+0x4c], R27 ;  /* 0x00004c1b01007387 */ /* 0x0005e60000100800 */
[----:B------:R-:W-:Y:S01]  /*1e20*/  IMAD R6, R6, c[0x0][0x194], R7 ;  /* 0x0000650006067a24 */ /* 0x000fe200078e0207 */
[----:B------:R-:W-:Y:S02]  /*1e30*/  IADD3 R8, P0, R4, UR41, RZ ;  /* 0x0000002904087c10 */ /* 0x000fe4000ff1e0ff */
[----:B------:R-:W-:Y:S02]  /*1e40*/  LEA.HI R7, R24, R23, RZ, 0x5 ;  /* 0x0000001718077211 */ /* 0x000fe400078f28ff */
[----:B------:R-:W-:Y:S02]  /*1e50*/  IADD3.X R9, R5, UR37, R6, P0, !PT ;  /* 0x0000002505097c10 */ /* 0x000fe400087fe406 */
[----:B------:R-:W-:-:S02]  /*1e60*/  LOP3.LUT R6, R7, 0xffffffe0, RZ, 0xc0, !PT ;  /* 0xffffffe007067812 */ /* 0x000fc400078ec0ff */
[----:B------:R-:W-:Y:S02]  /*1e70*/  IADD3 R4, P0, R26, UR28, RZ ;  /* 0x0000001c1a047c10 */ /* 0x000fe4000ff1e0ff */
[----:B------:R-:W-:Y:S01]  /*1e80*/  SHF.R.S32.HI R7, RZ, 0x5, R7 ;  /* 0x00000005ff077819 */ /* 0x000fe20000011407 */
[----:B------:R-:W-:Y:S01]  /*1e90*/  IMAD.IADD R6, R23, 0x1, -R6 ;  /* 0x0000000117067824 */ /* 0x000fe200078e0a06 */
[----:B------:R-:W-:-:S03]  /*1ea0*/  IADD3.X R5, R27, UR31, RZ, P0, !PT ;  /* 0x0000001f1b057c10 */ /* 0x000fc600087fe4ff */
[----:B------:R-:W-:Y:S02]  /*1eb0*/  IMAD R6, R7, UR49, R6 ;  /* 0x0000003107067c24 */ /* 0x000fe4000f8e0206 */
[----:B------:R-:W-:-:S03]  /*1ec0*/  IMAD.WIDE.U32 R4, R11, c[0x0][0x370], R4 ;  /* 0x0000dc000b047a25 */ /* 0x000fc600078e0004 */
[C---:B---3--:R-:W-:Y:S02]  /*1ed0*/  IADD3 R10, P0, R6.reuse, UR27, RZ ;  /* 0x0000001b060a7c10 */ /* 0x048fe4000ff1e0ff */
[----:B------:R-:W-:Y:S02]  /*1ee0*/  IADD3 R5, R5, UR10, RZ ;  /* 0x0000000a05057c10 */ /* 0x000fe4000fffe0ff */
[----:B------:R-:W-:Y:S01]  /*1ef0*/  LEA.HI.X.SX32 R11, R6, UR26, 0x1, P0 ;  /* 0x0000001a060b7c11 */ /* 0x000fe200080f0eff */
[----:B------:R-:W-:Y:S01]  /*1f00*/  IMAD.U32 R6, RZ, RZ, UR40 ;  /* 0x00000028ff067e24 */ /* 0x000fe2000f8e00ff */
[----:B------:R-:W-:-:S03]  /*1f10*/  LEA R14, P0, R10, c[0x0][0x350], 0x2 ;  /* 0x0000d4000a0e7a11 */ /* 0x000fc600078010ff */
[----:B------:R-:W-:Y:S01]  /*1f20*/  IMAD.WIDE.U32 R4, R6, c[0x0][0x378], R4 ;  /* 0x0000de0006047a25 */ /* 0x000fe200078e0004 */
[----:B------:R-:W-:Y:S02]  /*1f30*/  LEA.HI.X R15, R10, c[0x0][0x354], R11, 0x2, P0 ;  /* 0x0000d5000a0f7a11 */ /* 0x000fe400000f140b */
[----:B------:R-:W-:Y:S01]  /*1f40*/  PLOP3.LUT P0, PT, PT, PT, UP1, 0x80, 0x0 ;  /* 0x000000000000781c */ /* 0x000fe20003f0f018 */
[----:B------:R-:W-:Y:S01]  /*1f50*/  IMAD.MOV.U32 R6, RZ, RZ, R4 ;  /* 0x000000ffff067224 */ /* 0x000fe200078e0004 */
[----:B------:R-:W-:Y:S01]  /*1f60*/  IADD3 R7, R5, UR20, RZ ;  /* 0x0000001405077c10 */ /* 0x000fe2000fffe0ff */
[----:B------:R-:W-:Y:S01]  /*1f70*/  IMAD.U32 R5, RZ, RZ, UR40 ;  /* 0x00000028ff057e24 */ /* 0x000fe2000f8e00ff */
[----:B------:R2:W-:Y:S03]  /*1f80*/  STL.64 [R1+0x30], R14 ;  /* 0x0000300e01007387 */ /* 0x0005e60000100a00 */
[----:B------:R-:W-:-:S04]  /*1f90*/  IMAD.WIDE.U32 R8, R5, c[0x0][0x1a8], R8 ;  /* 0x00006a0005087a25 */ /* 0x000fc800078e0008 */
[----:B------:R-:W-:Y:S01]  /*1fa0*/  IMAD R5, R22, c[0x0][0x370], RZ ;  /* 0x0000dc0016057a24 */ /* 0x000fe200078e02ff */
[----:B------:R-:W-:Y:S01]  /*1fb0*/  IADD3 R20, R9, UR24, RZ ;  /* 0x0000001809147c10 */ /* 0x000fe2000fffe0ff */
[----:B------:R-:W-:Y:S01]  /*1fc0*/  IMAD.WIDE.U32 R6, R28, c[0x0][0x370], R6 ;  /* 0x0000dc001c067a25 */ /* 0x000fe200078e0006 */
[----:B------:R-:W-:-:S03]  /*1fd0*/  LEA R30, P3, R8, c[0x0][0x160], 0x1 ;  /* 0x00005800081e7a11 */ /* 0x000fc600078608ff */
[----:B------:R-:W-:Y:S01]  /*1fe0*/  IMAD R5, R28, c[0x0][0x374], R5 ;  /* 0x0000dd001c057a24 */ /* 0x000fe200078e0205 */
[----:B------:R-:W-:Y:S02]  /*1ff0*/  LEA R32, P2, R6, c[0x0][0x330], 0x1 ;  /* 0x0000cc0006207a11 */ /* 0x000fe400078408ff */
[----:B------:R-:W-:Y:S01]  /*2000*/  LEA.HI.X R31, R8, c[0x0][0x164], R20, 0x1, P3 ;  /* 0x00005900081f7a11 */ /* 0x000fe200018f0c14 */
[----:B------:R-:W-:-:S04]  /*2010*/  IMAD.IADD R19, R7, 0x1, R5 ;  /* 0x0000000107137824 */ /* 0x000fc800078e0205 */
[----:B------:R2:W-:Y:S01]  /*2020*/  STL.64 [R1+0x40], R30 ;  /* 0x0000401e01007387 */ /* 0x0005e20000100a00 */
[----:B------:R-:W-:-:S05]  /*2030*/  LEA.HI.X R33, R6, c[0x0][0x334], R19, 0x1, P2 ;  /* 0x0000cd0006217a11 */ /* 0x000fca00010f0c13 */
[----:B------:R2:W-:Y:S01]  /*2040*/  STL.64 [R1+0x38], R32 ;  /* 0x0000382001007387 */ /* 0x0005e20000100a00 */
[----:B-1--4-:R-:W-:Y:S05]  /*2050*/  @P0 BRA `(.L_x_52) ;  /* 0x000008c000000947 */ /* 0x012fea0003800000 */
        /* <DEDUP_REMOVED lines=18> */
.L_x_53:
        /* <DEDUP_REMOVED lines=18> */
.L_x_54:
[----:B------:R1:W5:Y:S01]  /*22a0*/  LDL R13, [R1+0x68] ;  /* 0x00006800010d7983 */ /* 0x0003620000100800 */
[----:B------:R-:W-:-:S03]  /*22b0*/  ULDC.64 UR8, c[0x0][0x3a0] ;  /* 0x0000e80000087ab9 */ /* 0x000fc60000000a00 */
[----:B------:R1:W5:Y:S01]  /*22c0*/  LDL R12, [R1+0x6c] ;  /* 0x00006c00010c7983 */ /* 0x0003620000100800 */
[----:B------:R-:W-:Y:S01]  /*22d0*/  IMAD.U32 R4, RZ, RZ, UR23 ;  /* 0x00000017ff047e24 */ /* 0x000fe2000f8e00ff */
[----:B------:R-:W-:Y:S01]  /*22e0*/  UIMAD UR7, UR19, UR8, URZ ;  /* 0x00000008130772a4 */ /* 0x000fe2000f8e023f */
[----:B------:R-:W-:Y:S01]  /*22f0*/  BSSY B0, `(.L_x_55) ;  /* 0x000001d000007945 */ /* 0x000fe20003800000 */
[----:B------:R-:W-:Y:S01]  /*2300*/  UIMAD UR6, UR22, -0x40, UR6 ;  /* 0xffffffc0160678a4 */ /* 0x000fe2000f8e0206 */
[----:B------:R-:W-:Y:S01]  /*2310*/  IMAD.WIDE.U32 R4, R4, c[0x0][0x3a0], R26 ;  /* 0x0000e80004047a25 */ /* 0x000fe200078e001a */
[----:B------:R-:W-:-:S03]  /*2320*/  UIMAD UR7, UR23, UR9, UR7 ;  /* 0x00000009170772a4 */ /* 0x000fc6000f8e0207 */
[----:B------:R-:W-:Y:S01]  /*2330*/  ULDC.64 UR8, c[0x0][0x3b8] ;  /* 0x0000ee0000087ab9 */ /* 0x000fe20000000a00 */
[----:B------:R-:W-:Y:S02]  /*2340*/  IADD3 R6, P0, R4, UR14, RZ ;  /* 0x0000000e04067c10 */ /* 0x000fe4000ff1e0ff */
[----:B------:R-:W-:Y:S01]  /*2350*/  MOV R4, UR7 ;  /* 0x0000000700047c02 */ /* 0x000fe20008000f00 */
[----:B------:R-:W-:Y:S01]  /*2360*/  UIMAD UR7, UR60, UR8, URZ ;  /* 0x000000083c0772a4 */ /* 0x000fe2000f8e023f */
[----:B------:R-:W-:Y:S02]  /*2370*/  ISETP.GE.AND P4, PT, R28, UR6, PT ;  /* 0x000000061c007c0c */ /* 0x000fe4000bf86270 */
        /* <DEDUP_REMOVED lines=20> */
.L_x_56:
[----:B-1----:R-:W-:Y:S05]  /*24c0*/  BSYNC B0 ;  /* 0x0000000000007941 */ /* 0x002fea0003800000 */
.L_x_55:
        /* <DEDUP_REMOVED lines=19> */
.L_x_58:
[----:B------:R-:W-:Y:S05]  /*2600*/  BSYNC B0 ;  /* 0x0000000000007941 */ /* 0x000fea0003800000 */
.L_x_57:
[----:B------:R-:W-:Y:S01]  /*2610*/  ULDC.64 UR6, c[0x0][0x3a8] ;  /* 0x0000ea0000067ab9 */ /* 0x000fe20000000a00 */
[----:B-1----:R-:W-:Y:S01]  /*2620*/  IMAD.U32 R4, RZ, RZ, UR23 ;  /* 0x00000017ff047e24 */ /* 0x002fe2000f8e00ff */
[----:B------:R-:W-:Y:S01]  /*2630*/  UIMAD UR6, UR19, UR6, URZ ;  /* 0x00000006130672a4 */ /* 0x000fe2000f8e023f */
[----:B------:R-:W-:Y:S02]  /*2640*/  BSSY B0, `(.L_x_59) ;  /* 0x000001b000007945 */ /* 0x000fe40003800000 */
[----:B------:R-:W-:Y:S01]  /*2650*/  IMAD.WIDE.U32 R4, R4, c[0x0][0x3a8], R26 ;  /* 0x0000ea0004047a25 */ /* 0x000fe200078e001a */
[----:B------:R-:W-:-:S04]  /*2660*/  UIMAD UR6, UR23, UR7, UR6 ;  /* 0x00000007170672a4 */ /* 0x000fc8000f8e0206 */
[----:B------:R-:W-:Y:S02]  /*2670*/  IADD3 R6, P0, R4, UR10, RZ ;  /* 0x0000000a04067c10 */ /* 0x000fe4000ff1e0ff */
[----:B------:R-:W-:Y:S01]  /*2680*/  MOV R4, UR6 ;  /* 0x0000000600047c02 */ /* 0x000fe20008000f00 */
[----:B------:R-:W-:Y:S02]  /*2690*/  ULDC.64 UR6, c[0x0][0x3c0] ;  /* 0x0000f00000067ab9 */ /* 0x000fe40000000a00 */
[----:B------:R-:W-:Y:S01]  /*26a0*/  UIMAD UR6, UR60, UR6, URZ ;  /* 0x000000063c0672a4 */ /* 0x000fe2000f8e023f */
[----:B------:R-:W-:Y:S01]  /*26b0*/  IADD3.X R7, R5, UR11, R4, P0, !PT ;  /* 0x0000000b05077c10 */ /* 0x000fe200087fe404 */
[----:B------:R-:W-:Y:S02]  /*26c0*/  IMAD.U32 R4, RZ, RZ, UR40 ;  /* 0x00000028ff047e24 */ /* 0x000fe4000f8e00ff */
[----:B------:R-:W-:Y:S02]  /*26d0*/  UIMAD UR6, UR40, UR7, UR6 ;  /* 0x00000007280672a4 */ /* 0x000fe4000f8e0206 */
        /* <DEDUP_REMOVED lines=17> */
.L_x_60:
[----:B------:R-:W-:Y:S05]  /*27f0*/  BSYNC B0 ;  /* 0x0000000000007941 */ /* 0x000fea0003800000 */
.L_x_59:
[----:B------:R-:W-:Y:S05]  /*2800*/  @P3 BRA `(.L_x_61) ;  /* 0x000068b000003947 */ /* 0x000fea0003800000 */
[----:B-1----:R-:W-:Y:S01]  /*2810*/  IADD3 R4, P0, R28, 0x20, RZ ;  /* 0x000000201c047810 */ /* 0x002fe20007f1e0ff */
[----:B------:R-:W-:Y:S01]  /*2820*/  IMAD.MOV.U32 R7, RZ, RZ, R10 ;  /* 0x000000ffff077224 */ /* 0x000fe200078e000a */
[----:B------:R-:W-:-:S03]  /*2830*/  ISETP.GE.AND P1, PT, R26, c[0x0][0x220], PT ;  /* 0x000088001a007a0c */ /* 0x000fc60003f26270 */
[----:B------:R-:W-:Y:S01]  /*2840*/  IMAD.X R5, RZ, RZ, R22, P0 ;  /* 0x000000ffff057224 */ /* 0x000fe200000e0616 */
[----:B-----5:R-:W-:Y:S01]  /*2850*/  ISETP.GE.AND P0, PT, R13, c[0x0][0x220], PT ;  /* 0x000088000d007a0c */ /* 0x020fe20003f06270 */
[----:B------:R-:W-:-:S04]  /*2860*/  IMAD.WIDE.U32 R6, R4, c[0x0][0x3a8], R6 ;  /* 0x0000ea0004067a25 */ /* 0x000fc800078e0006 */
[----:B------:R-:W-:-:S04]  /*2870*/  IMAD R5, R5, c[0x0][0x3a8], RZ ;  /* 0x0000ea0005057a24 */ /* 0x000fc800078e02ff */
[----:B------:R-:W-:Y:S01]  /*2880*/  IMAD R5, R4, c[0x0][0x3ac], R5 ;  /* 0x0000eb0004057a24 */ /* 0x000fe200078e0205 */
[----:B------:R-:W-:-:S03]  /*2890*/  LEA R4, P2, R6, c[0x0][0x348], 0x1 ;  /* 0x0000d20006047a11 */ /* 0x000fc600078408ff */
[----:B------:R-:W-:-:S05]  /*28a0*/  IMAD.IADD R5, R7, 0x1, R5 ;  /* 0x0000000107057824 */ /* 0x000fca00078e0205 */
[----:B------:R-:W-:-:S05]  /*28b0*/  LEA.HI.X R5, R6, c[0x0][0x34c], R5, 0x1, P2 ;  /* 0x0000d30006057a11 */ /* 0x000fca00010f0c05 */
[----:B------:R1:W-:Y:S04]  /*28c0*/  @!P1 STG.E.128 [R4.64], RZ ;  /* 0x000000ff04009986 */ /* 0x0003e8000c101d04 */
[----:B------:R1:W-:Y:S01]  /*28d0*/  @!P0 STG.E.128 [R4.64+0x80], RZ ;  /* 0x000080ff04008986 */ /* 0x0003e2000c101d04 */
[----:B------:R-:W-:-:S13]  /*28e0*/  ISETP.GE.AND P0, PT, R12, c[0x0][0x220], PT ;  /* 0x000088000c007a0c */ /* 0x000fda0003f06270 */
[----:B------:R-:W-:Y:S05]  /*28f0*/  @P0 BRA `(.L_x_61) ;  /* 0x000067c000000947 */ /* 0x000fea0003800000 */
[----:B------:R3:W-:Y:S01]  /*2900*/  STG.E.128 [R4.64+0x100], RZ ;  /* 0x000100ff04007986 */ /* 0x0007e2000c101d04 */
[----:B------:R-:W-:Y:S05]  /*2910*/  BRA `(.L_x_61) ;  /* 0x000067a000007947 */ /* 0x000fea0003800000 */
.L_x_52:
[----:B------:R-:W3:Y:S01]  /*2920*/  LDL R25, [R1+0x2c] ;  /* 0x00002c0001197983 */ /* 0x000ee20000100800 */
[----:B------:R-:W-:Y:S01]  /*2930*/  PLOP3.LUT P0, PT, PT, PT, UP6, 0x80, 0x0 ;  /* 0x000000000000781c */ /* 0x000fe20003f0f068 */
[----:B------:R-:W-:Y:S01]  /*2940*/  ULDC.64 UR8, c[0x0][0x1a0] ;  /* 0x0000680000087ab9 */ /* 0x000fe20000000a00 */
[----:B------:R-:W-:Y:S01]  /*2950*/  MOV R4, UR23 ;  /* 0x0000001700047c02 */ /* 0x000fe20008000f00 */
[----:B------:R-:W-:Y:S01]  /*2960*/  UIMAD UR8, UR19, UR8, URZ ;  /* 0x00000008130872a4 */ /* 0x000fe2000f8e023f */
[----:B------:R-:W-:Y:S03]  /*2970*/  BSSY B0, `(.L_x_62) ;  /* 0x0000032000007945 */ /* 0x000fe60003800000 */
[----:B------:R-:W-:Y:S01]  /*2980*/  UIMAD UR8, UR23, UR9, UR8 ;  /* 0x00000009170872a4 */ /* 0x000fe2000f8e0208 */
[----:B------:R-:W-:-:S05]  /*2990*/  IMAD.WIDE.U32 R4, R4, c[0x0][0x1a0], R26 ;  /* 0x0000680004047a25 */ /* 0x000fca00078e001a */
[----:B------:R-:W-:Y:S01]  /*29a0*/  @P0 BAR.SYNC.DEFER_BLOCKING 0x0 ;  /* 0x0000000000000b1d */ /* 0x000fe20000010000 */
[----:B------:R-:W-:Y:S01]  /*29b0*/  MOV R11, UR8 ;  /* 0x00000008000b7c02 */ /* 0x000fe20008000f00 */
[----:B------:R-:W-:Y:S01]  /*29c0*/  UIMAD UR8, UR22, -0x40, UR6 ;  /* 0xffffffc0160878a4 */ /* 0x000fe2000f8e0206 */
[----:B------:R-:W-:Y:S01]  /*29d0*/  IADD3 R10, P0, R4, UR33, RZ ;  /* 0x00000021040a7c10 */ /* 0x000fe2000ff1e0ff */
[----:B------:R-:W-:-:S03]  /*29e0*/  IMAD R4, R21, c[0x0][0x1b8], RZ ;  /* 0x00006e0015047a24 */ /* 0x000fc600078e02ff */
[----:B------:R-:W-:Y:S01]  /*29f0*/  IADD3.X R11, R5, UR35, R11, P0, !PT ;  /* 0x00000023050b7c10 */ /* 0x000fe200087fe40b */
[----:B------:R-:W-:Y:S01]  /*2a00*/  IMAD R4, R17, c[0x0][0x1bc], R4 ;  /* 0x00006f0011047a24 */ /* 0x000fe200078e0204 */
[----:B------:R-:W-:-:S03]  /*2a10*/  ISETP.GE.AND P6, PT, R28, UR8, PT ;  /* 0x000000081c007c0c */ /* 0x000fc6000bfc6270 */
[----:B------:R-:W-:-:S05]  /*2a20*/  IMAD.WIDE.U32 R10, R17, c[0x0][0x1b8], R10 ;  /* 0x00006e00110a7a25 */ /* 0x000fca00078e000a */
[----:B------:R-:W-:-:S05]  /*2a30*/  IADD3 R18, R11, R4, RZ ;  /* 0x000000040b127210 */ /* 0x000fca0007ffe0ff */
[----:B---3--:R1:W-:Y:S04]  /*2a40*/  @P6 STS.128 [R25+0x12000], RZ ;  /* 0x012000ff19006388 */ /* 0x0083e80000000c00 */
[----:B------:R1:W-:Y:S04]  /*2a50*/  @P6 STS.128 [R25+0x14000], RZ ;  /* 0x014000ff19006388 */ /* 0x0003e80000000c00 */
[----:B------:R1:W-:Y:S01]  /*2a60*/  @P6 STS.128 [R25+0x16000], RZ ;  /* 0x016000ff19006388 */ /* 0x0003e20000000c00 */
[----:B------:R-:W-:Y:S05]  /*2a70*/  @P6 BRA `(.L_x_63) ;  /* 0x0000021000006947 */ /* 0x000fea0003800000 */
[----:B------:R-:W3:Y:S04]  /*2a80*/  LDL R13, [R1+0x68] ;  /* 0x00006800010d7983 */ /* 0x000ee80000100800 */
        /* <DEDUP_REMOVED lines=8> */
[C---:B--2---:R-:W-:Y:S01]  /*2b10*/  @!P4 LEA R14, P1, R4.reuse, c[0x0][0x170], 0x1 ;  /* 0x00005c00040eca11 */ /* 0x044fe200078208ff */
[----:B------:R2:W-:Y:S03]  /*2b20*/  @P4 STS.128 [R25+0x12000], RZ ;  /* 0x012000ff19004388 */ /* 0x0005e60000000c00 */
[----:B------:R-:W-:-:S05]  /*2b30*/  @!P4 LEA.HI.X R15, R4, c[0x0][0x174], R16, 0x1, P1 ;  /* 0x00005d00040fca11 */ /* 0x000fca00008f0c10 */
[----:B------:R-:W-:Y:S01]  /*2b40*/  @!PT LDS RZ, [RZ] ;  /* 0x00000000fffff984 */ /* 0x000fe20000000800 */
[----:B------:R-:W-:Y:S01]  /*2b50*/  @!PT LDS RZ, [RZ] ;  /* 0x00000000fffff984 */ /* 0x000fe20000000800 */
[----:B------:R-:W-:Y:S01]  /*2b60*/  @!PT LDS RZ, [RZ] ;  /* 0x00000000fffff984 */ /* 0x000fe20000000800 */
[----:B------:R2:W-:Y:S01]  /*2b70*/  @!P4 LDGSTS.E.BYPASS.LTC128B.128 [R25+0x12000], [R14.64] ;  /* 0x120000000e19cfae */ /* 0x0005e2000b901d44 */
[----:B---3--:R-:W-:Y:S02]  /*2b80*/  ISETP.GE.AND P3, PT, R13, c[0x0][0x220], PT ;  /* 0x000088000d007a0c */ /* 0x008fe40003f66270 */
        /* <DEDUP_REMOVED lines=10> */
[----:B--2---:R-:W-:-:S04]  /*2c30*/  LEA R12, P0, R4, c[0x0][0x170], 0x1 ;  /* 0x00005c00040c7a11 */ /* 0x004fc800078008ff */
[----:B------:R-:W-:-:S05]  /*2c40*/  LEA.HI.X R13, R4, c[0x0][0x174], R16, 0x1, P0 ;  /* 0x00005d00040d7a11 */ /* 0x000fca00000f0c10 */
[----:B------:R-:W-:Y:S01]  /*2c50*/  @!PT LDS RZ, [RZ] ;  /* 0x00000000fffff984 */ /* 0x000fe20000000800 */
[----:B------:R-:W-:Y:S01]  /*2c60*/  @!PT LDS RZ, [RZ] ;  /* 0x00000000fffff984 */ /* 0x000fe20000000800 */
[----:B------:R-:W-:Y:S01]  /*2c70*/  @!PT LDS RZ, [RZ] ;  /* 0x00000000fffff984 */ /* 0x000fe20000000800 */
[----:B------:R2:W-:Y:S04]  /*2c80*/  LDGSTS.E.BYPASS.LTC128B.128 [R25+0x16000], [R12.64+0x100] ;  /* 0x160001000c197fae */ /* 0x0005e8000b901d44 */
.L_x_63:
[----:B------:R-:W-:Y:S05]  /*2c90*/  BSYNC B0 ;  /* 0x0000000000007941 */ /* 0x000fea0003800000 */
.L_x_62:
[----:B------:R-:W-:Y:S01]  /*2ca0*/  IADD3 R16, R28, 0x20, RZ ;  /* 0x000000201c107810 */ /* 0x000fe20007ffe0ff */
[----:B------:R-:W-:Y:S03]  /*2cb0*/  BSSY B0, `(.L_x_64) ;  /* 0x0000029000007945 */ /* 0x000fe60003800000 */
[----:B------:R-:W-:-:S13]  /*2cc0*/  ISETP.GE.AND P5, PT, R16, UR8, PT ;  /* 0x0000000810007c0c */ /* 0x000fda000bfa6270 */
[----:B------:R3:W-:Y:S04]  /*2cd0*/  @P5 STS.128 [R25+0x13000], RZ ;  /* 0x013000ff19005388 */ /* 0x0007e80000000c00 */
[----:B------:R3:W-:Y:S04]  /*2ce0*/  @P5 STS.128 [R25+0x15000], RZ ;  /* 0x015000ff19005388 */ /* 0x0007e80000000c00 */
[----:B------:R3:W-:Y:S01]  /*2cf0*/  @P5 STS.128 [R25+0x17000], RZ ;  /* 0x017000ff19005388 */ /* 0x0007e20000000c00 */
[----:B------:R-:W-:Y:S05]  /*2d00*/  @P5 BRA `(.L_x_65) ;  /* 0x0000023000005947 */ /* 0x000fea0003800000 */
[----:B--2---:R-:W2:Y:S04]  /*2d10*/  LDL R13, [R1+0x68] ;  /* 0x00006800010d7983 */ /* 0x004ea80000100800 */
[----:B------:R-:W4:Y:S01]  /*2d20*/  LDL R12, [R1+0x6c] ;  /* 0x00006c00010c7983 */ /* 0x000f220000100800 */
        /* <DEDUP_REMOVED lines=10> */
[----:B--2---:R-:W-:Y:S02]  /*2dd0*/  ISETP.GE.AND P2, PT, R13, c[0x0][0x220], PT ;  /* 0x000088000d007a0c */ /* 0x004fe40003f46270 */
[----:B----4-:R-:W-:Y:S02]  /*2de0*/  ISETP.GE.AND P0, PT, R12, c[0x0][0x220], PT ;  /* 0x000088000c007a0c */ /* 0x010fe40003f06270 */
        /* <DEDUP_REMOVED lines=21> */
.L_x_65:
[----:B------:R-:W-:Y:S05]  /*2f40*/  BSYNC B0 ;  /* 0x0000000000007941 */ /* 0x000fea0003800000 */
.L_x_64:
        /* <DEDUP_REMOVED lines=29> */
.L_x_67:
[----:B------:R-:W-:Y:S05]  /*3120*/  BSYNC B0 ;  /* 0x0000000000007941 */ /* 0x000fea0003800000 */
.L_x_66:
[----:B------:R-:W-:Y:S01]  /*3130*/  ISETP.GE.AND P3, PT, R16, UR8, PT ;  /* 0x0000000810007c0c */ /* 0x000fe2000bf66270 */
[----:B------:R-:W-:Y:S01]  /*3140*/  BSSY B0, `(.L_x_68) ;  /* 0x0000027000007945 */ /* 0x000fe20003800000 */
[----:B-12---:R-:W-:-:S11]  /*3150*/  MOV R12, 0x20 ;  /* 0x00000020000c7802 */ /* 0x006fd60000000f00 */
[----:B------:R1:W-:Y:S04]  /*3160*/  @P3 STS.128 [R25+0x7000], RZ ;  /* 0x007000ff19003388 */ /* 0x0003e80000000c00 */
[----:B------:R1:W-:Y:S04]  /*3170*/  @P3 STS.128 [R25+0x9000], RZ ;  /* 0x009000ff19003388 */ /* 0x0003e80000000c00 */
[----:B------:R1:W-:Y:S01]  /*3180*/  @P3 STS.128 [R25+0xb000], RZ ;  /* 0x00b000ff19003388 */ /* 0x0003e20000000c00 */
[----:B------:R-:W-:Y:S05]  /*3190*/  @P3 BRA `(.L_x_69) ;  /* 0x0000021000003947 */ /* 0x000fea0003800000 */
[----:B------:R-:W2:Y:S04]  /*31a0*/  LDL R10, [R1+0x68] ;  /* 0x00006800010a7983 */ /* 0x000ea80000100800 */
[----:B------:R-:W5:Y:S01]  /*31b0*/  LDL R13, [R1+0x6c] ;  /* 0x00006c00010d7983 */ /* 0x000f620000100800 */
        /* <DEDUP_REMOVED lines=8> */
[----:B--2---:R-:W-:Y:S02]  /*3240*/  ISETP.GE.AND P1, PT, R10, c[0x0][0x220], PT ;  /* 0x000088000a007a0c */ /* 0x004fe40003f26270 */
        /* <DEDUP_REMOVED lines=9> */
[----:B-----5:R-:W-:-:S03]  /*32e0*/  ISETP.GE.AND P0, PT, R13, c[0x0][0x220], PT ;  /* 0x000088000d007a0c */ /* 0x020fc60003f06270 */
        /* <DEDUP_REMOVED lines=12> */
.L_x_69:
[----:B------:R-:W-:Y:S05]  /*33b0*/  BSYNC B0 ;  /* 0x0000000000007941 */ /* 0x000fea0003800000 */
.L_x_68:
        /* <DEDUP_REMOVED lines=26> */
.L_x_71:
[----:B------:R-:W-:Y:S05]  /*3560*/  BSYNC B0 ;  /* 0x0000000000007941 */ /* 0x000fea0003800000 */
.L_x_70:
        /* <DEDUP_REMOVED lines=10> */
[----:B------:R-:W-:Y:S01]  /*3610*/  @!P2 IMAD.MOV.U32 R9, RZ, RZ, c[0x0][0x194] ;  /* 0x00006500ff09a624 */ /* 0x000fe200078e00ff */
[----:B-----5:R-:W-:Y:S01]  /*3620*/  ISETP.GE.AND P1, PT, R4, c[0x0][0x220], PT ;  /* 0x0000880004007a0c */ /* 0x020fe20003f26270 */
[----:B------:R-:W-:-:S04]  /*3630*/  IMAD.WIDE.U32 R4, R12, c[0x0][0x190], RZ ;  /* 0x000064000c047a25 */ /* 0x000fc800078e00ff */
[----:B------:R-:W-:Y:S01]  /*3640*/  IMAD R12, R12, c[0x0][0x194], RZ ;  /* 0x000065000c0c7a24 */ /* 0x000fe200078e02ff */
[----:B------:R-:W-:Y:S02]  /*3650*/  IADD3 R4, P0, R8, R4, RZ ;  /* 0x0000000408047210 */ /* 0x000fe40007f1e0ff */
[C---:B------:R-:W-:Y:S02]  /*3660*/  @!P2 LEA R8, P4, R7.reuse, R30, 0x6 ;  /* 0x0000001e0708a211 */ /* 0x040fe400078830ff */
[----:B------:R-:W-:Y:S02]  /*3670*/  IADD3.X R5, R20, R5, R12, P0, !PT ;  /* 0x0000000514057210 */ /* 0x000fe400007fe40c */
[----:B--2---:R-:W-:Y:S02]  /*3680*/  ISETP.GE.AND P0, PT, R6, c[0x0][0x220], PT ;  /* 0x0000880006007a0c */ /* 0x004fe40003f06270 */
[----:B------:R-:W-:Y:S02]  /*3690*/  @!P1 LEA R6, P3, R4, c[0x0][0x160], 0x1 ;  /* 0x0000580004069a11 */ /* 0x000fe400078608ff */
[----:B------:R-:W-:-:S02]  /*36a0*/  @!P2 LEA.HI.X R9, R7, R31, R9, 0x6, P4 ;  /* 0x0000001f0709a211 */ /* 0x000fc400020f3409 */
        /* <DEDUP_REMOVED lines=18> */
.L_x_73:
[----:B------:R-:W-:Y:S05]  /*37d0*/  BSYNC B0 ;  /* 0x0000000000007941 */ /* 0x000fea0003800000 */
.L_x_72:
[----:B-1----:R-:W5:Y:S02]  /*37e0*/  LDL R6, [R1+0x80] ;  /* 0x0000800001067983 */ /* 0x002f640000100800 */
[C---:B-----5:R-:W-:Y:S01]  /*37f0*/  IADD3 R5, R6.reuse, 0x8, RZ ;  /* 0x0000000806057810 */ /* 0x060fe20007ffe0ff */
[C---:B------:R-:W-:Y:S01]  /*3800*/  IMAD.SHL.U32 R7, R6.reuse, 0x4, RZ ;  /* 0x0000000406077824 */ /* 0x040fe200078e00ff */
[----:B------:R-:W-:Y:S02]  /*3810*/  SHF.R.S32.HI R4, RZ, 0x1f, R6 ;  /* 0x0000001fff047819 */ /* 0x000fe40000011406 */
[C---:B------:R-:W-:Y:S02]  /*3820*/  ISETP.GE.AND P2, PT, R6.reuse, UR8, PT ;  /* 0x0000000806007c0c */ /* 0x040fe4000bf46270 */
[----:B------:R-:W-:Y:S01]  /*3830*/  ISETP.GE.AND P1, PT, R5, UR8, PT ;  /* 0x0000000805007c0c */ /* 0x000fe2000bf26270 */
[----:B------:R1:W-:Y:S01]  /*3840*/  STL [R1+0x74], R7 ;  /* 0x0000740701007387 */ /* 0x0003e20000100800 */
[----:B------:R-:W-:Y:S01]  /*3850*/  SHF.L.U64.HI R6, R6, 0x2, R4 ;  /* 0x0000000206067819 */ /* 0x000fe20000010204 */
[----:B------:R-:W-:Y:S01]  /*3860*/  ULDC.64 UR8, c[0x0][0x198] ;  /* 0x0000660000087ab9 */ /* 0x000fe20000000a00 */
[----:B------:R-:W-:-:S03]  /*3870*/  IADD3 R4, P0, R7, UR14, RZ ;  /* 0x0000000e07047c10 */ /* 0x000fc6000ff1e0ff */
[----:B------:R5:W-:Y:S01]  /*3880*/  STL [R1+0x70], R6 ;  /* 0x0000700601007387 */ /* 0x000be20000100800 */
[----:B------:R-:W-:Y:S01]  /*3890*/  IADD3.X R5, R6, UR13, RZ, P0, !PT ;  /* 0x0000000d06057c10 */ /* 0x000fe200087fe4ff */
[----:B-1----:R-:W-:Y:S02]  /*38a0*/  IMAD.MOV.U32 R7, RZ, RZ, 0x7f800000 ;  /* 0x7f800000ff077424 */ /* 0x002fe400078e00ff */
[----:B-----5:R-:W-:-:S04]  /*38b0*/  IMAD.MOV.U32 R6, RZ, RZ, 0x7f800000 ;  /* 0x7f800000ff067424 */ /* 0x020fc800078e00ff */
[----:B------:R1:W5:Y:S04]  /*38c0*/  @!P2 LDG.E R7, [R4.64] ;  /* 0x000000040407a981 */ /* 0x000368000c1e1900 */
[----:B--2---:R1:W2:Y:S01]  /*38d0*/  @!P1 LDG.E R6, [R4.64+0x20] ;  /* 0x0000200404069981 */ /* 0x0042a2000c1e1900 */
[----:B------:R-:W-:Y:S01]  /*38e0*/  UIMAD UR8, UR19, UR8, URZ ;  /* 0x00000008130872a4 */ /* 0x000fe2000f8e023f */
[----:B------:R-:W-:Y:S02]  /*38f0*/  BSSY B0, `(.L_x_74) ;  /* 0x0000032000007945 */ /* 0x000fe40003800000 */
[----:B------:R-:W-:Y:S01]  /*3900*/  @P6 STS.128 [R25+0xc000], RZ ;  /* 0x00c000ff19006388 */ /* 0x000fe20000000c00 */
[----:B------:R-:W-:-:S03]  /*3910*/  UIMAD UR8, UR23, UR9, UR8 ;  /* 0x00000009170872a4 */ /* 0x000fc6000f8e0208 */
[----:B------:R-:W-:Y:S04]  /*3920*/  @P6 STS.128 [R25+0xe000], RZ ;  /* 0x00e000ff19006388 */ /* 0x000fe80000000c00 */
[----:B------:R-:W-:Y:S01]  /*3930*/  @P6 STS.128 [R25+0x10000], RZ ;  /* 0x010000ff19006388 */ /* 0x000fe20000000c00 */
[----:B-1----:R-:W-:-:S05]  /*3940*/  MOV R4, UR23 ;  /* 0x0000001700047c02 */ /* 0x002fca0008000f00 */
[----:B------:R-:W-:Y:S01]  /*3950*/  IMAD.WIDE.U32 R4, R4, c[0x0][0x198], R26 ;  /* 0x0000660004047a25 */ /* 0x000fe200078e001a */
[----:B--2---:R1:W-:Y:S04]  /*3960*/  STL [R1+0x64], R6 ;  /* 0x0000640601007387 */ /* 0x0043e80000100800 */
[----:B-----5:R2:W-:Y:S01]  /*3970*/  STL [R1+0x60], R7 ;  /* 0x0000600701007387 */ /* 0x0205e20000100800 */
[----:B-1----:R-:W-:Y:S01]  /*3980*/  IADD3 R6, P0, R4, UR29, RZ ;  /* 0x0000001d04067c10 */ /* 0x002fe2000ff1e0ff */
[----:B------:R-:W-:-:S05]  /*3990*/  IMAD.U32 R4, RZ, RZ, UR8 ;  /* 0x00000008ff047e24 */ /* 0x000fca000f8e00ff */
[----:B--2---:R-:W-:Y:S01]  /*39a0*/  IADD3.X R7, R5, UR30, R4, P0, !PT ;  /* 0x0000001e05077c10 */ /* 0x004fe200087fe404 */
[----:B------:R-:W-:-:S04]  /*39b0*/  IMAD R4, R21, c[0x0][0x1b0], RZ ;  /* 0x00006c0015047a24 */ /* 0x000fc800078e02ff */
[C---:B------:R-:W-:Y:S02]  /*39c0*/  IMAD R4, R17.reuse, c[0x0][0x1b4], R4 ;  /* 0x00006d0011047a24 */ /* 0x040fe400078e0204 */
[----:B------:R-:W-:-:S05]  /*39d0*/  IMAD.WIDE.U32 R6, R17, c[0x0][0x1b0], R6 ;  /* 0x00006c0011067a25 */ /* 0x000fca00078e0006 */
[----:B------:R-:W-:Y:S01]  /*39e0*/  IADD3 R9, R7, R4, RZ ;  /* 0x0000000407097210 */ /* 0x000fe20007ffe0ff */
[----:B------:R-:W-:Y:S05]  /*39f0*/  @P6 BRA `(.L_x_75) ;  /* 0x0000021000006947 */ /* 0x000fea0003800000 */
[----:B------:R-:W2:Y:S04]  /*3a00*/  LDL R8, [R1+0x68] ;  /* 0x0000680001087983 */ /* 0x000ea80000100800 */
[----:B------:R-:W5:Y:S01]  /*3a10*/  LDL R10, [R1+0x6c] ;  /* 0x00006c00010a7983 */ /* 0x000f620000100800 */
        /* <DEDUP_REMOVED lines=8> */
[----:B-----5:R-:W-:-:S03]  /*3aa0*/  ISETP.GE.AND P0, PT, R10, c[0x0][0x220], PT ;  /* 0x000088000a007a0c */ /* 0x020fc60003f06270 */
        /* <DEDUP_REMOVED lines=22> */
.L_x_75:
[----:B------:R-:W-:Y:S05]  /*3c10*/  BSYNC B0 ;  /* 0x0000000000007941 */ /* 0x000fea0003800000 */
.L_x_74:
[----:B------:R2:W-:Y:S01]  /*3c20*/  @P5 STS.128 [R25+0xd000], RZ ;  /* 0x00d000ff19005388 */ /* 0x0005e20000000c00 */
[----:B------:R-:W-:Y:S03]  /*3c30*/  BSSY B0, `(.L_x_76) ;  /* 0x0000026000007945 */ /* 0x000fe60003800000 */
[----:B------:R2:W-:Y:S04]  /*3c40*/  @P5 STS.128 [R25+0xf000], RZ ;  /* 0x00f000ff19005388 */ /* 0x0005e80000000c00 */
[----:B------:R2:W-:Y:S01]  /*3c50*/  @P5 STS.128 [R25+0x11000], RZ ;  /* 0x011000ff19005388 */ /* 0x0005e20000000c00 */
[----:B------:R-:W-:Y:S05]  /*3c60*/  @P5 BRA `(.L_x_77) ;  /* 0x0000022000005947 */ /* 0x000fea0003800000 */
[----:B-1----:R-:W5:Y:S04]  /*3c70*/  LDL R10, [R1+0x68] ;  /* 0x00006800010a7983 */ /* 0x002f680000100800 */
[----:B--2---:R-:W2:Y:S01]  /*3c80*/  LDL R8, [R1+0x6c] ;  /* 0x00006c0001087983 */ /* 0x004ea20000100800 */
[----:B------:R-:W-:Y:S01]  /*3c90*/  IADD3 R4, P0, R28, 0x20, RZ ;  /* 0x000000201c047810 */ /* 0x000fe20007f1e0ff */
[----:B------:R-:W-:Y:S01]  /*3ca0*/  IMAD.MOV.U32 R7, RZ, RZ, R9 ;  /* 0x000000ffff077224 */ /* 0x000fe200078e0009 */
[----:B------:R-:W-:-:S03]  /*3cb0*/  ISETP.GE.AND P3, PT, R26, c[0x0][0x220], PT ;  /* 0x000088001a007a0c */ /* 0x000fc60003f66270 */
[----:B------:R-:W-:-:S04]  /*3cc0*/  IMAD.X R5, RZ, RZ, R22, P0 ;  /* 0x000000ffff057224 */ /* 0x000fc800000e0616 */
[----:B------:R-:W-:-:S06]  /*3cd0*/  IMAD R5, R5, c[0x0][0x198], RZ ;  /* 0x0000660005057a24 */ /* 0x000fcc00078e02ff */
[----:B------:R1:W-:Y:S01]  /*3ce0*/  @P3 STS.128 [R25+0xd000], RZ ;  /* 0x00d000ff19003388 */ /* 0x0003e20000000c00 */
[----:B-----5:R-:W-:Y:S01]  /*3cf0*/  ISETP.GE.AND P2, PT, R10, c[0x0][0x220], PT ;  /* 0x000088000a007a0c */ /* 0x020fe20003f46270 */
[----:B------:R-:W-:Y:S01]  /*3d00*/  IMAD.WIDE.U32 R10, R4, c[0x0][0x198], R6 ;  /* 0x00006600040a7a25 */ /* 0x000fe200078e0006 */
[----:B--2---:R-:W-:-:S03]  /*3d10*/  ISETP.GE.AND P0, PT, R8, c[0x0][0x220], PT ;  /* 0x0000880008007a0c */ /* 0x004fc60003f06270 */
        /* <DEDUP_REMOVED lines=23> */
.L_x_77:
[----:B------:R-:W-:Y:S05]  /*3e90*/  BSYNC B0 ;  /* 0x0000000000007941 */ /* 0x000fea0003800000 */
.L_x_76:
[----:B-1----:R-:W5:Y:S04]  /*3ea0*/  LDL R6, [R1] ;  /* 0x0000000001067983 */ /* 0x002f680000100800 */
[----:B--2---:R-:W2:Y:S01]  /*3eb0*/  LDL R5, [R1+0x4] ;  /* 0x0000040001057983 */ /* 0x004ea20000100800 */
[----:B------:R-:W-:Y:S01]  /*3ec0*/  LEA.HI R4, R24, R23, RZ, 0x3 ;  /* 0x0000001718047211 */ /* 0x000fe200078f18ff */
[----:B------:R-:W-:Y:S01]  /*3ed0*/  IMAD.MOV.U32 R240, RZ, RZ, 0x20 ;  /* 0x00000020fff07424 */ /* 0x000fe200078e00ff */
[----:B------:R-:W-:Y:S01]  /*3ee0*/  UIADD3 UR18, UR23, UR12, URZ ;  /* 0x0000000c17127290 */ /* 0x000fe2000fffe03f */
[----:B------:R-:W0:Y:S01]  /*3ef0*/  LDGDEPBAR ;  /* 0x00000000000079af */ /* 0x000e220000000000 */
[----:B------:R-:W-:Y:S01]  /*3f00*/  LOP3.LUT R4, R4, 0xfffffff8, RZ, 0xc0, !PT ;  /* 0xfffffff804047812 */ /* 0x000fe200078ec0ff */
[----:B------:R-:W-:Y:S01]  /*3f10*/  CS2R R142, SRZ ;  /* 0x00000000008e7805 */ /* 0x000fe2000001ff00 */
[----:B------:R-:W-:Y:S01]  /*3f20*/  UIADD3 UR19, -UR6, 0x40, UR18 ;  /* 0x0000004006137890 */ /* 0x000fe2000fffe112 */
        /* <DEDUP_REMOVED lines=45> */
[----:B------:R1:W3:Y:S01]  /*4200*/  LDSM.16.M88.4 R172, [R240+0x12000] ;  /* 0x01200000f0ac783b */ /* 0x0002e20000000200 */
[----:B------:R-:W-:Y:S01]  /*4210*/  CS2R R30, SRZ ;  /* 0x00000000001e7805 */ /* 0x000fe2000001ff00 */
[----:B------:R-:W-:Y:S01]  /*4220*/  CS2R R28, SRZ ;  /* 0x00000000001c7805 */ /* 0x000fe2000001ff00 */
[----:B------:R-:W-:Y:S01]  /*4230*/  CS2R R34, SRZ ;  /* 0x0000000000227805 */ /* 0x000fe2000001ff00 */
[----:B------:R1:W4:Y:S01]  /*4240*/  LDSM.16.M88.4 R176, [R240+0x12800] ;  /* 0x01280000f0b0783b */ /* 0x0003220000000200 */
[----:B------:R-:W-:Y:S01]  /*4250*/  CS2R R32, SRZ ;  /* 0x0000000000207805 */ /* 0x000fe2000001ff00 */
[----:B------:R-:W-:Y:S01]  /*4260*/  CS2R R26, SRZ ;  /* 0x00000000001a7805 */ /* 0x000fe2000001ff00 */
[----:B---34-:R-:W-:Y:S01]  /*4270*/  CS2R R24, SRZ ;  /* 0x0000000000187805 */ /* 0x018fe2000001ff00 */
[----:B------:R1:W3:Y:S01]  /*4280*/  LDSM.16.M88.4 R204, [R240+0x14000] ;  /* 0x01400000f0cc783b */ /* 0x0002e20000000200 */
[----:B------:R-:W-:Y:S01]  /*4290*/  CS2R R22, SRZ ;  /* 0x0000000000167805 */ /* 0x000fe2000001ff00 */
[----:B------:R-:W-:Y:S01]  /*42a0*/  CS2R R20, SRZ ;  /* 0x0000000000147805 */ /* 0x000fe2000001ff00 */
[----:B------:R-:W-:Y:S01]  /*42b0*/  ULDC UR8, c[0x0][0x2e8] ;  /* 0x0000ba0000087ab9 */ /* 0x000fe20000000800 */
[----:B------:R1:W4:Y:S01]  /*42c0*/  LDSM.16.M88.4 R208, [R240+0x14800] ;  /* 0x01480000f0d0783b */ /* 0x0003220000000200 */
[----:B------:R-:W-:-:S02]  /*42d0*/  UIADD3 UR20, UR23, 0x40, URZ ;  /* 0x0000004017147890 */ /* 0x000fc4000fffe03f */
[----:B------:R-:W-:Y:S01]  /*42e0*/  UIADD3 UR19, UR19, -UR8, URZ ;  /* 0x8000000813137290 */ /* 0x000fe2000fffe03f */
[----:B------:R1:W1:Y:S01]  /*42f0*/  LDSM.16.M88.4 R236, [R240+0x16000] ;  /* 0x01600000f0ec783b */ /* 0x0002620000000200 */
[----:B------:R-:W-:-:S03]  /*4300*/  ULDC UR10, c[0x0][0x2e4] ;  /* 0x0000b900000a7ab9 */ /* 0x000fc60000000800 */
[----:B------:R1:W1:Y:S04]  /*4310*/  LDSM.16.M88.4 R164, [R252+0x12000] ;  /* 0x01200000fca4783b */ /* 0x0002680000000200 */
[----:B------:R1:W1:Y:S04]  /*4320*/  LDSM.16.M88.4 R168, [R252+0x12800] ;  /* 0x01280000fca8783b */ /* 0x0002680000000200 */
[----:B------:R1:W1:Y:S04]  /*4330*/  LDSM.16.M88.4 R196, [R252+0x14000] ;  /* 0x01400000fcc4783b */ /* 0x0002680000000200 */
[----:B------:R1:W1:Y:S04]  /*4340*/  LDSM.16.M88.4 R200, [R252+0x14800] ;  /* 0x01480000fcc8783b */ /* 0x0002680000000200 */
[----:B------:R1:W1:Y:S04]  /*4350*/  LDSM.16.M88.4 R228, [R252+0x16000] ;  /* 0x01600000fce4783b */ /* 0x0002680000000200 */
[----:B------:R1:W1:Y:S04]  /*4360*/  LDSM.16.M88.4 R232, [R252+0x16800] ;  /* 0x01680000fce8783b */ /* 0x0002680000000200 */
[----:B------:R-:W1:Y:S04]  /*4370*/  LDSM.16.M88.4 R240, [R240+0x16800] ;  /* 0x01680000f0f0783b */ /* 0x000e680000000200 */
[----:B-----5:R1:W1:Y:S04]  /*4380*/  LDSM.16.M88.4 R148, [R6+0x12000] ;  /* 0x012000000694783b */ /* 0x0202680000000200 */
[----:B------:R1:W1:Y:S04]  /*4390*/  LDSM.16.M88.4 R152, [R6+0x12800] ;  /* 0x012800000698783b */ /* 0x0002680000000200 */
[----:B--2---:R2:W1:Y:S04]  /*43a0*/  LDSM.16.M88.4 R156, [R5+0x12000] ;  /* 0x01200000059c783b */ /* 0x0044680000000200 */
        /* <DEDUP_REMOVED lines=8> */
[----:B---34-:R2:W1:Y:S02]  /*4430*/  LDSM.16.M88.4 R224, [R5+0x16800] ;  /* 0x0168000005e0783b */ /* 0x0184640000000200 */
.L_x_82:
[----:B------:R-:W3:Y:S01]  /*4440*/  LDL R80, [R1] ;  /* 0x0000000001507983 */ /* 0x000ee20000100800 */
[----:B------:R-:W-:Y:S02]  /*4450*/  USHF.L.U32 UR9, UR7, 0x6, URZ ;  /* 0x0000000607097899 */ /* 0x000fe4000800063f */
[----:B------:R-:W-:Y:S01]  /*4460*/  ULDC UR8, c[0x0][0x2e4] ;  /* 0x0000b90000087ab9 */ /* 0x000fe20000000800 */
[----:B------:R-:W4:Y:S01]  /*4470*/  LDL R97, [R1+0x8] ;  /* 0x0000080001617983 */ /* 0x000f220000100800 */
[----:B------:R-:W-:Y:S03]  /*4480*/  UISETP.GE.AND UP0, UPT, UR9, UR19, UPT ;  /* 0x000000130900728c */ /* 0x000fe6000bf06270 */
[----:B--2---:R-:W2:Y:S04]  /*4490*/  LDL R79, [R1+0x4] ;  /* 0x00000400014f7983 */ /* 0x004ea80000100800 */
[----:B------:R-:W2:Y:S04]  /*44a0*/  LDL R96, [R1+0xc] ;  /* 0x00000c0001607983 */ /* 0x000ea80000100800 */
[----:B------:R-:W2:Y:S04]  /*44b0*/  LDL R95, [R1+0x18] ;  /* 0x00001800015f7983 */ /* 0x000ea80000100800 */
[----:B------:R-:W0:Y:S04]  /*44c0*/  LDGDEPBAR ;  /* 0x00000000000079af */ /* 0x000e280000000000 */
[----:B------:R-:W2:Y:S04]  /*44d0*/  LDL R94, [R1+0x14] ;  /* 0x00001400015e7983 */ /* 0x000ea80000100800 */
[----:B------:R-:W2:Y:S04]  /*44e0*/  LDL R78, [R1+0x10] ;  /* 0x00001000014e7983 */ /* 0x000ea80000100800 */
[----:B------:R-:W2:Y:S04]  /*44f0*/  LDL R77, [R1+0x74] ;  /* 0x00007400014d7983 */ /* 0x000ea80000100800 */
[----:B------:R-:W2:Y:S01]  /*4500*/  LDL R76, [R1+0x70] ;  /* 0x00007000014c7983 */ /* 0x000ea20000100800 */
[----:B------:R-:W-:Y:S04]  /*4510*/  DEPBAR.LE SB0, 0x0 ;  /* 0x000080000000791a */ /* 0x000fe80000000000 */
[----:B------:R-:W-:Y:S06]  /*4520*/  BAR.SYNC.DEFER_BLOCKING 0x0 ;  /* 0x0000000000007b1d */ /* 0x000fec0000010000 */
[----:B-1-3--:R-:W-:Y:S04]  /*4530*/  LDSM.16.M88.4 R8, [R80+0xc000] ;  /* 0x00c000005008783b */ /* 0x00afe80000000200 */
[----:B----4-:R-:W3:Y:S04]  /*4540*/  LDSM.16.M88.4 R16, [R97] ;  /* 0x000000006110783b */ /* 0x010ee80000000200 */
[----:B------:R-:W4:Y:S04]  /*4550*/  LDSM.16.M88.4 R68, [R80+0xc800] ;  /* 0x00c800005044783b */ /* 0x000f280000000200 */
[----:B--2---:R-:W-:Y:S01]  /*4560*/  LDSM.16.M88.4 R72, [R96] ;  /* 0x000000006048783b */ /* 0x004fe20000000200 */
[C---:B-1-3--:R-:W-:Y:S08]  /*4570*/  HMMA.16816.F32 R4, R16.reuse, R8, RZ ;  /* 0x000000081004723c */ /* 0x04aff000000018ff */
[C---:B------:R-:W-:Y:S08]  /*4580*/  HMMA.16816.F32 R8, R16.reuse, R10, RZ ;  /* 0x0000000a1008723c */ /* 0x040ff000000018ff */
[C---:B----4-:R-:W-:Y:S08]  /*4590*/  HMMA.16816.F32 R12, R16.reuse, R68, RZ ;  /* 0x00000044100c723c */ /* 0x050ff000000018ff */
[----:B------:R-:W-:Y:S01]  /*45a0*/  HMMA.16816.F32 R16, R16, R70, RZ ;  /* 0x000000461010723c */ /* 0x000fe200000018ff */
[----:B------:R-:W1:Y:S07]  /*45b0*/  LDSM.16.M88.4 R68, [R79+0xc000] ;  /* 0x00c000004f44783b */ /* 0x000e6e0000000200 */
[C---:B-1----:R-:W-:Y:S08]  /*45c0*/  HMMA.16816.F32 R4, R72.reuse, R68, R4 ;  /* 0x000000444804723c */ /* 0x042ff00000001804 */
[C---:B------:R-:W-:Y:S01]  /*45d0*/  HMMA.16816.F32 R8, R72.reuse, R70, R8 ;  /* 0x000000464808723c */ /* 0x040fe20000001808 */
[----:B------:R-:W1:Y:S07]  /*45e0*/  LDSM.16.M88.4 R68, [R79+0xc800] ;  /* 0x00c800004f44783b */ /* 0x000e6e0000000200 */
[C---:B-1----:R-:W-:Y:S08]  /*45f0*/  HMMA.16816.F32 R12, R72.reuse, R68, R12 ;  /* 0x00000044480c723c */ /* 0x042ff0000000180c */
[----:B------:R-:W-:Y:S01]  /*4600*/  HMMA.16816.F32 R16, R72, R70, R16 ;  /* 0x000000464810723c */ /* 0x000fe20000001810 */
[----:B------:R-:W-:Y:S04]  /*4610*/  LDSM.16.M88.4 R68, [R95] ;  /* 0x000000005f44783b */ /* 0x000fe80000000200 */
[----:B------:R-:W1:Y:S03]  /*4620*/  LDSM.16.M88.4 R72, [R252+0xc000] ;  /* 0x00c00000fc48783b */ /* 0x000e660000000200 */
        /* <DEDUP_REMOVED lines=12> */
[----:B------:R-:W-:Y:S04]  /*46f0*/  LDSM.16.M88.4 R68, [R97+0x2000] ;  /* 0x002000006144783b */ /* 0x000fe80000000200 */
        /* <DEDUP_REMOVED lines=53> */
[C---:B-1----:R-:W-:Y:S07]  /*4a50*/  HMMA.16816.F32 R12, R68.reuse, R72, R12 ;  /* 0x00000048440c723c */ /* 0x042fee000000180c */
[----:B------:R-:W-:Y:S01]  /*4a60*/  IADD3 R72, P0, R77, UR16, RZ ;  /* 0x000000104d487c10 */ /* 0x000fe2000ff1e0ff */
[----:B------:R-:W-:Y:S04]  /*4a70*/  HMMA.16816.F32 R16, R68, R74, R16 ;  /* 0x0000004a4410723c */ /* 0x000fe80000001810 */
[----:B------:R-:W-:Y:S02]  /*4a80*/  IADD3.X R73, R76, UR15, RZ, P0, !PT ;  /* 0x0000000f4c497c10 */ /* 0x000fe400087fe4ff */
[----:B------:R-:W-:Y:S03]  /*4a90*/  PLOP3.LUT P0, PT, PT, PT, UP0, 0x80, 0x0 ;  /* 0x000000000000781c */ /* 0x000fe60003f0f008 */
[----:B-----5:R1:W5:Y:S04]  /*4aa0*/  LDG.E R79, [R72.64] ;  /* 0x00000004484f7981 */ /* 0x020368000c1e1900 */
[----:B------:R1:W5:Y:S06]  /*4ab0*/  LDG.E R78, [R72.64+0x20] ;  /* 0x00002004484e7981 */ /* 0x00036c000c1e1900 */
[----:B------:R-:W-:-:S05]  /*4ac0*/  @!P0 BRA `(.L_x_78) ;  /* 0x0000009000008947 */ /* 0x000fca0003800000 */
[----:B------:R-:W-:Y:S01]  /*4ad0*/  UIADD3 UR11, UR10, UR18, -UR6 ;  /* 0x000000120a0b7290 */ /* 0x000fe2000fffe806 */
[----:B------:R-:W-:Y:S01]  /*4ae0*/  IMAD.U32 R68, RZ, RZ, UR20 ;  /* 0x00000014ff447e24 */ /* 0x000fe2000f8e00ff */
[----:B------:R-:W-:Y:S04]  /*4af0*/  UIADD3 UR8, UR9, 0x40, URZ ;  /* 0x0000004009087890 */ /* 0x000fe8000fffe03f */
[----:B------:R-:W-:Y:S01]  /*4b00*/  UISETP.GE.AND UP0, UPT, UR8, UR11, UPT ;  /* 0x0000000b0800728c */ /* 0x000fe2000bf06270 */
[----:B------:R-:W-:Y:S02]  /*4b10*/  ISETP.LT.AND P0, PT, R68, UR6, PT ;  /* 0x0000000644007c0c */ /* 0x000fe4000bf01270 */
[----:B------:R-:W-:Y:S03]  /*4b20*/  UMOV UR8, UR10 ;  /* 0x0000000a00087c82 */ /* 0x000fe60008000000 */
[----:B------:R-:W-:Y:S11]  /*4b30*/  PLOP3.LUT P1, PT, PT, PT, UP0, 0x80, 0x0 ;  /* 0x000000000000781c */ /* 0x000ff60003f2f008 */
[----:B------:R-:W-:Y:S02]  /*4b40*/  @!UPT UIADD3 URZ, URZ, URZ, URZ ;  /* 0x0000003f3f3ff290 */ /* 0x000fe4000fffe03f */
[----:B------:R-:W-:-:S05]  /*4b50*/  @!P1 BRA P0, `(.L_x_79) ;  /* 0x0000049000009947 */ /* 0x000fca0000000000 */
.L_x_78:
[----:B------:R-:W2:Y:S01]  /*4b60*/  LDL R68, [R1+0x80] ;  /* 0x0000800001447983 */ /* 0x000ea20000100800 */
[----:B------:R-:W-:Y:S03]  /*4b70*/  UIADD3 UR10, -UR8, UR6, -UR12 ;  /* 0x00000006080a7290 */ /* 0x000fe6000fffe90c */
[----:B------:R-:W3:Y:S01]  /*4b80*/  LDL R69, [R1+0x84] ;  /* 0x0000840001457983 */ /* 0x000ee20000100800 */
[----:B--2---:R-:W-:Y:S01]  /*4b90*/  IADD3 R80, R68, UR9, RZ ;  /* 0x0000000944507c10 */ /* 0x004fe2000fffe0ff */
[----:B------:R-:W-:Y:S01]  /*4ba0*/  UIADD3 UR9, UR6, 0x1, -UR12 ;  /* 0x0000000106097890 */ /* 0x000fe2000fffe80c */
[----:B------:R-:W-:Y:S02]  /*4bb0*/  IMAD.U32 R68, RZ, RZ, UR22 ;  /* 0x00000016ff447e24 */ /* 0x000fe4000f8e00ff */
[----:B------:R-:W-:Y:S01]  /*4bc0*/  IADD3 R70, R80, UR10, RZ ;  /* 0x0000000a50467c10 */ /* 0x000fe2000fffe0ff */
[----:B------:R-:W-:Y:S01]  /*4bd0*/  UIADD3 UR9, UR9, UR43, URZ ;  /* 0x0000002b09097290 */ /* 0x000fe2000fffe03f */
[----:B---3--:R-:W-:Y:S02]  /*4be0*/  IMAD R68, R68, 0x40, R69 ;  /* 0x0000004044447824 */ /* 0x008fe400078e0245 */
[----:B------:R-:W-:Y:S03]  /*4bf0*/  IMNMX R70, RZ, R70, !PT ;  /* 0x00000046ff467217 */ /* 0x000fe60007800200 */
[----:B------:R-:W-:Y:S02]  /*4c00*/  IADD3 R69, R80, UR9, RZ ;  /* 0x0000000950457c10 */ /* 0x000fe4000fffe0ff */
[CC--:B------:R-:W-:Y:S02]  /*4c10*/  ISETP.GE.AND P1, PT, R68.reuse, R70.reuse, PT ;  /* 0x000000464400720c */ /* 0x0c0fe40003f26270 */
[----:B------:R-:W-:Y:S02]  /*4c20*/  IMNMX R69, R69, UR6, PT ;  /* 0x0000000645457c17 */ /* 0x000fe4000b800200 */
[C---:B------:R-:W-:Y:S02]  /*4c30*/  IADD3 R77, R68.reuse, 0x1, RZ ;  /* 0x00000001444d7810 */ /* 0x040fe40007ffe0ff */
[C---:B------:R-:W-:Y:S02]  /*4c40*/  IADD3 R76, R68.reuse, 0x8, RZ ;  /* 0x00000008444c7810 */ /* 0x040fe40007ffe0ff */
[C---:B------:R-:W-:Y:S02]  /*4c50*/  IADD3 R75, R68.reuse, 0x9, RZ ;  /* 0x00000009444b7810 */ /* 0x040fe40007ffe0ff */
[C---:B------:R-:W-:Y:S02]  /*4c60*/  IADD3 R74, R68.reuse, 0x10, RZ ;  /* 0x00000010444a7810 */ /* 0x040fe40007ffe0ff */
[C---:B-1----:R-:W-:Y:S02]  /*4c70*/  IADD3 R73, R68.reuse, 0x11, RZ ;  /* 0x0000001144497810 */ /* 0x042fe40007ffe0ff */
[C---:B------:R-:W-:Y:S02]  /*4c80*/  IADD3 R72, R68.reuse, 0x18, RZ ;  /* 0x0000001844487810 */ /* 0x040fe40007ffe0ff */
[C---:B------:R-:W-:Y:S02]  /*4c90*/  IADD3 R71, R68.reuse, 0x19, RZ ;  /* 0x0000001944477810 */ /* 0x040fe40007ffe0ff */
[-C--:B------:R-:W-:Y:S02]  /*4ca0*/  ISETP.GE.OR P1, PT, R68, R69.reuse, !P1 ;  /* 0x000000454400720c */ /* 0x080fe40004f26670 */
[----:B------:R-:W-:Y:S02]  /*4cb0*/  IADD3 R80, R80, 0x8, RZ ;  /* 0x0000000850507810 */ /* 0x000fe40007ffe0ff */
[-C--:B------:R-:W-:Y:S02]  /*4cc0*/  ISETP.GE.AND P0, PT, R77, R70.reuse, PT ;  /* 0x000000464d00720c */ /* 0x080fe40003f06270 */
[-C--:B------:R-:W-:Y:S02]  /*4cd0*/  ISETP.GE.AND P6, PT, R76, R70.reuse, PT ;  /* 0x000000464c00720c */ /* 0x080fe40003fc6270 */
[-C--:B------:R-:W-:Y:S02]  /*4ce0*/  ISETP.GE.AND P5, PT, R75, R70.reuse, PT ;  /* 0x000000464b00720c */ /* 0x080fe40003fa6270 */
[-C--:B------:R-:W-:Y:S02]  /*4cf0*/  ISETP.GE.AND P4, PT, R74, R70.reuse, PT ;  /* 0x000000464a00720c */ /* 0x080fe40003f86270 */
[-C--:B------:R-:W-:Y:S02]  /*4d00*/  ISETP.GE.AND P3, PT, R73, R70.reuse, PT ;  /* 0x000000464900720c */ /* 0x080fe40003f66270 */
[-C--:B------:R-:W-:Y:S02]  /*4d10*/  ISETP.GE.AND P2, PT, R72, R70.reuse, PT ;  /* 0x000000464800720c */ /* 0x080fe40003f46270 */
[----:B------:R-:W-:Y:S02]  /*4d20*/  FSEL R4, R4, -INF , !P1 ;  /* 0xff80000004047808 */ /* 0x000fe40004800000 */
[----:B------:R-:W-:Y:S02]  /*4d30*/  ISETP.GE.AND P1, PT, R71, R70, PT ;  /* 0x000000464700720c */ /* 0x000fe40003f26270 */
[----:B------:R-:W-:Y:S01]  /*4d40*/  IADD3 R70, R80, UR10, RZ ;  /* 0x0000000a50467c10 */ /* 0x000fe2000fffe0ff */
[----:B------:R-:W-:Y:S01]  /*4d50*/  UMOV UR10, UR8 ;  /* 0x00000008000a7c82 */ /* 0x000fe20008000000 */
[-C--:B------:R-:W-:Y:S02]  /*4d60*/  ISETP.GE.OR P0, PT, R77, R69.reuse, !P0 ;  /* 0x000000454d00720c */ /* 0x080fe40004706670 */
[-C--:B------:R-:W-:Y:S02]  /*4d70*/  ISETP.GE.OR P6, PT, R76, R69.reuse, !P6 ;  /* 0x000000454c00720c */ /* 0x080fe400077c6670 */
[-C--:B------:R-:W-:Y:S02]  /*4d80*/  ISETP.GE.OR P5, PT, R75, R69.reuse, !P5 ;  /* 0x000000454b00720c */ /* 0x080fe40006fa6670 */
[-C--:B------:R-:W-:Y:S02]  /*4d90*/  ISETP.GE.OR P4, PT, R74, R69.reuse, !P4 ;  /* 0x000000454a00720c */ /* 0x080fe40006786670 */
[-C--:B------:R-:W-:Y:S02]  /*4da0*/  ISETP.GE.OR P3, PT, R73, R69.reuse, !P3 ;  /* 0x000000454900720c */ /* 0x080fe40005f66670 */
[-C--:B------:R-:W-:Y:S02]  /*4db0*/  ISETP.GE.OR P2, PT, R72, R69.reuse, !P2 ;  /* 0x000000454800720c */ /* 0x080fe40005746670 */
[----:B------:R-:W-:Y:S02]  /*4dc0*/  ISETP.GE.OR P1, PT, R71, R69, !P1 ;  /* 0x000000454700720c */ /* 0x000fe40004f26670 */
[----:B------:R-:W-:Y:S02]  /*4dd0*/  IADD3 R69, R80, UR9, RZ ;  /* 0x0000000950457c10 */ /* 0x000fe4000fffe0ff */
[----:B------:R-:W-:Y:S02]  /*4de0*/  IMNMX R70, RZ, R70, !PT ;  /* 0x00000046ff467217 */ /* 0x000fe40007800200 */
[----:B------:R-:W-:Y:S02]  /*4df0*/  IMNMX R69, R69, UR6, PT ;  /* 0x0000000645457c17 */ /* 0x000fe4000b800200 */
[----:B------:R-:W-:Y:S02]  /*4e00*/  FSEL R5, R5, -INF , !P0 ;  /* 0xff80000005057808 */ /* 0x000fe40004000000 */
[-C--:B------:R-:W-:Y:S02]  /*4e10*/  ISETP.GE.AND P0, PT, R68, R70.reuse, PT ;  /* 0x000000464400720c */ /* 0x080fe40003f06270 */
[----:B------:R-:W-:Y:S02]  /*4e20*/  FSEL R8, R8, -INF , !P6 ;  /* 0xff80000008087808 */ /* 0x000fe40007000000 */
[-C--:B------:R-:W-:Y:S02]  /*4e30*/  ISETP.GE.OR P0, PT, R68, R69.reuse, !P0 ;  /* 0x000000454400720c */ /* 0x080fe40004706670 */
[-C--:B------:R-:W-:Y:S02]  /*4e40*/  ISETP.GE.AND P6, PT, R77, R70.reuse, PT ;  /* 0x000000464d00720c */ /* 0x080fe40003fc6270 */
[----:B------:R-:W-:Y:S02]  /*4e50*/  FSEL R9, R9, -INF , !P5 ;  /* 0xff80000009097808 */ /* 0x000fe40006800000 */
        /* <DEDUP_REMOVED lines=10> */
[----:B------:R-:W-:Y:S02]  /*4f00*/  ISETP.GE.AND P0, PT, R71, R70, PT ;  /* 0x000000464700720c */ /* 0x000fe40003f06270 */
[-C--:B------:R-:W-:Y:S02]  /*4f10*/  ISETP.GE.OR P6, PT, R77, R69.reuse, !P6 ;  /* 0x000000454d00720c */ /* 0x080fe400077c6670 */
[-C--:B------:R-:W-:Y:S02]  /*4f20*/  ISETP.GE.OR P5, PT, R76, R69.reuse, !P5 ;  /* 0x000000454c00720c */ /* 0x080fe40006fa6670 */
[-C--:B------:R-:W-:Y:S02]  /*4f30*/  ISETP.GE.OR P4, PT, R75, R69.reuse, !P4 ;  /* 0x000000454b00720c */ /* 0x080fe40006786670 */
[-C--:B------:R-:W-:Y:S02]  /*4f40*/  ISETP.GE.OR P3, PT, R74, R69.reuse, !P3 ;  /* 0x000000454a00720c */ /* 0x080fe40005f66670 */
[-C--:B------:R-:W-:Y:S02]  /*4f50*/  ISETP.GE.OR P2, PT, R73, R69.reuse, !P2 ;  /* 0x000000454900720c */ /* 0x080fe40005746670 */
[-C--:B------:R-:W-:Y:S02]  /*4f60*/  ISETP.GE.OR P1, PT, R72, R69.reuse, !P1 ;  /* 0x000000454800720c */ /* 0x080fe40004f26670 */
[----:B------:R-:W-:Y:S02]  /*4f70*/  ISETP.GE.OR P0, PT, R71, R69, !P0 ;  /* 0x000000454700720c */ /* 0x000fe40004706670 */
[----:B------:R-:W-:Y:S02]  /*4f80*/  FSEL R7, R7, -INF , !P6 ;  /* 0xff80000007077808 */ /* 0x000fe40007000000 */
[----:B------:R-:W-:Y:S02]  /*4f90*/  FSEL R10, R10, -INF , !P5 ;  /* 0xff8000000a0a7808 */ /* 0x000fe40006800000 */
[----:B------:R-:W-:Y:S02]  /*4fa0*/  FSEL R11, R11, -INF , !P4 ;  /* 0xff8000000b0b7808 */ /* 0x000fe40006000000 */
[----:B------:R-:W-:Y:S02]  /*4fb0*/  FSEL R14, R14, -INF , !P3 ;  /* 0xff8000000e0e7808 */ /* 0x000fe40005800000 */
[----:B------:R-:W-:Y:S02]  /*4fc0*/  FSEL R15, R15, -INF , !P2 ;  /* 0xff8000000f0f7808 */ /* 0x000fe40005000000 */
[----:B------:R-:W-:Y:S02]  /*4fd0*/  FSEL R18, R18, -INF , !P1 ;  /* 0xff80000012127808 */ /* 0x000fe40004800000 */
[----:B------:R-:W-:Y:S02]  /*4fe0*/  FSEL R19, R19, -INF , !P0 ;  /* 0xff80000013137808 */ /* 0x000fe40004000000 */
.L_x_79:
[----:B------:R-:W2:Y:S01]  /*4ff0*/  LDL R70, [R1+0x60] ;  /* 0x0000600001467983 */ /* 0x000ea20000100800 */
[----:B------:R-:W-:Y:S03]  /*5000*/  UISETP.GT.AND UP2, UPT, UR7, UR17, UPT ;  /* 0x000000110700728c */ /* 0x000fe6000bf44270 */
[----:B------:R-:W3:Y:S04]  /*5010*/  LDL R69, [R1+0x64] ;  /* 0x0000640001457983 */ /* 0x000ee80000100800 */
[----:B------:R-:W4:Y:S04]  /*5020*/  LDL R93, [R1+0x50] ;  /* 0x00005000015d7983 */ /* 0x000f280000100800 */
[----:B------:R-:W4:Y:S04]  /*5030*/  LDL R92, [R1+0x5c] ;  /* 0x00005c00015c7983 */ /* 0x000f280000100800 */
[----:B------:R-:W4:Y:S04]  /*5040*/  LDL R91, [R1+0x54] ;  /* 0x00005400015b7983 */ /* 0x000f280000100800 */
[----:B------:R-:W4:Y:S01]  /*5050*/  LDL R90, [R1+0x58] ;  /* 0x00005800015a7983 */ /* 0x000f220000100800 */
[C---:B--2---:R-:W-:Y:S01]  /*5060*/  FMUL.FTZ R68, R70.reuse, 1.4426950216293334961 ;  /* 0x3fb8aa3b46447820 */ /* 0x044fe20000410000 */
[----:B------:R-:W-:Y:S04]  /*5070*/  FSETP.NEU.FTZ.AND P0, PT, R70, -INF , PT ;  /* 0xff8000004600780b */ /* 0x000fe80003f1d000 */
[----:B------:R-:W-:Y:S02]  /*5080*/  FSEL R68, R68, RZ, P0 ;  /* 0x000000ff44447208 */ /* 0x000fe40000000000 */
[----:B---3--:R-:W-:Y:S03]  /*5090*/  FSETP.NEU.FTZ.AND P0, PT, R69, -INF , PT ;  /* 0xff8000004500780b */ /* 0x008fe60003f1d000 */
[--C-:B------:R-:W-:Y:S02]  /*50a0*/  FFMA.FTZ R4, R4, c[0x0][0x23c], -R68.reuse ;  /* 0x00008f0004047a23 */ /* 0x100fe40000010844 */
[--C-:B------:R-:W-:Y:S02]  /*50b0*/  FFMA.FTZ R5, R5, c[0x0][0x23c], -R68.reuse ;  /* 0x00008f0005057a23 */ /* 0x100fe40000010844 */
[----:B------:R2:W-:Y:S01]  /*50c0*/  MUFU.EX2 R83, R4 ;  /* 0x0000000400537308 */ /* 0x0005e20000000800 */
[--C-:B------:R-:W-:Y:S02]  /*50d0*/  FFMA.FTZ R8, R8, c[0x0][0x23c], -R68.reuse ;  /* 0x00008f0008087a23 */ /* 0x100fe40000010844 */
[--C-:B------:R-:W-:Y:S02]  /*50e0*/  FFMA.FTZ R9, R9, c[0x0][0x23c], -R68.reuse ;  /* 0x00008f0009097a23 */ /* 0x100fe40000010844 */
[--C-:B------:R-:W-:Y:S02]  /*50f0*/  FFMA.FTZ R12, R12, c[0x0][0x23c], -R68.reuse ;  /* 0x00008f000c0c7a23 */ /* 0x100fe40000010844 */
[--C-:B------:R-:W-:Y:S02]  /*5100*/  FFMA.FTZ R13, R13, c[0x0][0x23c], -R68.reuse ;  /* 0x00008f000d0d7a23 */ /* 0x100fe40000010844 */
[--C-:B------:R-:W-:Y:S01]  /*5110*/  FFMA.FTZ R16, R16, c[0x0][0x23c], -R68.reuse ;  /* 0x00008f0010107a23 */ /* 0x100fe20000010844 */
[----:B------:R-:W3:Y:S01]  /*5120*/  MUFU.EX2 R81, R5 ;  /* 0x0000000500517308 */ /* 0x000ee20000000800 */
[----:B------:R-:W-:Y:S09]  /*5130*/  FFMA.FTZ R68, R17, c[0x0][0x23c], -R68 ;  /* 0x00008f0011447a23 */ /* 0x000ff20000010844 */
[----:B------:R-:W-:Y:S01]  /*5140*/  MUFU.EX2 R80, R8 ;  /* 0x0000000800507308 */ /* 0x000fe20000000800 */
[----:B--2---:R-:W-:Y:S05]  /*5150*/  FMUL.FTZ R4, R69, 1.4426950216293334961 ;  /* 0x3fb8aa3b45047820 */ /* 0x004fea0000410000 */
[----:B------:R-:W-:Y:S04]  /*5160*/  FSEL R4, R4, RZ, P0 ;  /* 0x000000ff04047208 */ /* 0x000fe80000000000 */
[----:B------:R-:W-:Y:S01]  /*5170*/  MUFU.EX2 R77, R9 ;  /* 0x00000009004d7308 */ /* 0x000fe20000000800 */
[----:B------:R-:W-:Y:S01]  /*5180*/  PLOP3.LUT P0, PT, PT, PT, UP2, 0x80, 0x0 ;  /* 0x000000000000781c */ /* 0x000fe20003f0f028 */
[--C-:B------:R-:W-:Y:S02]  /*5190*/  FFMA.FTZ R6, R6, c[0x0][0x23c], -R4.reuse ;  /* 0x00008f0006067a23 */ /* 0x100fe40000010804 */
[--C-:B------:R-:W-:Y:S02]  /*51a0*/  FFMA.FTZ R7, R7, c[0x0][0x23c], -R4.reuse ;  /* 0x00008f0007077a23 */ /* 0x100fe40000010804 */
[--C-:B------:R-:W-:Y:S04]  /*51b0*/  FFMA.FTZ R18, R18, c[0x0][0x23c], -R4.reuse ;  /* 0x00008f0012127a23 */ /* 0x100fe80000010804 */
[----:B------:R3:W-:Y:S01]  /*51c0*/  MUFU.EX2 R75, R6 ;  /* 0x00000006004b7308 */ /* 0x0007e20000000800 */
[--C-:B------:R-:W-:Y:S02]  /*51d0*/  FFMA.FTZ R10, R10, c[0x0][0x23c], -R4.reuse ;  /* 0x00008f000a0a7a23 */ /* 0x100fe40000010804 */
[--C-:B------:R-:W-:Y:S02]  /*51e0*/  FFMA.FTZ R11, R11, c[0x0][0x23c], -R4.reuse ;  /* 0x00008f000b0b7a23 */ /* 0x100fe40000010804 */
[--C-:B------:R-:W-:Y:S02]  /*51f0*/  FFMA.FTZ R14, R14, c[0x0][0x23c], -R4.reuse ;  /* 0x00008f000e0e7a23 */ /* 0x100fe40000010804 */
[--C-:B------:R-:W-:Y:S02]  /*5200*/  FFMA.FTZ R15, R15, c[0x0][0x23c], -R4.reuse ;  /* 0x00008f000f0f7a23 */ /* 0x100fe40000010804 */
[----:B------:R-:W-:Y:S01]  /*5210*/  FFMA.FTZ R4, R19, c[0x0][0x23c], -R4 ;  /* 0x00008f0013047a23 */ /* 0x000fe20000010804 */
[----:B-1----:R-:W1:Y:S10]  /*5220*/  MUFU.EX2 R73, R7 ;  /* 0x0000000700497308 */ /* 0x002e740000000800 */
[----:B------:R2:W-:Y:S01]  /*5230*/  MUFU.EX2 R76, R4 ;  /* 0x00000004004c7308 */ /* 0x0005e20000000800 */
[----:B---3--:R-:W-:Y:S05]  /*5240*/  F2FP.PACK_AB R6, R81, R83 ;  /* 0x000000535106723e */ /* 0x008fea00000000ff */
[----:B----4-:R3:W-:Y:S04]  /*5250*/  STS [R93+0x14000], R6 ;  /* 0x014000065d007388 */ /* 0x0107e80000000800 */
[----:B------:R-:W-:Y:S01]  /*5260*/  MUFU.EX2 R74, R10 ;  /* 0x0000000a004a7308 */ /* 0x000fe20000000800 */
[----:B-1----:R-:W-:Y:S05]  /*5270*/  F2FP.PACK_AB R5, R73, R75 ;  /* 0x0000004b4905723e */ /* 0x002fea00000000ff */
[----:B------:R1:W-:Y:S04]  /*5280*/  STS [R93+0x14400], R5 ;  /* 0x014400055d007388 */ /* 0x0003e80000000800 */
[----:B------:R-:W4:Y:S01]  /*5290*/  MUFU.EX2 R72, R11 ;  /* 0x0000000b00487308 */ /* 0x000f220000000800 */
[----:B--2---:R-:W-:Y:S05]  /*52a0*/  F2FP.PACK_AB R4, R77, R80 ;  /* 0x000000504d04723e */ /* 0x004fea00000000ff */
[----:B------:R2:W-:Y:S04]  /*52b0*/  STS [R92+0x14000], R4 ;  /* 0x014000045c007388 */ /* 0x0005e80000000800 */
[----:B------:R-:W-:Y:S10]  /*52c0*/  MUFU.EX2 R89, R12 ;  /* 0x0000000c00597308 */ /* 0x000ff40000000800 */
[----:B------:R-:W1:Y:S01]  /*52d0*/  MUFU.EX2 R88, R13 ;  /* 0x0000000d00587308 */ /* 0x000e620000000800 */
[----:B----4-:R-:W-:Y:S05]  /*52e0*/  F2FP.PACK_AB R8, R72, R74 ;  /* 0x0000004a4808723e */ /* 0x010fea00000000ff */
[----:B------:R-:W-:Y:S04]  /*52f0*/  STS [R92+0x14400], R8 ;  /* 0x014400085c007388 */ /* 0x000fe80000000800 */
[----:B------:R-:W-:Y:S10]  /*5300*/  MUFU.EX2 R86, R14 ;  /* 0x0000000e00567308 */ /* 0x000ff40000000800 */
[----:B------:R-:W3:Y:S01]  /*5310*/  MUFU.EX2 R85, R15 ;  /* 0x0000000f00557308 */ /* 0x000ee20000000800 */
[----:B-1----:R-:W-:Y:S05]  /*5320*/  F2FP.PACK_AB R7, R88, R89 ;  /* 0x000000595807723e */ /* 0x002fea00000000ff */
[----:B------:R-:W-:Y:S04]  /*5330*/  STS [R91+0x14000], R7 ;  /* 0x014000075b007388 */ /* 0x000fe80000000800 */
[----:B------:R-:W-:Y:S10]  /*5340*/  MUFU.EX2 R87, R16 ;  /* 0x0000001000577308 */ /* 0x000ff40000000800 */
[----:B------:R-:W1:Y:S01]  /*5350*/  MUFU.EX2 R84, R68 ;  /* 0x0000004400547308 */ /* 0x000e620000000800 */
[----:B---3--:R-:W-:Y:S05]  /*5360*/  F2FP.PACK_AB R6, R85, R86 ;  /* 0x000000565506723e */ /* 0x008fea00000000ff */
[----:B------:R-:W-:Y:S04]  /*5370*/  STS [R91+0x14400], R6 ;  /* 0x014400065b007388 */ /* 0x000fe80000000800 */
[----:B------:R-:W2:Y:S01]  /*5380*/  MUFU.EX2 R82, R18 ;  /* 0x0000001200527308 */ /* 0x000ea20000000800 */
[----:B-1----:R-:W-:Y:S05]  /*5390*/  F2FP.PACK_AB R5, R84, R87 ;  /* 0x000000575405723e */ /* 0x002fea00000000ff */
[----:B------:R-:W-:Y:S01]  /*53a0*/  STS [R90+0x14000], R5 ;  /* 0x014000055a007388 */ /* 0x000fe20000000800 */
[----:B--2---:R-:W-:Y:S05]  /*53b0*/  F2FP.PACK_AB R4, R76, R82 ;  /* 0x000000524c04723e */ /* 0x004fea00000000ff */
[----:B------:R-:W-:Y:S04]  /*53c0*/  STS [R90+0x14400], R4 ;  /* 0x014400045a007388 */ /* 0x000fe80000000800 */
[----:B------:R-:W1:Y:S08]  /*53d0*/  LDSM.16.M88.4 R16, [R97+0x6000] ;  /* 0x006000006110783b */ /* 0x000e700000000200 */
        /* <DEDUP_REMOVED lines=59> */
[C---:B-----5:R-:W-:Y:S02]  /*5790*/  FADD.FTZ R4, -R79.reuse, R4 ;  /* 0x000000044f047221 */ /* 0x060fe40000010100 */
[----:B------:R-:W-:Y:S02]  /*57a0*/  FADD.FTZ R5, -R79, R5 ;  /* 0x000000054f057221 */ /* 0x000fe40000010100 */
[C---:B------:R-:W-:Y:S04]  /*57b0*/  FADD.FTZ R6, -R78.reuse, R6 ;  /* 0x000000064e067221 */ /* 0x040fe80000010100 */
[----:B------:R-:W-:Y:S02]  /*57c0*/  FADD.FTZ R7, -R78, R7 ;  /* 0x000000074e077221 */ /* 0x000fe40000010100 */
[----:B------:R-:W-:Y:S02]  /*57d0*/  FMUL.FTZ R69, R83, R4 ;  /* 0x0000000453457220 */ /* 0x000fe40000410000 */
[----:B------:R-:W-:Y:S02]  /*57e0*/  FMUL.FTZ R68, R81, R5 ;  /* 0x0000000551447220 */ /* 0x000fe40000410000 */
[----:B------:R-:W-:Y:S02]  /*57f0*/  FMUL.FTZ R4, R75, R6 ;  /* 0x000000064b047220 */ /* 0x000fe40000410000 */
[----:B------:R-:W-:Y:S01]  /*5800*/  FMUL.FTZ R5, R73, R7 ;  /* 0x0000000749057220 */ /* 0x000fe20000410000 */
[----:B------:R-:W-:Y:S01]  /*5810*/  F2FP.PACK_AB R6, R68, R69 ;  /* 0x000000454406723e */ /* 0x000fe200000000ff */
[C---:B------:R-:W-:Y:S02]  /*5820*/  FADD.FTZ R8, -R79.reuse, R8 ;  /* 0x000000084f087221 */ /* 0x040fe40000010100 */
[----:B------:R-:W-:Y:S01]  /*5830*/  FADD.FTZ R9, -R79, R9 ;  /* 0x000000094f097221 */ /* 0x000fe20000010100 */
[----:B------:R-:W-:Y:S01]  /*5840*/  F2FP.PACK_AB R5, R5, R4 ;  /* 0x000000040505723e */ /* 0x000fe200000000ff */
[----:B------:R1:W-:Y:S01]  /*5850*/  STS [R93+0x12000], R6 ;  /* 0x012000065d007388 */ /* 0x0003e20000000800 */
[----:B------:R-:W-:Y:S02]  /*5860*/  FMUL.FTZ R70, R80, R8 ;  /* 0x0000000850467220 */ /* 0x000fe40000410000 */
[----:B------:R-:W-:Y:S01]  /*5870*/  FMUL.FTZ R9, R77, R9 ;  /* 0x000000094d097220 */ /* 0x000fe20000410000 */
[----:B------:R2:W-:Y:S01]  /*5880*/  STS [R93+0x12400], R5 ;  /* 0x012400055d007388 */ /* 0x0005e20000000800 */
[C---:B------:R-:W-:Y:S02]  /*5890*/  FADD.FTZ R10, -R78.reuse, R10 ;  /* 0x0000000a4e0a7221 */ /* 0x040fe40000010100 */
[----:B------:R-:W-:Y:S01]  /*58a0*/  FADD.FTZ R11, -R78, R11 ;  /* 0x0000000b4e0b7221 */ /* 0x000fe20000010100 */
[----:B------:R-:W-:Y:S01]  /*58b0*/  F2FP.PACK_AB R4, R9, R70 ;  /* 0x000000460904723e */ /* 0x000fe200000000ff */
[----:B------:R-:W-:Y:S02]  /*58c0*/  FMUL.FTZ R10, R74, R10 ;  /* 0x0000000a4a0a7220 */ /* 0x000fe40000410000 */
[----:B------:R-:W-:Y:S02]  /*58d0*/  FMUL.FTZ R8, R72, R11 ;  /* 0x0000000b48087220 */ /* 0x000fe40000410000 */
[----:B------:R3:W-:Y:S01]  /*58e0*/  STS [R92+0x12000], R4 ;  /* 0x012000045c007388 */ /* 0x0007e20000000800 */
[C---:B------:R-:W-:Y:S02]  /*58f0*/  FADD.FTZ R12, -R79.reuse, R12 ;  /* 0x0000000c4f0c7221 */ /* 0x040fe40000010100 */
[----:B------:R-:W-:Y:S01]  /*5900*/  FADD.FTZ R13, -R79, R13 ;  /* 0x0000000d4f0d7221 */ /* 0x000fe20000010100 */
[----:B------:R-:W-:Y:S01]  /*5910*/  F2FP.PACK_AB R8, R8, R10 ;  /* 0x0000000a0808723e */ /* 0x000fe200000000ff */
[C---:B------:R-:W-:Y:S02]  /*5920*/  FADD.FTZ R14, -R78.reuse, R14 ;  /* 0x0000000e4e0e7221 */ /* 0x040fe40000010100 */
[----:B------:R-:W-:Y:S02]  /*5930*/  FADD.FTZ R15, -R78, R15 ;  /* 0x0000000f4e0f7221 */ /* 0x000fe40000010100 */
[----:B------:R-:W-:Y:S01]  /*5940*/  FMUL.FTZ R12, R89, R12 ;  /* 0x0000000c590c7220 */ /* 0x000fe20000410000 */
[----:B------:R-:W-:Y:S01]  /*5950*/  STS [R92+0x12400], R8 ;  /* 0x012400085c007388 */ /* 0x000fe20000000800 */
[----:B------:R-:W-:Y:S02]  /*5960*/  FMUL.FTZ R7, R88, R13 ;  /* 0x0000000d58077220 */ /* 0x000fe40000410000 */
[C---:B------:R-:W-:Y:S01]  /*5970*/  FADD.FTZ R16, -R79.reuse, R16 ;  /* 0x000000104f107221 */ /* 0x040fe20000010100 */
[----:B------:R-:W4:Y:S01]  /*5980*/  LDL.LU.64 R88, [R1+0x30] ;  /* 0x0000300001587983 */ /* 0x000f220000300a00 */
[----:B------:R-:W-:Y:S01]  /*5990*/  FADD.FTZ R17, -R79, R17 ;  /* 0x000000114f117221 */ /* 0x000fe20000010100 */
[----:B------:R-:W-:Y:S01]  /*59a0*/  F2FP.PACK_AB R7, R7, R12 ;  /* 0x0000000c0707723e */ /* 0x000fe200000000ff */
[----:B------:R-:W-:Y:S02]  /*59b0*/  FMUL.FTZ R14, R86, R14 ;  /* 0x0000000e560e7220 */ /* 0x000fe40000410000 */
[----:B------:R-:W-:Y:S02]  /*59c0*/  FMUL.FTZ R15, R85, R15 ;  /* 0x0000000f550f7220 */ /* 0x000fe40000410000 */
[C---:B------:R-:W-:Y:S01]  /*59d0*/  FADD.FTZ R18, -R78.reuse, R18 ;  /* 0x000000124e127221 */ /* 0x040fe20000010100 */
[----:B------:R-:W-:Y:S01]  /*59e0*/  STS [R91+0x12000], R7 ;  /* 0x012000075b007388 */ /* 0x000fe20000000800 */
[----:B------:R-:W-:Y:S01]  /*59f0*/  FADD.FTZ R19, -R78, R19 ;  /* 0x000000134e137221 */ /* 0x000fe20000010100 */
[----:B-1----:R-:W-:Y:S01]  /*5a00*/  F2FP.PACK_AB R6, R15, R14 ;  /* 0x0000000e0f06723e */ /* 0x002fe200000000ff */
[----:B------:R-:W-:Y:S02]  /*5a10*/  FMUL.FTZ R16, R87, R16 ;  /* 0x0000001057107220 */ /* 0x000fe40000410000 */
[----:B--2---:R-:W-:Y:S02]  /*5a20*/  FMUL.FTZ R5, R84, R17 ;  /* 0x0000001154057220 */ /* 0x004fe40000410000 */
[----:B------:R-:W-:Y:S01]  /*5a30*/  FMUL.FTZ R18, R82, R18 ;  /* 0x0000001252127220 */ /* 0x000fe20000410000 */
[----:B------:R-:W-:Y:S01]  /*5a40*/  STS [R91+0x12400], R6 ;  /* 0x012400065b007388 */ /* 0x000fe20000000800 */
[----:B------:R-:W-:Y:S01]  /*5a50*/  FMUL.FTZ R19, R76, R19 ;  /* 0x000000134c137220 */ /* 0x000fe20000410000 */
[----:B------:R-:W-:Y:S04]  /*5a60*/  F2FP.PACK_AB R5, R5, R16 ;  /* 0x000000100505723e */ /* 0x000fe800000000ff */
[----:B---3--:R-:W-:Y:S01]  /*5a70*/  F2FP.PACK_AB R4, R19, R18 ;  /* 0x000000121304723e */ /* 0x008fe200000000ff */
[----:B------:R-:W-:Y:S04]  /*5a80*/  STS [R90+0x12000], R5 ;  /* 0x012000055a007388 */ /* 0x000fe80000000800 */
[----:B------:R-:W-:Y:S04]  /*5a90*/  STS [R90+0x12400], R4 ;  /* 0x012400045a007388 */ /* 0x000fe80000000800 */
[----:B------:R-:W-:Y:S08]  /*5aa0*/  BAR.SYNC.DEFER_BLOCKING 0x0 ;  /* 0x0000000000007b1d */ /* 0x000ff00000010000 */
[----:B------:R-:W-:Y:S08]  /*5ab0*/  LDSM.16.MT88.4 R4, [R3+0x14000] ;  /* 0x014000000304783b */ /* 0x000ff00000004200 */
[----:B------:R-:W1:Y:S08]  /*5ac0*/  LDSM.16.MT88.4 R8, [R0+0x6000] ;  /* 0x006000000008783b */ /* 0x000e700000004200 */
[----:B------:R-:W2:Y:S08]  /*5ad0*/  LDSM.16.MT88.4 R12, [R2+0x14000] ;  /* 0x01400000020c783b */ /* 0x000eb00000004200 */
[----:B------:R-:W3:Y:S08]  /*5ae0*/  LDSM.16.MT88.4 R16, [R0+0x8000] ;  /* 0x008000000010783b */ /* 0x000ef00000004200 */
[----:B------:R-:W3:Y:S08]  /*5af0*/  LDSM.16.MT88.4 R68, [R0+0xa000] ;  /* 0x00a000000044783b */ /* 0x000ef00000004200 */
[----:B------:R-:W-:Y:S01]  /*5b00*/  LDSM.16.MT88.4 R72, [R3+0x14800] ;  /* 0x014800000348783b */ /* 0x000fe20000004200 */
[-C--:B-1----:R-:W-:Y:S07]  /*5b10*/  HMMA.16816.F32 R20, R4, R8.reuse, R20 ;  /* 0x000000080414723c */ /* 0x082fee0000001814 */
[----:B------:R-:W1:Y:S01]  /*5b20*/  LDSM.16.MT88.4 R76, [R0+0x6800] ;  /* 0x00680000004c783b */ /* 0x000e620000004200 */
[C---:B--2---:R-:W-:Y:S07]  /*5b30*/  HMMA.16816.F32 R24, R12.reuse, R8, R24 ;  /* 0x000000080c18723c */ /* 0x044fee0000001818 */
[----:B------:R-:W2:Y:S01]  /*5b40*/  LDSM.16.MT88.4 R80, [R2+0x14800] ;  /* 0x014800000250783b */ /* 0x000ea20000004200 */
[-C--:B------:R-:W-:Y:S07]  /*5b50*/  HMMA.16816.F32 R28, R12, R10.reuse, R28 ;  /* 0x0000000a0c1c723c */ /* 0x080fee000000181c */
[----:B------:R-:W-:Y:S01]  /*5b60*/  LDSM.16.MT88.4 R84, [R0+0x9000] ;  /* 0x009000000054783b */ /* 0x000fe20000004200 */
[C---:B------:R-:W-:Y:S07]  /*5b70*/  HMMA.16816.F32 R32, R4.reuse, R10, R32 ;  /* 0x0000000a0420723c */ /* 0x040fee0000001820 */
[----:B------:R-:W1:Y:S01]  /*5b80*/  LDSM.16.MT88.4 R8, [R0+0x8800] ;  /* 0x008800000008783b */ /* 0x000e620000004200 */
[-C--:B---3--:R-:W-:Y:S08]  /*5b90*/  HMMA.16816.F32 R36, R4, R16.reuse, R36 ;  /* 0x000000100424723c */ /* 0x088ff00000001824 */
[C---:B------:R-:W-:Y:S08]  /*5ba0*/  HMMA.16816.F32 R40, R12.reuse, R16, R40 ;  /* 0x000000100c28723c */ /* 0x040ff00000001828 */
[-C--:B------:R-:W-:Y:S08]  /*5bb0*/  HMMA.16816.F32 R44, R12, R18.reuse, R44 ;  /* 0x000000120c2c723c */ /* 0x080ff0000000182c */
[C---:B------:R-:W-:Y:S01]  /*5bc0*/  HMMA.16816.F32 R48, R4.reuse, R18, R48 ;  /* 0x000000120430723c */ /* 0x040fe20000001830 */
[----:B------:R-:W3:Y:S07]  /*5bd0*/  LDSM.16.MT88.4 R16, [R0+0xa800] ;  /* 0x00a800000010783b */ /* 0x000eee0000004200 */
[-C--:B------:R-:W-:Y:S08]  /*5be0*/  HMMA.16816.F32 R52, R4, R68.reuse, R52 ;  /* 0x000000440434723c */ /* 0x080ff00000001834 */
[C---:B------:R-:W-:Y:S08]  /*5bf0*/  HMMA.16816.F32 R56, R12.reuse, R68, R56 ;  /* 0x000000440c38723c */ /* 0x040ff00000001838 */
[-C--:B------:R-:W-:Y:S01]  /*5c00*/  HMMA.16816.F32 R60, R12, R70.reuse, R60 ;  /* 0x000000460c3c723c */ /* 0x080fe2000000183c */
[----:B------:R-:W-:Y:S07]  /*5c10*/  LDSM.16.MT88.4 R12, [R0+0x7000] ;  /* 0x00700000000c783b */ /* 0x000fee0000004200 */
[----:B------:R-:W-:Y:S01]  /*5c20*/  HMMA.16816.F32 R64, R4, R70, R64 ;  /* 0x000000460440723c */ /* 0x000fe20000001840 */
[----:B------:R-:W3:Y:S07]  /*5c30*/  LDSM.16.MT88.4 R4, [R3+0x15000] ;  /* 0x015000000304783b */ /* 0x000eee0000004200 */
[-C--:B-1----:R-:W-:Y:S01]  /*5c40*/  HMMA.16816.F32 R20, R72, R76.reuse, R20 ;  /* 0x0000004c4814723c */ /* 0x082fe20000001814 */
[----:B------:R-:W1:Y:S07]  /*5c50*/  LDSM.16.MT88.4 R68, [R2+0x15000] ;  /* 0x015000000244783b */ /* 0x000e6e0000004200 */
[C---:B--2---:R-:W-:Y:S08]  /*5c60*/  HMMA.16816.F32 R24, R80.reuse, R76, R24 ;  /* 0x0000004c5018723c */ /* 0x044ff00000001818 */
[-C--:B------:R-:W-:Y:S08]  /*5c70*/  HMMA.16816.F32 R28, R80, R78.reuse, R28 ;  /* 0x0000004e501c723c */ /* 0x080ff0000000181c */
[C---:B------:R-:W-:Y:S01]  /*5c80*/  HMMA.16816.F32 R32, R72.reuse, R78, R32 ;  /* 0x0000004e4820723c */ /* 0x040fe20000001820 */
[----:B------:R-:W-:Y:S07]  /*5c90*/  LDSM.16.MT88.4 R76, [R0+0x9800] ;  /* 0x00980000004c783b */ /* 0x000fee0000004200 */
[-C--:B------:R-:W-:Y:S08]  /*5ca0*/  HMMA.16816.F32 R36, R72, R8.reuse, R36 ;  /* 0x000000084824723c */ /* 0x080ff00000001824 */
[C---:B------:R-:W-:Y:S08]  /*5cb0*/  HMMA.16816.F32 R40, R80.reuse, R8, R40 ;  /* 0x000000085028723c */ /* 0x040ff00000001828 */
[-C--:B------:R-:W-:Y:S08]  /*5cc0*/  HMMA.16816.F32 R44, R80, R10.reuse, R44 ;  /* 0x0000000a502c723c */ /* 0x080ff0000000182c */
[C---:B------:R-:W-:Y:S01]  /*5cd0*/  HMMA.16816.F32 R48, R72.reuse, R10, R48 ;  /* 0x0000000a4830723c */ /* 0x040fe20000001830 */
[----:B------:R-:W2:Y:S07]  /*5ce0*/  LDSM.16.MT88.4 R8, [R0+0xb000] ;  /* 0x00b000000008783b */ /* 0x000eae0000004200 */
[-C--:B---3--:R-:W-:Y:S08]  /*5cf0*/  HMMA.16816.F32 R52, R72, R16.reuse, R52 ;  /* 0x000000104834723c */ /* 0x088ff00000001834 */
[C---:B------:R-:W-:Y:S08]  /*5d00*/  HMMA.16816.F32 R56, R80.reuse, R16, R56 ;  /* 0x000000105038723c */ /* 0x040ff00000001838 */
[-C--:B------:R-:W-:Y:S01]  /*5d10*/  HMMA.16816.F32 R60, R80, R18.reuse, R60 ;  /* 0x00000012503c723c */ /* 0x080fe2000000183c */
[----:B------:R-:W-:Y:S07]  /*5d20*/  LDSM.16.MT88.4 R80, [R0+0xb800] ;  /* 0x00b800000050783b */ /* 0x000fee0000004200 */
[----:B------:R-:W-:Y:S01]  /*5d30*/  HMMA.16816.F32 R64, R72, R18, R64 ;  /* 0x000000124840723c */ /* 0x000fe20000001840 */
[----:B------:R-:W-:Y:S07]  /*5d40*/  LDSM.16.MT88.4 R16, [R0+0x7800] ;  /* 0x007800000010783b */ /* 0x000fee0000004200 */
[-C--:B------:R-:W-:Y:S01]  /*5d50*/  HMMA.16816.F32 R20, R4, R12.reuse, R20 ;  /* 0x0000000c0414723c */ /* 0x080fe20000001814 */
[----:B------:R-:W-:Y:S07]  /*5d60*/  LDSM.16.MT88.4 R72, [R2+0x15800] ;  /* 0x015800000248783b */ /* 0x000fee0000004200 */
[C---:B-1----:R-:W-:Y:S08]  /*5d70*/  HMMA.16816.F32 R24, R68.reuse, R12, R24 ;  /* 0x0000000c4418723c */ /* 0x042ff00000001818 */
[-C--:B------:R-:W-:Y:S08]  /*5d80*/  HMMA.16816.F32 R28, R68, R14.reuse, R28 ;  /* 0x0000000e441c723c */ /* 0x080ff0000000181c */
[C---:B------:R-:W-:Y:S01]  /*5d90*/  HMMA.16816.F32 R32, R4.reuse, R14, R32 ;  /* 0x0000000e0420723c */ /* 0x040fe20000001820 */
[----:B------:R-:W1:Y:S07]  /*5da0*/  LDSM.16.MT88.4 R12, [R3+0x15800] ;  /* 0x01580000030c783b */ /* 0x000e6e0000004200 */
[-C--:B------:R-:W-:Y:S01]  /*5db0*/  HMMA.16816.F32 R36, R4, R84.reuse, R36 ;  /* 0x000000540424723c */ /* 0x080fe20000001824 */
[----:B------:R-:W-:Y:S07]  /*5dc0*/  BAR.SYNC.DEFER_BLOCKING 0x0 ;  /* 0x0000000000007b1d */ /* 0x000fee0000010000 */
[C---:B------:R-:W-:Y:S08]  /*5dd0*/  HMMA.16816.F32 R40, R68.reuse, R84, R40 ;  /* 0x000000544428723c */ /* 0x040ff00000001828 */
[-C--:B------:R-:W-:Y:S08]  /*5de0*/  HMMA.16816.F32 R44, R68, R86.reuse, R44 ;  /* 0x00000056442c723c */ /* 0x080ff0000000182c */
[C---:B------:R-:W-:Y:S08]  /*5df0*/  HMMA.16816.F32 R48, R4.reuse, R86, R48 ;  /* 0x000000560430723c */ /* 0x040ff00000001830 */
[-C--:B--2---:R-:W-:Y:S08]  /*5e00*/  HMMA.16816.F32 R52, R4, R8.reuse, R52 ;  /* 0x000000080434723c */ /* 0x084ff00000001834 */
[C---:B------:R-:W-:Y:S08]  /*5e10*/  HMMA.16816.F32 R56, R68.reuse, R8, R56 ;  /* 0x000000084438723c */ /* 0x040ff00000001838 */
[-C--:B------:R-:W-:Y:S08]  /*5e20*/  HMMA.16816.F32 R60, R68, R10.reuse, R60 ;  /* 0x0000000a443c723c */ /* 0x080ff0000000183c */
[----:B------:R-:W-:Y:S07]  /*5e30*/  HMMA.16816.F32 R64, R4, R10, R64 ;  /* 0x0000000a0440723c */ /* 0x000fee0000001840 */
[----:B------:R-:W-:Y:S01]  /*5e40*/  MOV R4, c[0x0][0x22c] ;  /* 0x00008b0000047a02 */ /* 0x000fe20000000f00 */
[-C--:B-1----:R-:W-:Y:S05]  /*5e50*/  HMMA.16816.F32 R20, R12, R16.reuse, R20 ;  /* 0x000000100c14723c */ /* 0x082fea0000001814 */
[----:B------:R-:W-:Y:S03]  /*5e60*/  IMAD R90, R4, c[0x0][0x1c0], RZ ;  /* 0x00007000045a7a24 */ /* 0x000fe600078e02ff */
[C---:B------:R-:W-:Y:S04]  /*5e70*/  HMMA.16816.F32 R24, R72.reuse, R16, R24 ;  /* 0x000000104818723c */ /* 0x040fe80000001818 */
[----:B------:R-:W-:Y:S04]  /*5e80*/  LEA R4, -R90, RZ, 0x6 ;  /* 0x000000ff5a047211 */ /* 0x000fe800078e31ff */
[-C--:B------:R-:W-:Y:S04]  /*5e90*/  HMMA.16816.F32 R28, R72, R18.reuse, R28 ;  /* 0x00000012481c723c */ /* 0x080fe8000000181c */
[C---:B----4-:R-:W-:Y:S04]  /*5ea0*/  LEA R5, P1, R4.reuse, R88, 0x2 ;  /* 0x0000005804057211 */ /* 0x050fe800078210ff */
[C---:B------:R-:W-:Y:S04]  /*5eb0*/  HMMA.16816.F32 R32, R12.reuse, R18, R32 ;  /* 0x000000120c20723c */ /* 0x040fe80000001820 */
[----:B------:R-:W-:Y:S04]  /*5ec0*/  LEA.HI.X.SX32 R4, R4, R89, 0x2, P1 ;  /* 0x0000005904047211 */ /* 0x000fe800008f16ff */
[-C--:B------:R-:W-:Y:S04]  /*5ed0*/  HMMA.16816.F32 R36, R12, R76.reuse, R36 ;  /* 0x0000004c0c24723c */ /* 0x080fe80000001824 */
[-C--:B------:R-:W-:Y:S04]  /*5ee0*/  LOP3.LUT R5, R5, R4.reuse, RZ, 0x3c, !PT ;  /* 0x0000000405057212 */ /* 0x080fe800078e3cff */
[C---:B------:R-:W-:Y:S04]  /*5ef0*/  HMMA.16816.F32 R40, R72.reuse, R76, R40 ;  /* 0x0000004c4828723c */ /* 0x040fe80000001828 */
[C---:B------:R-:W-:Y:S04]  /*5f00*/  LOP3.LUT R4, R5.reuse, R4, RZ, 0x3c, !PT ;  /* 0x0000000405047212 */ /* 0x040fe800078e3cff */
[-C--:B------:R-:W-:Y:S04]  /*5f10*/  HMMA.16816.F32 R44, R72, R78.reuse, R44 ;  /* 0x0000004e482c723c */ /* 0x080fe8000000182c */
[----:B------:R-:W-:Y:S04]  /*5f20*/  LOP3.LUT R5, R5, R4, RZ, 0x3c, !PT ;  /* 0x0000000405057212 */ /* 0x000fe800078e3cff */
[C---:B------:R-:W-:Y:S01]  /*5f30*/  HMMA.16816.F32 R48, R12.reuse, R78, R48 ;  /* 0x0000004e0c30723c */ /* 0x040fe20000001830 */
[----:B------:R1:W-:Y:S07]  /*5f40*/  STL.64 [R1+0x30], R4 ;  /* 0x0000300401007387 */ /* 0x0003ee0000100a00 */
[-C--:B------:R-:W-:Y:S08]  /*5f50*/  HMMA.16816.F32 R52, R12, R80.reuse, R52 ;  /* 0x000000500c34723c */ /* 0x080ff00000001834 */
        /* <DEDUP_REMOVED lines=58> */
.L_x_80:
        /* <DEDUP_REMOVED lines=418> */
.L_x_81:
[----:B------:R-:W-:Y:S02]  /*7d20*/  UISETP.GT.AND UP0, UPT, UR7, UR17, UPT ;  /* 0x000000110700728c */ /* 0x000fe4000bf04270 */
[----:B------:R-:W-:Y:S04]  /*7d30*/  UIADD3 UR7, UR7, -0x1, URZ ;  /* 0xffffffff07077890 */ /* 0x000fe8000fffe03f */
[----:B------:R-:W-:Y:S11]  /*7d40*/  PLOP3.LUT P0, PT, PT, PT, UP0, 0x80, 0x0 ;  /* 0x000000000000781c */ /* 0x000ff60003f0f008 */
[----:B------:R-:W-:Y:S02]  /*7d50*/  @!UPT UIADD3 URZ, URZ, URZ, URZ ;  /* 0x0000003f3f3ff290 */ /* 0x000fe4000fffe03f */
        /* <DEDUP_REMOVED lines=161> */
[----:B------:R-:W-:Y:S02]  /*8770*/  USHF.R.S32.HI UR14, URZ, 0x1f, UR36 ;  /* 0x0000001f3f0e7899 */ /* 0x000fe40008011424 */
[----:B------:R-:W-:Y:S02]  /*8780*/  UIADD3 UR9, UR9, UR11, URZ ;  /* 0x0000000b09097290 */ /* 0x000fe4000fffe03f */
[----:B------:R-:W-:-:S02]  /*8790*/  ULDC.64 UR12, c[0x0][0x388] ;  /* 0x0000e200000c7ab9 */ /* 0x000fc40000000a00 */
[----:B------:R-:W-:Y:S02]  /*87a0*/  UIMAD UR7, UR14, UR12, URZ ;  /* 0x0000000c0e0772a4 */ /* 0x000fe4000f8e023f */
[----:B------:R-:W-:Y:S02]  /*87b0*/  UIMAD.WIDE.U32 UR8, UR36, UR12, UR8 ;  /* 0x0000000c240872a5 */ /* 0x000fe4000f8e0008 */
[----:B------:R-:W-:-:S04]  /*87c0*/  UIMAD UR7, UR36, UR13, UR7 ;  /* 0x0000000d240772a4 */ /* 0x000fc8000f8e0207 */
[----:B------:R-:W-:Y:S02]  /*87d0*/  UIADD3 UR15, UR9, UR7, URZ ;  /* 0x00000007090f7290 */ /* 0x000fe4000fffe03f */
[----:B------:R-:W-:Y:S02]  /*87e0*/  UMOV UR14, UR8 ;  /* 0x00000008000e7c82 */ /* 0x000fe40008000000 */
.L_x_83:
        /* <DEDUP_REMOVED lines=11> */
[----:B------:R-:W-:-:S02]  /*88a0*/  USHF.R.S32.HI UR16, URZ, 0x1f, UR36 ;  /* 0x0000001f3f107899 */ /* 0x000fc40008011424 */
[----:B------:R-:W-:Y:S02]  /*88b0*/  UIADD3 UR9, UR9, UR11, URZ ;  /* 0x0000000b09097290 */ /* 0x000fe4000fffe03f */
[----:B------:R-:W-:Y:S02]  /*88c0*/  ULDC.64 UR12, c[0x0][0x390] ;  /* 0x0000e400000c7ab9 */ /* 0x000fe40000000a00 */
[----:B------:R-:W-:Y:S02]  /*88d0*/  UIMAD UR7, UR16, UR12, URZ ;  /* 0x0000000c100772a4 */ /* 0x000fe4000f8e023f */
[----:B------:R-:W-:Y:S02]  /*88e0*/  UIMAD.WIDE.U32 UR8, UR36, UR12, UR8 ;  /* 0x0000000c240872a5 */ /* 0x000fe4000f8e0008 */
[----:B------:R-:W-:-:S04]  /*88f0*/  UIMAD UR7, UR36, UR13, UR7 ;  /* 0x0000000d240772a4 */ /* 0x000fc8000f8e0207 */
[----:B------:R-:W-:Y:S02]  /*8900*/  UIADD3 UR12, UR9, UR7, URZ ;  /* 0x00000007090c7290 */ /* 0x000fe4000fffe03f */
[----:B------:R-:W-:Y:S02]  /*8910*/  UMOV UR11, UR8 ;  /* 0x00000008000b7c82 */ /* 0x000fe40008000000 */
.L_x_84:
[----:B------:R-:W-:Y:S01]  /*8920*/  BAR.SYNC.DEFER_BLOCKING 0x0 ;  /* 0x0000000000007b1d */ /* 0x000fe20000010000 */
[----:B------:R-:W-:Y:S01]  /*8930*/  USHF.R.S32.HI UR10, URZ, 0x1f, UR23 ;  /* 0x0000001f3f0a7899 */ /* 0x000fe20008011417 */
[--C-:B-1----:R-:W-:Y:S01]  /*8940*/  SHF.R.S32.HI R7, RZ, 0x1f, R246.reuse ;  /* 0x0000001fff077819 */ /* 0x102fe200000114f6 */
[----:B------:R-:W-:Y:S01]  /*8950*/  IMAD.U32 R4, RZ, RZ, UR23 ;  /* 0x00000017ff047e24 */ /* 0x000fe2000f8e00ff */
[----:B------:R-:W-:Y:S01]  /*8960*/  UIMAD UR6, UR22, -0x40, UR6 ;  /* 0xffffffc0160678a4 */ /* 0x000fe2000f8e0206 */
[----:B------:R-:W-:Y:S01]  /*8970*/  IMAD.MOV.U32 R6, RZ, RZ, R246 ;  /* 0x000000ffff067224 */ /* 0x000fe200078e00f6 */
[----:B------:R-:W1:Y:S01]  /*8980*/  S2R R15, SR_TID.X ;  /* 0x00000000000f7919 */ /* 0x000e620000002100 */
[----:B------:R-:W-:Y:S01]  /*8990*/  ULDC.64 UR8, c[0x0][0x3a0] ;  /* 0x0000e80000087ab9 */ /* 0x000fe20000000a00 */
[----:B------:R-:W-:Y:S01]  /*89a0*/  BSSY B0, `(.L_x_85) ;  /* 0x000002e000007945 */ /* 0x000fe20003800000 */
[----:B------:R-:W-:Y:S01]  /*89b0*/  UIMAD UR7, UR10, UR8, URZ ;  /* 0x000000080a0772a4 */ /* 0x000fe2000f8e023f */
[----:B------:R-:W2:Y:S01]  /*89c0*/  S2R R64, SR_TID.X ;  /* 0x0000000000407919 */ /* 0x000ea20000002100 */
[----:B------:R-:W-:-:S02]  /*89d0*/  IMAD.WIDE.U32 R4, R4, c[0x0][0x3a0], R6 ;  /* 0x0000e80004047a25 */ /* 0x000fc400078e0006 */
[----:B------:R-:W-:-:S03]  /*89e0*/  UIMAD UR7, UR23, UR9, UR7 ;  /* 0x00000009170772a4 */ /* 0x000fc6000f8e0207 */
[----:B------:R-:W-:Y:S01]  /*89f0*/  IADD3 R4, P0, R4, UR14, RZ ;  /* 0x0000000e04047c10 */ /* 0x000fe2000ff1e0ff */
[----:B------:R-:W-:Y:S02]  /*8a00*/  ULDC.64 UR8, c[0x0][0x3b8] ;  /* 0x0000ee0000087ab9 */ /* 0x000fe40000000a00 */
[----:B------:R-:W-:Y:S01]  /*8a10*/  IMAD.U32 R8, RZ, RZ, UR7 ;  /* 0x00000007ff087e24 */ /* 0x000fe2000f8e00ff */
[----:B------:R-:W-:Y:S01]  /*8a20*/  UIMAD UR7, UR61, UR8, URZ ;  /* 0x000000083d0772a4 */ /* 0x000fe2000f8e023f */
[----:B------:R3:W4:Y:S03]  /*8a30*/  LDS.128 R36, [R248+0xd000] ;  /* 0x00d00000f8247984 */ /* 0x0007260000000c00 */
[----:B------:R-:W-:Y:S01]  /*8a40*/  IADD3.X R5, R5, UR15, R8, P0, !PT ;  /* 0x0000000f05057c10 */ /* 0x000fe200087fe408 */
[----:B------:R-:W-:Y:S01]  /*8a50*/  IMAD.U32 R8, RZ, RZ, UR40 ;  /* 0x00000028ff087e24 */ /* 0x000fe2000f8e00ff */
[----:B------:R-:W-:Y:S01]  /*8a60*/  UIMAD UR7, UR40, UR9, UR7 ;  /* 0x00000009280772a4 */ /* 0x000fe2000f8e0207 */
[----:B------:R3:W3:Y:S01]  /*8a70*/  LDS.128 R32, [R248+0xf000] ;  /* 0x00f00000f8207984 */ /* 0x0006e20000000c00 */
[----:B-1----:R-:W-:Y:S01]  /*8a80*/  SHF.R.S32.HI R15, RZ, 0x1f, R15 ;  /* 0x0000001fff0f7819 */ /* 0x002fe2000001140f */
[----:B------:R-:W-:-:S02]  /*8a90*/  IMAD.WIDE.U32 R8, R8, c[0x0][0x3b8], R4 ;  /* 0x0000ee0008087a25 */ /* 0x000fc400078e0004 */
[----:B------:R1:W1:Y:S01]  /*8aa0*/  LDS.128 R28, [R248+0x11000] ;  /* 0x01100000f81c7984 */ /* 0x0002620000000c00 */
[----:B--2---:R-:W-:-:S03]  /*8ab0*/  LEA.HI R15, R15, R64, RZ, 0x3 ;  /* 0x000000400f0f7211 */ /* 0x004fc600078f18ff */
        /* <DEDUP_REMOVED lines=28> */
.L_x_86:
[----:B------:R-:W-:Y:S05]  /*8c80*/  BSYNC B0 ;  /* 0x0000000000007941 */ /* 0x000fea0003800000 */
.L_x_85:
        /* <DEDUP_REMOVED lines=19> */
.L_x_88:
[----:B------:R-:W-:Y:S05]  /*8dc0*/  BSYNC B0 ;  /* 0x0000000000007941 */ /* 0x000fea0003800000 */
.L_x_87:
[----:B------:R-:W-:Y:S01]  /*8dd0*/  ULDC.64 UR6, c[0x0][0x3a8] ;  /* 0x0000ea0000067ab9 */ /* 0x000fe20000000a00 */
[----:B---3--:R-:W-:Y:S01]  /*8de0*/  IMAD.U32 R4, RZ, RZ, UR23 ;  /* 0x00000017ff047e24 */ /* 0x008fe2000f8e00ff */
        /* <DEDUP_REMOVED lines=28> */
.L_x_90:
[----:B------:R-:W-:Y:S05]  /*8fb0*/  BSYNC B0 ;  /* 0x0000000000007941 */ /* 0x000fea0003800000 */
.L_x_89:
[----:B------:R-:W-:Y:S05]  /*8fc0*/  @P3 BRA `(.L_x_61) ;  /* 0x000000f000003947 */ /* 0x000fea0003800000 */
[----:B-1----:R-:W-:Y:S01]  /*8fd0*/  IADD3 R4, P0, R15, 0x20, RZ ;  /* 0x000000200f047810 */ /* 0x002fe20007f1e0ff */
[----:B------:R-:W-:Y:S01]  /*8fe0*/  IMAD.MOV.U32 R7, RZ, RZ, R10 ;  /* 0x000000ffff077224 */ /* 0x000fe200078e000a */
[----:B------:R-:W-:-:S02]  /*8ff0*/  ISETP.GE.AND P2, PT, R246, c[0x0][0x220], PT ;  /* 0x00008800f6007a0c */ /* 0x000fc40003f46270 */
        /* <DEDUP_REMOVED lines=10> */
[----:B------:R1:W-:Y:S04]  /*90a0*/  @!P1 STG.E.128 [R4.64+0x80], R56 ;  /* 0x0000803804009986 */ /* 0x0003e8000c101d04 */
[----:B------:R1:W-:Y:S02]  /*90b0*/  @!P0 STG.E.128 [R4.64+0x100], R52 ;  /* 0x0001003404008986 */ /* 0x0003e4000c101d04 */
.L_x_61:
[----:B------:R-:W-:Y:S05]  /*90c0*/  BSYNC B1 ;  /* 0x0000000000017941 */ /* 0x000fea0003800000 */
.L_x_47:
        /* <DEDUP_REMOVED lines=11> */
.L_x_91:
[----:B------:R-:W-:Y:S05]  /*9180*/  EXIT ;  /* 0x000000000000794d */ /* 0x000fea0003800000 */
.L_x_93:
        /* <DEDUP_REMOVED lines=15> */
.L_x_1579:


//--------------------- .text._ZN5flash44flash_bwd_dq_dk_dv_loop_seqk_parallel_kernelI23Flash_bwd_kernel_traitsILi192ELi64ELi64ELi8ELi4ELi2ELi2ELb1ELb1EN7cutlass6half_tE19Flash_kernel_traitsILi192ELi64ELi64ELi8ES3_EELb0ELb0ELb0ELb0ELb0ELb1ELb0EEEvNS_16Flash_bwd_paramsE --------------------------
	.section	.text._ZN5flash44flash_bwd_dq_dk_dv_loop_seqk_parallel_kernelI23Flash_bwd_kernel_traitsILi192ELi64ELi64ELi8ELi4ELi2ELi2ELb1ELb1EN7cutlass6half_tE19Flash_kernel_traitsILi192ELi64ELi64ELi8ES3_EELb0ELb0ELb0ELb0ELb0ELb1ELb0EEEvNS_16Flash_bwd_paramsE,"ax",@progbits
	.sectioninfo	@"SHI_REGISTERS=255"
	.align	128
        .global         _ZN5flash44flash_bwd_dq_dk_dv_loop_seqk_parallel_kernelI23Flash_bwd_kernel_traitsILi192ELi64ELi64ELi8ELi4ELi2ELi2ELb1ELb1EN7cutlass6half_tE19Flash_kernel_traitsILi192ELi64ELi64ELi8ES3_EELb0ELb0ELb0ELb0ELb0ELb1ELb0EEEvNS_16Flash_bwd_paramsE
        .type           _ZN5flash44flash_bwd_dq_dk_dv_loop_seqk_parallel_kernelI23Flash_bwd_kernel_traitsILi192ELi64ELi64ELi8ELi4ELi2ELi2ELb1ELb1EN7cutlass6half_tE19Flash_kernel_traitsILi192ELi64ELi64ELi8ES3_EELb0ELb0ELb0ELb0ELb0ELb1ELb0EEEvNS_16Flash_bwd_paramsE,@function
        .size           _ZN5flash44flash_bwd_dq_dk_dv_loop_seqk_parallel_kernelI23Flash_bwd_kernel_traitsILi192ELi64ELi64ELi8ELi4ELi2ELi2ELb1ELb1EN7cutlass6half_tE19Flash_kernel_traitsILi192ELi64ELi64ELi8ES3_EELb0ELb0ELb0ELb0ELb0ELb1ELb0EEEvNS_16Flash_bwd_paramsE,(.L_x_1580 - _ZN5flash44flash_bwd_dq_dk_dv_loop_seqk_parallel_kernelI23Flash_bwd_kernel_traitsILi192ELi64ELi64ELi8ELi4ELi2ELi2ELb1ELb1EN7cutlass6half_tE19Flash_kernel_traitsILi192ELi64ELi64ELi8ES3_EELb0ELb0ELb0ELb0ELb0ELb1ELb0EEEvNS_16Flash_bwd_paramsE)
        .other          _ZN5flash44flash_bwd_dq_dk_dv_loop_seqk_parallel_kernelI23Flash_bwd_kernel_traitsILi192ELi64ELi64ELi8ELi4ELi2ELi2ELb1ELb1EN7cutlass6half_tE19Flash_kernel_traitsILi192ELi64ELi64ELi8ES3_EELb0ELb0ELb0ELb0ELb0ELb1ELb0EEEvNS_16Flash_bwd_paramsE,@"STO_CUDA_ENTRY STV_DEFAULT"
_ZN5flash44flash_bwd_dq_dk_dv_loop_seqk_parallel_kernelI23Flash_bwd_kernel_traitsILi192ELi64ELi64ELi8ELi4ELi2ELi2ELb1ELb1EN7cutlass6half_tE19Flash_kernel_traitsILi192ELi64ELi64ELi8ES3_EELb0ELb0ELb0ELb0ELb0ELb1ELb0EEEvNS_16Flash_bwd_paramsE:
.text._ZN5flash44flash_bwd_dq_dk_dv_loop_seqk_parallel_kernelI23Flash_bwd_kernel_traitsILi192ELi64ELi64ELi8ELi4ELi2ELi2ELb1ELb1EN7cutlass6half_tE19Flash_kernel_traitsILi192ELi64ELi64ELi8ES3_EELb0ELb0ELb0ELb0ELb0ELb1ELb0EEEvNS_16Flash_bwd_paramsE:
        /* <DEDUP_REMOVED lines=21> */
[----:B------:R-:W-:Y:S02]  /*0150*/  UIMAD.WIDE UR36, UR46, UR36, URZ ;  /* 0x000000242e2472a5 */ /* 0x000fe4000f8e023f */
        /* <DEDUP_REMOVED lines=26> */
[----:B------:R-:W-:Y:S01]  /*0300*/  LOP3.LUT R2, R7, 0xfffffffe, RZ, 0xc0, !PT ;  /* 0xfffffffe07027812 */ /* 0x000fe200078ec0ff */
[----:B------:R-:W-:Y:S01]  /*0310*/  IMAD.IADD R16, R5, 0x1, -R3 ;  /* 0x0000000105107824 */ /* 0x000fe200078e0a03 */
[-C--:B------:R-:W-:Y:S01]  /*0320*/  LEA.HI R17, R11, R14.reuse, RZ, 0x2 ;  /* 0x0000000e0b117211 */ /* 0x080fe200078f10ff */
[----:B------:R-:W-:Y:S01]  /*0330*/  IMAD.IADD R15, R5, 0x1, -R0 ;  /* 0x00000001050f7824 */ /* 0x000fe200078e0a00 */
[----:B------:R-:W-:Y:S01]  /*0340*/  LOP3.LUT R0, R4, 0xffffffe0, RZ, 0xc0, !PT ;  /* 0xffffffe004007812 */ /* 0x000fe200078ec0ff */
[----:B------:R-:W-:Y:S01]  /*0350*/  IMAD.IADD R12, R6, 0x1, -R2 ;  /* 0x00000001060c7824 */ /* 0x000fe200078e0a02 */
[--C-:B------:R-:W-:Y:S01]  /*0360*/  SHF.R.S32.HI R5, RZ, 0x2, R17.reuse ;  /* 0x00000002ff057819 */ /* 0x100fe20000011411 */
[----:B------:R-:W-:Y:S01]  /*0370*/  ULDC UR56, c[0x0][0x1c8] ;  /* 0x0000720000387ab9 */ /* 0x000fe20000000800 */
[----:B------:R-:W-:Y:S01]  /*0380*/  SHF.R.S32.HI R2, RZ, 0x1f, R17 ;  /* 0x0000001fff027819 */ /* 0x000fe20000011411 */
[----:B------:R-:W-:Y:S01]  /*0390*/  IMAD.IADD R0, R14, 0x1, -R0 ;  /* 0x000000010e007824 */ /* 0x000fe200078e0a00 */
[----:B------:R-:W-:Y:S01]  /*03a0*/  LEA.HI R6, R11, R14, RZ, 0x3 ;  /* 0x0000000e0b067211 */ /* 0x000fe200078f18ff */
[----:B------:R-:W-:Y:S01]  /*03b0*/  ULDC.U8 UR10, c[0x0][0x3d0] ;  /* 0x0000f400000a7ab9 */ /* 0x000fe20000000000 */
[----:B------:R-:W-:Y:S01]  /*03c0*/  LEA.HI R2, R2, R5, RZ, 0x3 ;  /* 0x0000000502027211 */ /* 0x000fe200078f18ff */
[----:B------:R-:W-:Y:S01]  /*03d0*/  ULDC UR50, c[0x0][0x224] ;  /* 0x0000890000327ab9 */ /* 0x000fe20000000800 */
[----:B------:R-:W-:Y:S01]  /*03e0*/  SHF.R.S32.HI R3, RZ, 0x1f, R0 ;  /* 0x0000001fff037819 */ /* 0x000fe20000011400 */
[----:B------:R-:W-:Y:S01]  /*03f0*/  @UP2 UIMAD UR54, UR31, UR49, URZ ;  /* 0x000000311f3622a4 */ /* 0x000fe2000f8e023f */
[----:B------:R-:W-:Y:S01]  /*0400*/  LOP3.LUT R2, R2, 0xfffffff8, RZ, 0xc0, !PT ;  /* 0xfffffff802027812 */ /* 0x000fe200078ec0ff */
[----:B------:R-:W-:Y:S01]  /*0410*/  ULDC.64 UR4, c[0x0][0x118] ;  /* 0x0000460000047ab9 */ /* 0x000fe20000000a00 */
[----:B------:R-:W-:Y:S01]  /*0420*/  LEA.HI R19, R3, R0, RZ, 0x2 ;  /* 0x0000000003137211 */ /* 0x000fe200078f10ff */
[----:B------:R-:W-:Y:S01]  /*0430*/  ULOP3.LUT UR56, UR38, UR56, URZ, 0x3c, !UPT ;  /* 0x0000003826387292 */ /* 0x000fe2000f8e3c3f */
[----:B------:R-:W-:Y:S01]  /*0440*/  SHF.R.S32.HI R10, RZ, 0x3, R6 ;  /* 0x00000003ff0a7819 */ /* 0x000fe20000011406 */
[----:B------:R-:W-:Y:S01]  /*0450*/  IMAD.IADD R8, R5, 0x1, -R2 ;  /* 0x0000000105087824 */ /* 0x000fe200078e0a02 */
[----:B------:R-:W-:Y:S01]  /*0460*/  LOP3.LUT R2, R9, 0xfffffff0, RZ, 0xc0, !PT ;  /* 0xfffffff009027812 */ /* 0x000fe200078ec0ff */
[----:B------:R-:W-:Y:S01]  /*0470*/  USHF.R.S32.HI UR61, URZ, 0x1f, UR38 ;  /* 0x0000001f3f3d7899 */ /* 0x000fe20008011426 */
[----:B------:R-:W-:Y:S01]  /*0480*/  LOP3.LUT R0, R6, 0xfffffff8, RZ, 0xc0, !PT ;  /* 0xfffffff806007812 */ /* 0x000fe200078ec0ff */
[----:B------:R-:W-:Y:S01]  /*0490*/  IMAD.SHL.U32 R3, R10, 0x40, RZ ;  /* 0x000000400a037824 */ /* 0x000fe200078e00ff */
[----:B------:R-:W-:Y:S01]  /*04a0*/  LEA.HI R7, R11, R14, RZ, 0x7 ;  /* 0x0000000e0b077211 */ /* 0x000fe200078f38ff */
[C---:B------:R-:W-:Y:S01]  /*04b0*/  IMAD.IADD R2, R14.reuse, 0x1, -R2 ;  /* 0x000000010e027824 */ /* 0x040fe200078e0a02 */
[----:B------:R-:W-:Y:S01]  /*04c0*/  UISETP.NE.AND UP3, UPT, UR10, URZ, UPT ;  /* 0x0000003f0a00728c */ /* 0x000fe2000bf65270 */
[----:B------:R-:W-:Y:S01]  /*04d0*/  IMAD.IADD R0, R14, 0x1, -R0 ;  /* 0x000000010e007824 */ /* 0x000fe200078e0a00 */
[----:B------:R-:W-:Y:S01]  /*04e0*/  LOP3.LUT R3, R3, 0x1c0, RZ, 0xc0, !PT ;  /* 0x000001c003037812 */ /* 0x000fe200078ec0ff */
[----:B------:R-:W-:Y:S01]  /*04f0*/  USHF.R.S32.HI UR60, URZ, 0x1f, UR31 ;  /* 0x0000001f3f3c7899 */ /* 0x000fe2000801141f */
[----:B------:R-:W-:Y:S01]  /*0500*/  SHF.R.S32.HI R4, RZ, 0x1f, R2 ;  /* 0x0000001fff047819 */ /* 0x000fe20000011402 */
[----:B------:R-:W-:Y:S01]  /*0510*/  IMAD.SHL.U32 R20, R0, 0x8, RZ ;  /* 0x0000000800147824 */ /* 0x000fe200078e00ff */
[----:B------:R-:W-:Y:S01]  /*0520*/  SHF.R.U32.HI R5, RZ, 0x3, R3 ;  /* 0x00000003ff057819 */ /* 0x000fe20000011603 */
[----:B------:R-:W-:Y:S01]  /*0530*/  USHF.R.S32.HI UR59, URZ, 0x1f, UR38 ;  /* 0x0000001f3f3b7899 */ /* 0x000fe20008011426 */
[----:B------:R-:W-:Y:S01]  /*0540*/  LEA.HI R13, R4, R2, RZ, 0x3 ;  /* 0x00000002040d7211 */ /* 0x000fe200078f18ff */
[----:B------:R-:W-:Y:S01]  /*0550*/  USHF.R.S32.HI UR58, URZ, 0x1f, UR31 ;  /* 0x0000001f3f3a7899 */ /* 0x000fe2000801141f */
[----:B------:R-:W-:Y:S01]  /*0560*/  LOP3.LUT R4, R3, 0x38, R20, 0xf8, !PT ;  /* 0x0000003803047812 */ /* 0x000fe200078ef814 */
[----:B------:R-:W-:Y:S01]  /*0570*/  STL [R1+0x78], R20 ;  /* 0x0000781401007387 */ /* 0x000fe20000100800 */
[----:B------:R-:W-:Y:S01]  /*0580*/  LOP3.LUT R3, R13, 0xfffffff8, RZ, 0xc0, !PT ;  /* 0xfffffff80d037812 */ /* 0x000fe200078ec0ff */
[----:B------:R-:W-:Y:S01]  /*0590*/  USHF.R.S32.HI UR57, URZ, 0x1f, UR38 ;  /* 0x0000001f3f397899 */ /* 0x000fe20008011426 */
[C---:B------:R-:W-:Y:S01]  /*05a0*/  LOP3.LUT P4, RZ, R0.reuse, 0x2, RZ, 0xc0, !PT ;  /* 0x0000000200ff7812 */ /* 0x040fe2000788c0ff */
[----:B------:R-:W-:Y:S01]  /*05b0*/  UIMAD.WIDE.U32 UR42, UR36, UR44, URZ ;  /* 0x0000002c242a72a5 */ /* 0x000fe2000f8e003f */
[C---:B------:R-:W-:Y:S01]  /*05c0*/  LOP3.LUT P3, RZ, R0.reuse, 0x4, RZ, 0xc0, !PT ;  /* 0x0000000400ff7812 */ /* 0x040fe2000786c0ff */
[----:B------:R-:W-:Y:S01]  /*05d0*/  IMAD.SHL.U32 R0, R0, 0x40, RZ ;  /* 0x0000004000007824 */ /* 0x000fe200078e00ff */
[----:B------:R-:W-:Y:S01]  /*05e0*/  LOP3.LUT R9, R4, R5, RZ, 0x3c, !PT ;  /* 0x0000000504097212 */ /* 0x000fe200078e3cff */
[----:B------:R-:W-:Y:S01]  /*05f0*/  IMAD.IADD R10, R2, 0x1, -R3 ;  /* 0x00000001020a7824 */ /* 0x000fe200078e0a03 */
[----:B------:R-:W-:Y:S01]  /*0600*/  LOP3.LUT R3, R8, 0x1, RZ, 0xc0, !PT ;  /* 0x0000000108037812 */ /* 0x000fe200078ec0ff */
[----:B------:R-:W-:Y:S01]  /*0610*/  IMAD.SHL.U32 R2, R15, 0x10, RZ ;  /* 0x000000100f027824 */ /* 0x000fe200078e00ff */
[----:B------:R-:W-:Y:S01]  /*0620*/  LOP3.LUT R0, R0, 0x1c0, RZ, 0xc0, !PT ;  /* 0x000001c000007812 */ /* 0x000fe200078ec0ff */
[----:B------:R-:W-:Y:S01]  /*0630*/  IMAD.U32 R5, RZ, RZ, UR14 ;  /* 0x0000000eff057e24 */ /* 0x000fe2000f8e00ff */
[----:B------:R-:W-:Y:S01]  /*0640*/  ISETP.NE.U32.AND P0, PT, R3, 0x1, PT ;  /* 0x000000010300780c */ /* 0x000fe20003f05070 */
[----:B------:R-:W-:Y:S01]  /*0650*/  IMAD.SHL.U32 R5, R12, 0x200, RZ ;  /* 0x000002000c057824 */ /* 0x000fe200078e00ff */
[----:B------:R-:W-:Y:S01]  /*0660*/  SHF.R.S32.HI R7, RZ, 0x7, R7 ;  /* 0x00000007ff077819 */ /* 0x000fe20000011407 */
[----:B------:R-:W-:Y:S01]  /*0670*/  UIMAD UR51, UR37, UR44, URZ ;  /* 0x0000002c253372a4 */ /* 0x000fe2000f8e023f */
[C---:B------:R-:W-:Y:S01]  /*0680*/  LOP3.LUT R2, R0.reuse, 0x10, R2, 0xf8, !PT ;  /* 0x0000001000027812 */ /* 0x040fe200078ef802 */
[----:B------:R-:W-:Y:S01]  /*0690*/  USHF.R.S32.HI UR53, URZ, 0x1f, UR47 ;  /* 0x0000001f3f357899 */ /* 0x000fe2000801142f */
[----:B------:R-:W-:Y:S01]  /*06a0*/  LOP3.LUT R3, R0, 0x8, R6, 0xf8, !PT ;  /* 0x0000000800037812 */ /* 0x000fe200078ef806 */
[----:B------:R-:W-:Y:S01]  /*06b0*/  UIMAD UR50, UR6, UR50, URZ ;  /* 0x00000032063272a4 */ /* 0x000fe2000f8e023f */
[----:B------:R-:W-:Y:S01]  /*06c0*/  SHF.R.U32.HI R4, RZ, 0x3, R0 ;  /* 0x00000003ff047819 */ /* 0x000fe20000011600 */
[----:B------:R-:W-:Y:S01]  /*06d0*/  @!UP2 UIMAD UR49, UR7, UR49, URZ ;  /* 0x000000310731a2a4 */ /* 0x000fe2000f8e023f */
[----:B------:R-:W-:Y:S01]  /*06e0*/  LOP3.LUT R6, R2, 0x8, R6, 0xf8, !PT ;  /* 0x0000000802067812 */ /* 0x000fe200078ef806 */
[----:B------:R-:W-:Y:S01]  /*06f0*/  IMAD R2, R7, 0x800, R5 ;  /* 0x0000080007027824 */ /* 0x000fe200078e0205 */
[----:B------:R-:W-:Y:S01]  /*0700*/  LOP3.LUT R0, R3, R4, RZ, 0x3c, !PT ;  /* 0x0000000403007212 */ /* 0x000fe200078e3cff */
[----:B------:R-:W-:Y:S01]  /*0710*/  USHF.R.S32.HI UR48, URZ, 0x1f, UR41 ;  /* 0x0000001f3f307899 */ /* 0x000fe20008011429 */
[----:B------:R-:W-:-:S02]  /*0720*/  LEA.HI R3, R11, R14, RZ, 0x6 ;  /* 0x0000000e0b037211 */ /* 0x000fc400078f30ff */
[----:B------:R-:W-:Y:S01]  /*0730*/  R2P PR, R8, 0x6 ;  /* 0x0000000608007804 */ /* 0x000fe20000000000 */
[----:B------:R-:W-:Y:S01]  /*0740*/  IMAD.IADD R0, R2, 0x1, R0 ;  /* 0x0000000102007824 */ /* 0x000fe200078e0200 */
[----:B------:R-:W-:Y:S02]  /*0750*/  SHF.R.S32.HI R2, RZ, 0x6, R3 ;  /* 0x00000006ff027819 */ /* 0x000fe40000011403 */
[----:B------:R-:W-:Y:S01]  /*0760*/  LOP3.LUT R3, R5, R6, R4, 0xf6, !PT ;  /* 0x0000000605037212 */ /* 0x000fe200078ef604 */
[----:B------:R-:W-:Y:S01]  /*0770*/  IMAD.SHL.U32 R5, R7, 0x20, RZ ;  /* 0x0000002007057824 */ /* 0x000fe200078e00ff */
[----:B------:R-:W-:Y:S01]  /*0780*/  LOP3.LUT R4, R17, 0x7ffffffc, RZ, 0xc0, !PT ;  /* 0x7ffffffc11047812 */ /* 0x000fe200078ec0ff */
        /* <DEDUP_REMOVED lines=9> */
[----:B------:R-:W-:Y:S02]  /*0820*/  IMAD.SHL.U32 R7, R12, 0x20, RZ ;  /* 0x000000200c077824 */ /* 0x000fe400078e00ff */
[----:B------:R-:W-:Y:S01]  /*0830*/  IMAD.SHL.U32 R252, R0, 0x2, RZ ;  /* 0x0000000200fc7824 */ /* 0x000fe200078e00ff */
[----:B------:R-:W-:Y:S02]  /*0840*/  LOP3.LUT R8, R5, 0x6, R14, 0xf8, !PT ;  /* 0x0000000605087812 */ /* 0x000fe400078ef80e */
[----:B------:R-:W-:Y:S02]  /*0850*/  SHF.R.U32.HI R6, RZ, 0x3, R2 ;  /* 0x00000003ff067819 */ /* 0x000fe40000011602 */
[----:B------:R-:W-:Y:S01]  /*0860*/  LOP3.LUT R5, R2, 0x20, R5, 0xf8, !PT ;  /* 0x0000002002057812 */ /* 0x000fe200078ef805 */
[----:B------:R1:W-:Y:S01]  /*0870*/  STL [R1+0x74], R8 ;  /* 0x0000740801007387 */ /* 0x0003e20000100800 */
[----:B------:R-:W-:Y:S01]  /*0880*/  LOP3.LUT R11, R4, 0x20, R7, 0xf8, !PT ;  /* 0x00000020040b7812 */ /* 0x000fe200078ef807 */
[----:B------:R-:W-:-:S02]  /*0890*/  IMAD.SHL.U32 R7, R10, 0x40, RZ ;  /* 0x000000400a077824 */ /* 0x000fc400078e00ff */
[----:B------:R-:W-:-:S05]  /*08a0*/  IMAD.MOV.U32 R10, RZ, RZ, -0x10 ;  /* 0xfffffff0ff0a7424 */ /* 0x000fca00078e00ff */
[----:B------:R-:W-:Y:S02]  /*08b0*/  SEL R10, R10, 0x10, !P0 ;  /* 0x000000100a0a7807 */ /* 0x000fe40004000000 */
        /* <DEDUP_REMOVED lines=8> */
[--C-:B------:R-:W-:Y:S01]  /*0940*/  SHF.R.U32.HI R4, RZ, 0x3, R2.reuse ;  /* 0x00000003ff047819 */ /* 0x100fe20000011602 */
[----:B------:R-:W-:Y:S02]  /*0950*/  IMAD.SHL.U32 R5, R12, 0x8, RZ ;  /* 0x000000080c057824 */ /* 0x000fe400078e00ff */
[----:B------:R-:W-:Y:S01]  /*0960*/  IMAD.SHL.U32 R7, R13, 0x40, RZ ;  /* 0x000000400d077824 */ /* 0x000fe200078e00ff */
[----:B------:R-:W-:Y:S01]  /*0970*/  LOP3.LUT R6, R4, R11, R2, 0x1e, !PT ;  /* 0x0000000b04067212 */ /* 0x000fe200078e1e02 */
[----:B------:R-:W-:Y:S01]  /*0980*/  IMAD.SHL.U32 R11, R18, 0x2, RZ ;  /* 0x00000002120b7824 */ /* 0x000fe200078e00ff */
[----:B------:R-:W-:Y:S01]  /*0990*/  LOP3.LUT R5, R2, 0x8, R5, 0xf8, !PT ;  /* 0x0000000802057812 */ /* 0x000fe200078ef805 */
[----:B------:R-:W-:Y:S01]  /*09a0*/  IMAD.SHL.U32 R13, R17, 0x2, RZ ;  /* 0x00000002110d7824 */ /* 0x000fe200078e00ff */
[----:B------:R-:W-:-:S02]  /*09b0*/  LOP3.LUT R7, R7, 0xfffffe00, RZ, 0xc0, !PT ;  /* 0xfffffe0007077812 */ /* 0x000fc400078ec0ff */
[----:B------:R-:W-:Y:S02]  /*09c0*/  SHF.R.S32.HI R2, RZ, 0x2, R19 ;  /* 0x00000002ff027819 */ /* 0x000fe40000011413 */
[----:B------:R-:W-:Y:S01]  /*09d0*/  LOP3.LUT R4, R5, R4, RZ, 0x3c, !PT ;  /* 0x0000000405047212 */ /* 0x000fe200078e3cff */
[--C-:B------:R-:W-:Y:S01]  /*09e0*/  IMAD R8, R16, 0x400, R7.reuse ;  /* 0x0000040010087824 */ /* 0x100fe200078e0207 */
[----:B------:R-:W-:Y:S01]  /*09f0*/  LEA R12, R14, 0xc000, 0x1 ;  /* 0x0000c0000e0c7811 */ /* 0x000fe200078e08ff */
[----:B------:R-:W-:Y:S01]  /*0a00*/  IMAD R9, R15, 0x400, R7 ;  /* 0x000004000f097824 */ /* 0x000fe200078e0207 */
[----:B------:R-:W-:Y:S01]  /*0a10*/  LOP3.LUT R7, R6, R7, RZ, 0xfc, !PT ;  /* 0x0000000706077212 */ /* 0x000fe200078efcff */
[----:B------:R-:W-:Y:S02]  /*0a20*/  IMAD R2, R16, 0x10, R2 ;  /* 0x0000001010027824 */ /* 0x000fe400078e0202 */
[----:B------:R-:W-:Y:S02]  /*0a30*/  IMAD.MOV.U32 R6, RZ, RZ, 0x20 ;  /* 0x00000020ff067424 */ /* 0x000fe400078e00ff */
[----:B------:R-:W-:Y:S01]  /*0a40*/  IMAD.MOV.U32 R5, RZ, RZ, 0x40 ;  /* 0x00000040ff057424 */ /* 0x000fe200078e00ff */
[----:B------:R1:W-:Y:S01]  /*0a50*/  STL [R1+0x80], R2 ;  /* 0x0000800201007387 */ /* 0x0003e20000100800 */
[----:B------:R-:W-:-:S02]  /*0a60*/  IMAD.IADD R8, R8, 0x1, R4 ;  /* 0x0000000108087824 */ /* 0x000fc400078e0204 */
[----:B------:R-:W-:Y:S01]  /*0a70*/  IMAD.IADD R9, R4, 0x1, R9 ;  /* 0x0000000104097824 */ /* 0x000fe200078e0209 */
[C---:B------:R-:W-:Y:S01]  /*0a80*/  SEL R4, R6.reuse, 0xffffffe0, !P4 ;  /* 0xffffffe006047807 */ /* 0x040fe20006000000 */
[----:B------:R2:W-:Y:S01]  /*0a90*/  STL [R1+0x38], R11 ;  /* 0x0000380b01007387 */ /* 0x0005e20000100800 */
[----:B------:R-:W-:Y:S01]  /*0aa0*/  SEL R6, R6, 0xffffffe0, !P6 ;  /* 0xffffffe006067807 */ /* 0x000fe20007000000 */
[----:B------:R-:W-:Y:S01]  /*0ab0*/  IMAD.SHL.U32 R8, R8, 0x2, RZ ;  /* 0x0000000208087824 */ /* 0x000fe200078e00ff */
[----:B------:R-:W-:Y:S01]  /*0ac0*/  LEA R9, R9, 0x12000, 0x1 ;  /* 0x0001200009097811 */ /* 0x000fe200078e08ff */
[--C-:B------:R-:W-:Y:S01]  /*0ad0*/  IMAD.IADD R15, R252, 0x1, R4.reuse ;  /* 0x00000001fc0f7824 */ /* 0x100fe200078e0204 */
[C---:B-1----:R-:W-:Y:S02]  /*0ae0*/  SEL R2, R5.reuse, 0xffffffc0, !P3 ;  /* 0xffffffc005027807 */ /* 0x042fe40005800000 */
[----:B------:R-:W-:Y:S02]  /*0af0*/  SEL R5, R5, 0xffffffc0, !P5 ;  /* 0xffffffc005057807 */ /* 0x000fe40006800000 */
[----:B------:R-:W-:Y:S01]  /*0b00*/  IADD3 R0, R2, R252, R4 ;  /* 0x000000fc02007210 */ /* 0x000fe20007ffe004 */
[----:B--2---:R-:W-:-:S02]  /*0b10*/  IMAD.IADD R11, R252, 0x1, R2 ;  /* 0x00000001fc0b7824 */ /* 0x004fc400078e0202 */
[C---:B------:R-:W-:Y:S02]  /*0b20*/  IMAD R2, R3.reuse, 0x2, R2 ;  /* 0x0000000203027824 */ /* 0x040fe400078e0202 */
[----:B------:R1:W-:Y:S01]  /*0b30*/  STL [R1+0x10], R0 ;  /* 0x0000100001007387 */ /* 0x0003e20000100800 */
[----:B------:R-:W-:-:S03]  /*0b40*/  IMAD.SHL.U32 R3, R3, 0x2, RZ ;  /* 0x0000000203037824 */ /* 0x000fc600078e00ff */
[----:B------:R2:W-:Y:S04]  /*0b50*/  STL [R1], R11 ;  /* 0x0000000b01007387 */ /* 0x0005e80000100800 */
[----:B------:R-:W-:Y:S04]  /*0b60*/  STL [R1+0x4], R15 ;  /* 0x0000040f01007387 */ /* 0x000fe80000100800 */
[----:B------:R-:W-:Y:S01]  /*0b70*/  STL [R1+0x3c], R13 ;  /* 0x00003c0d01007387 */ /* 0x000fe20000100800 */
[----:B-1----:R-:W-:Y:S01]  /*0b80*/  IMAD.IADD R0, R4, 0x1, R11 ;  /* 0x0000000104007824 */ /* 0x002fe200078e020b */
[----:B------:R-:W-:-:S02]  /*0b90*/  IADD3 R4, R12, 0x40, RZ ;  /* 0x000000400c047810 */ /* 0x000fc40007ffe0ff */
[----:B------:R-:W-:Y:S02]  /*0ba0*/  @P2 IADD3 R4, R12, -0x40, RZ ;  /* 0xffffffc00c042810 */ /* 0x000fe40007ffe0ff */
[----:B------:R1:W-:Y:S01]  /*0bb0*/  STL [R1+0x2c], R0 ;  /* 0x00002c0001007387 */ /* 0x0003e20000100800 */
[C---:B--2---:R-:W-:Y:S02]  /*0bc0*/  IADD3 R11, R13.reuse, 0x20, RZ ;  /* 0x000000200d0b7810 */ /* 0x044fe40007ffe0ff */
[C---:B------:R-:W-:Y:S01]  /*0bd0*/  @P1 IADD3 R11, R13.reuse, -0x20, RZ ;  /* 0xffffffe00d0b1810 */ /* 0x040fe20007ffe0ff */
[----:B------:R-:W-:Y:S01]  /*0be0*/  STL [R1+0x6c], R12 ;  /* 0x00006c0c01007387 */ /* 0x000fe20000100800 */
[----:B-1----:R-:W-:-:S05]  /*0bf0*/  IMAD.IADD R0, R13, 0x1, R10 ;  /* 0x000000010d007824 */ /* 0x002fca00078e020a */
[----:B------:R1:W-:Y:S04]  /*0c00*/  STL [R1+0x58], R0 ;  /* 0x0000580001007387 */ /* 0x0003e80000100800 */
[----:B------:R-:W-:Y:S04]  /*0c10*/  STL [R1+0x50], R11 ;  /* 0x0000500b01007387 */ /* 0x000fe80000100800 */
[----:B------:R2:W-:Y:S04]  /*0c20*/  STL [R1+0x70], R4 ;  /* 0x0000700401007387 */ /* 0x0005e80000100800 */
[----:B------:R3:W-:Y:S01]  /*0c30*/  STL [R1+0x8], R8 ;  /* 0x0000080801007387 */ /* 0x0007e20000100800 */
[----:B-1----:R-:W-:-:S02]  /*0c40*/  IMAD.SHL.U32 R0, R7, 0x2, RZ ;  /* 0x0000000207007824 */ /* 0x002fc400078e00ff */
[----:B------:R-:W-:Y:S02]  /*0c50*/  IMAD.IADD R7, R8, 0x1, R6 ;  /* 0x0000000108077824 */ /* 0x000fe400078e0206 */
[----:B--2---:R-:W-:Y:S02]  /*0c60*/  IMAD.IADD R4, R10, 0x1, R11 ;  /* 0x000000010a047824 */ /* 0x004fe400078e020b */
[----:B------:R-:W-:Y:S02]  /*0c70*/  IMAD.IADD R10, R8, 0x1, R5 ;  /* 0x00000001080a7824 */ /* 0x000fe400078e0205 */
[--C-:B---3--:R-:W-:Y:S01]  /*0c80*/  IMAD.IADD R8, R6, 0x1, R9.reuse ;  /* 0x0000000106087824 */ /* 0x108fe200078e0209 */
[----:B------:R1:W-:Y:S04]  /*0c90*/  STL [R1+0x54], R4 ;  /* 0x0000540401007387 */ /* 0x0003e80000100800 */
[----:B------:R-:W-:Y:S04]  /*0ca0*/  STL [R1+0x1c], R9 ;  /* 0x00001c0901007387 */ /* 0x000fe80000100800 */
        /* <DEDUP_REMOVED lines=9> */
.L_x_122:
        /* <DEDUP_REMOVED lines=12> */
[----:B-12---:R-:W-:Y:S01]  /*0e00*/  IMAD.U32 R4, RZ, RZ, UR6 ;  /* 0x00000006ff047e24 */ /* 0x006fe2000f8e00ff */
        /* <DEDUP_REMOVED lines=14> */
[----:B------:R4:W5:Y:S01]  /*0ef0*/  @P0 LDG.E R6, [R6.64] ;  /* 0x0000000406060981 */ /* 0x000962000c1e1900 */
        /* <DEDUP_REMOVED lines=25> */
.L_x_94:
        /* <DEDUP_REMOVED lines=27> */
[----:B------:R-:W-:-:S02]  /*1240*/  UISETP.NE.AND UP1, UPT, UR15, -0x1, UPT ;  /* 0xffffffff0f00788c */ /* 0x000fc4000bf25270 */
[----:B------:R-:W-:Y:S02]  /*1250*/  @UP0 UIADD3 UR14, UR18, UR24, URZ ;  /* 0x00000018120e0290 */ /* 0x000fe4000fffe03f */
[----:B------:R-:W-:Y:S02]  /*1260*/  ULEA.HI UR32, UR8, UR7, URZ, 0x6 ;  /* 0x0000000708207291 */ /* 0x000fe4000f8f303f */
[----:B------:R-:W-:Y:S02]  /*1270*/  ULDC.64 UR16, c[0x0][0x178] ;  /* 0x00005e0000107ab9 */ /* 0x000fe40000000a00 */
[----:B------:R-:W-:Y:S02]  /*1280*/  ULDC.64 UR20, c[0x0][0x198] ;  /* 0x0000660000147ab9 */ /* 0x000fe40000000a00 */
[----:B------:R-:W-:Y:S02]  /*1290*/  UIMAD UR23, UR15, UR9, URZ ;  /* 0x000000090f1772a4 */ /* 0x000fe4000f8e023f */
[----:B------:R-:W-:-:S02]  /*12a0*/  UIMAD UR22, UR39, UR16, URZ ;  /* 0x00000010271672a4 */ /* 0x000fc4000f8e023f */
[----:B------:R-:W-:Y:S02]  /*12b0*/  @UP0 UIMAD.WIDE.U32 UR8, UR14, UR20, URZ ;  /* 0x000000140e0802a5 */ /* 0x000fe4000f8e003f */
[----:B------:R-:W-:Y:S02]  /*12c0*/  ULOP3.LUT UR7, UR32, 0xffffffc0, URZ, 0xc0, !UPT ;  /* 0xffffffc020077892 */ /* 0x000fe4000f8ec03f */
[----:B------:R-:W-:Y:S02]  /*12d0*/  UIMAD.WIDE.U32 UR12, UR31, UR16, URZ ;  /* 0x000000101f0c72a5 */ /* 0x000fe4000f8e003f */
[----:B------:R-:W-:Y:S02]  /*12e0*/  UIMAD UR17, UR31, UR17, UR22 ;  /* 0x000000111f1172a4 */ /* 0x000fe4000f8e0216 */
[----:B------:R-:W-:Y:S02]  /*12f0*/  @UP0 UIMAD UR35, UR14, UR21, UR9 ;  /* 0x000000150e2302a4 */ /* 0x000fe4000f8e0209 */
[----:B------:R-:W-:-:S02]  /*1300*/  UIADD3 UR14, UR7, -0x40, URZ ;  /* 0xffffffc0070e7890 */ /* 0x000fc4000fffe03f */
[----:B------:R-:W-:Y:S02]  /*1310*/  UIADD3 UR33, UR13, UR17, URZ ;  /* 0x000000110d217290 */ /* 0x000fe4000fffe03f */
[----:B------:R-:W-:Y:S02]  /*1320*/  USEL UR40, UR12, UR10, !UP1 ;  /* 0x0000000a0c287287 */ /* 0x000fe4000c800000 */
[----:B------:R-:W-:Y:S02]  /*1330*/  @UP1 UIADD3 UR33, UR11, UR23, URZ ;  /* 0x000000170b211290 */ /* 0x000fe4000fffe03f */
        /* <DEDUP_REMOVED lines=15> */
.L_x_96:
        /* <DEDUP_REMOVED lines=18> */
.L_x_97:
        /* <DEDUP_REMOVED lines=38> */
[----:B------:R-:W-:Y:S02]  /*17b0*/  USEL UR8, UR12, URZ, UP6 ;  /* 0x0000003f0c087287 */ /* 0x000fe4000b000000 */
[----:B------:R-:W-:Y:S01]  /*17c0*/  USEL UR23, UR11, URZ, UP3 ;  /* 0x0000003f0b177287 */ /* 0x000fe20009800000 */
[----:B------:R-:W-:Y:S01]  /*17d0*/  IMAD.HI.U32 R4, R5, R6, R4 ;  /* 0x0000000605047227 */ /* 0x000fe200078e0004 */
[----:B------:R-:W-:-:S02]  /*17e0*/  UIADD3 UR8, UP0, UR14, UR8, URZ ;  /* 0x000000080e087290 */ /* 0x000fc4000ff1e03f */
        /* <DEDUP_REMOVED lines=11> */
[----:B------:R-:W-:Y:S02]  /*18a0*/  UIADD3 UR21, UR9, UR10, URZ ;  /* 0x0000000a09157290 */ /* 0x000fe4000fffe03f */
[----:B------:R-:W-:-:S03]  /*18b0*/  ISETP.GT.U32.AND P0, PT, R8, R5, PT ;  /* 0x000000050800720c */ /* 0x000fc60003f04070 */
[----:B------:R-:W-:-:S10]  /*18c0*/  @!UP2 UMOV UR12, UR49 ;  /* 0x00000031000cac82 */ /* 0x000fd40008000000 */
[----:B------:R-:W-:Y:S01]  /*18d0*/  @!P0 IMAD.IADD R5, R5, 0x1, -R8 ;  /* 0x0000000105058824 */ /* 0x000fe200078e0a08 */
[----:B------:R-:W-:Y:S02]  /*18e0*/  @!P0 IADD3 R4, R4, 0x1, RZ ;  /* 0x0000000104048810 */ /* 0x000fe40007ffe0ff */
[----:B------:R-:W-:Y:S02]  /*18f0*/  ISETP.LE.AND P0, PT, RZ, UR56, PT ;  /* 0x00000038ff007c0c */ /* 0x000fe4000bf03270 */
[----:B------:R-:W-:-:S13]  /*1900*/  ISETP.GE.U32.AND P2, PT, R5, R8, PT ;  /* 0x000000080500720c */ /* 0x000fda0003f46070 */
[----:B------:R-:W-:-:S05]  /*1910*/  @P2 IADD3 R4, R4, 0x1, RZ ;  /* 0x0000000104042810 */ /* 0x000fca0007ffe0ff */
        /* <DEDUP_REMOVED lines=10> */
.L_x_98:
[----:B------:R-:W-:Y:S02]  /*19c0*/  UMOV UR11, UR50 ;  /* 0x00000032000b7c82 */ /* 0x000fe40008000000 */
.L_x_99:
[----:B------:R-:W2:Y:S04]  /*19d0*/  LDL.64 R6, [R1+0x78] ;  /* 0x0000780001067983 */ /* 0x000ea80000100a00 */
[----:B------:R1:W3:Y:S01]  /*19e0*/  LDL.64 R16, [R1+0x78] ;  /* 0x0000780001107983 */ /* 0x0002e20000100a00 */
[----:B------:R-:W-:Y:S01]  /*19f0*/  UIADD3 UR8, UP5, UP4, UR8, UR41, UR47 ;  /* 0x0000002908087290 */ /* 0x000fe2000fcbe02f */
[----:B------:R-:W-:Y:S01]  /*1a00*/  IMAD.U32 R12, RZ, RZ, UR38 ;  /* 0x00000026ff0c7e24 */ /* 0x000fe2000f8e00ff */
[----:B------:R-:W-:Y:S01]  /*1a10*/  UMOV UR39, 0x4 ;  /* 0x0000000400277882 */ /* 0x000fe20000000000 */
[----:B------:R-:W4:Y:S01]  /*1a20*/  S2R R34, SR_TID.X ;  /* 0x0000000000227919 */ /* 0x000f220000002100 */
[----:B------:R-:W-:Y:S01]  /*1a30*/  UIADD3 UR15, UP1, UP0, UR13, UR8, UR16 ;  /* 0x000000080d0f7290 */ /* 0x000fe2000f83e010 */
[----:B------:R-:W-:Y:S02]  /*1a40*/  BSSY B1, `(.L_x_95) ;  /* 0x0000622000017945 */ /* 0x000fe40003800000 */
[----:B------:R-:W5:Y:S01]  /*1a50*/  S2R R35, SR_TID.X ;  /* 0x0000000000237919 */ /* 0x000f620000002100 */
[----:B------:R-:W-:-:S02]  /*1a60*/  ULDC.64 UR8, c[0x0][0x1a8] ;  /* 0x00006a0000087ab9 */ /* 0x000fc40000000a00 */
[----:B------:R-:W-:Y:S01]  /*1a70*/  UIMAD UR7, UR61, UR8, URZ ;  /* 0x000000083d0772a4 */ /* 0x000fe2000f8e023f */
[----:B------:R-:W1:Y:S03]  /*1a80*/  S2R R10, SR_TID.X ;  /* 0x00000000000a7919 */ /* 0x000e660000002100 */
[----:B------:R-:W-:-:S03]  /*1a90*/  UIMAD UR13, UR38, UR9, UR7 ;  /* 0x00000009260d72a4 */ /* 0x000fc6000f8e0207 */
[----:B------:R-:W-:Y:S02]  /*1aa0*/  ULDC.64 UR8, c[0x0][0x378] ;  /* 0x0000de0000087ab9 */ /* 0x000fe40000000a00 */
[----:B------:R-:W-:-:S04]  /*1ab0*/  UIMAD UR7, UR61, UR8, URZ ;  /* 0x000000083d0772a4 */ /* 0x000fc8000f8e023f */
[----:B------:R-:W-:-:S03]  /*1ac0*/  UIMAD UR10, UR38, UR9, UR7 ;  /* 0x00000009260a72a4 */ /* 0x000fc6000f8e0207 */
[----:B------:R-:W-:Y:S01]  /*1ad0*/  ULDC.64 UR8, c[0x0][0x370] ;  /* 0x0000dc0000087ab9 */ /* 0x000fe20000000a00 */
[----:B----4-:R-:W-:Y:S01]  /*1ae0*/  SHF.R.S32.HI R34, RZ, 0x1f, R34 ;  /* 0x0000001fff227819 */ /* 0x010fe20000011422 */
[----:B------:R-:W-:Y:S02]  /*1af0*/  UIMAD UR7, UR28, UR8, URZ ;  /* 0x000000081c0772a4 */ /* 0x000fe4000f8e023f */
[----:B------:R-:W-:Y:S01]  /*1b00*/  UIADD3 UR8, UR14, UR12, URZ ;  /* 0x0000000c0e087290 */ /* 0x000fe2000fffe03f */
[----:B-----5:R-:W-:Y:S01]  /*1b10*/  LEA.HI R34, R34, R35, RZ, 0x3 ;  /* 0x0000002322227211 */ /* 0x020fe200078f18ff */
[----:B------:R-:W-:Y:S02]  /*1b20*/  UIMAD UR7, UR14, UR9, UR7 ;  /* 0x000000090e0772a4 */ /* 0x000fe4000f8e0207 */
[----:B------:R-:W-:Y:S01]  /*1b30*/  UIADD3 UR9, UR14, UR11, URZ ;  /* 0x0000000b0e097290 */ /* 0x000fe2000fffe03f */
[----:B------:R-:W-:-:S04]  /*1b40*/  SHF.R.S32.HI R34, RZ, 0x3, R34 ;  /* 0x00000003ff227819 */ /* 0x000fc80000011422 */
[----:B------:R-:W-:Y:S02]  /*1b50*/  SHF.R.S32.HI R26, RZ, 0x1f, R34 ;  /* 0x0000001fff1a7819 */ /* 0x000fe40000011422 */
[----:B------:R-:W-:-:S04]  /*1b60*/  IADD3 R5, P1, R34, UR14, RZ ;  /* 0x0000000e22057c10 */ /* 0x000fc8000ff3e0ff */
[----:B--2---:R-:W-:Y:S01]  /*1b70*/  IADD3.X R7, R26, UR28, RZ, P1, !PT ;  /* 0x0000001c1a077c10 */ /* 0x004fe20008ffe4ff */
[----:B---3--:R-:W-:-:S04]  /*1b80*/  IMAD.MOV.U32 R16, RZ, RZ, R6 ;  /* 0x000000ffff107224 */ /* 0x008fc800078e0006 */
[----:B------:R-:W-:Y:S01]  /*1b90*/  IMAD R7, R7, c[0x0][0x190], RZ ;  /* 0x0000640007077a24 */ /* 0x000fe200078e02ff */
[----:B------:R-:W-:Y:S02]  /*1ba0*/  SHF.R.S32.HI R17, RZ, 0x1f, R16 ;  /* 0x0000001fff117819 */ /* 0x000fe40000011410 */
[----:B------:R-:W-:-:S03]  /*1bb0*/  IADD3 R6, P0, R16, UR22, RZ ;  /* 0x0000001610067c10 */ /* 0x000fc6000ff1e0ff */
[C---:B------:R-:W-:Y:S01]  /*1bc0*/  IMAD.WIDE.U32 R8, R5.reuse, c[0x0][0x190], R16 ;  /* 0x0000640005087a25 */ /* 0x040fe200078e0010 */
[----:B------:R2:W-:Y:S03]  /*1bd0*/  STL [R1+0x7c], R17 ;  /* 0x00007c1101007387 */ /* 0x0005e60000100800 */
[----:B------:R-:W-:Y:S01]  /*1be0*/  IMAD R5, R5, c[0x0][0x194], R7 ;  /* 0x0000650005057a24 */ /* 0x000fe200078e0207 */
[----:B------:R-:W-:Y:S02]  /*1bf0*/  IADD3 R8, P1, R8, UR40, RZ ;  /* 0x0000002808087c10 */ /* 0x000fe4000ff3e0ff */
[----:B------:R-:W-:Y:S02]  /*1c00*/  IADD3.X R7, R17, UR26, RZ, P0, !PT ;  /* 0x0000001a11077c10 */ /* 0x000fe400087fe4ff */
[----:B------:R-:W-:Y:S01]  /*1c10*/  IADD3.X R9, R9, UR33, R5, P1, !PT ;  /* 0x0000002109097c10 */ /* 0x000fe20008ffe405 */
[----:B------:R-:W-:-:S04]  /*1c20*/  IMAD.U32 R5, RZ, RZ, UR14 ;  /* 0x0000000eff057e24 */ /* 0x000fc8000f8e00ff */
[----:B------:R-:W-:Y:S01]  /*1c30*/  IMAD.WIDE.U32 R6, R5, c[0x0][0x370], R6 ;  /* 0x0000dc0005067a25 */ /* 0x000fe200078e0006 */
[----:B-1----:R-:W-:-:S04]  /*1c40*/  SHF.R.S32.HI R5, RZ, 0x1f, R10 ;  /* 0x0000001fff057819 */ /* 0x002fc8000001140a */
[----:B------:R-:W-:Y:S02]  /*1c50*/  LEA.HI R5, R5, R10, RZ, 0x5 ;  /* 0x0000000a05057211 */ /* 0x000fe400078f28ff */
[----:B------:R-:W-:Y:S01]  /*1c60*/  IADD3 R7, R7, UR7, RZ ;  /* 0x0000000707077c10 */ /* 0x000fe2000fffe0ff */
[----:B------:R-:W-:Y:S01]  /*1c70*/  UIADD3.X UR7, UR21, UR48, UR53, UP5, UP4 ;  /* 0x0000003015077290 */ /* 0x000fe2000afe8435 */
[----:B------:R-:W-:Y:S01]  /*1c80*/  LOP3.LUT R11, R5, 0xffffffe0, RZ, 0xc0, !PT ;  /* 0xffffffe0050b7812 */ /* 0x000fe200078ec0ff */
[----:B------:R-:W-:Y:S02]  /*1c90*/  UISETP.GE.AND UP4, UPT, UR27, 0x1, UPT ;  /* 0x000000011b00788c */ /* 0x000fe4000bf86270 */
[----:B------:R-:W-:Y:S01]  /*1ca0*/  UIADD3.X UR7, UR23, UR7, UR20, UP1, UP0 ;  /* 0x0000000717077290 */ /* 0x000fe20008fe0414 */
[----:B------:R-:W-:-:S04]  /*1cb0*/  IMAD.WIDE.U32 R6, R12, c[0x0][0x378], R6 ;  /* 0x0000de000c067a25 */ /* 0x000fc800078e0006 */
[----:B------:R-:W-:Y:S01]  /*1cc0*/  IMAD.IADD R11, R10, 0x1, -R11 ;  /* 0x000000010a0b7824 */ /* 0x000fe200078e0a0b */
[----:B------:R-:W-:Y:S01]  /*1cd0*/  SHF.R.S32.HI R10, RZ, 0x5, R5 ;  /* 0x00000005ff0a7819 */ /* 0x000fe20000011405 */
[----:B------:R-:W-:Y:S01]  /*1ce0*/  IMAD.U32 R5, RZ, RZ, UR38 ;  /* 0x00000026ff057e24 */ /* 0x000fe2000f8e00ff */
[----:B------:R-:W-:Y:S01]  /*1cf0*/  IADD3 R7, R7, UR10, RZ ;  /* 0x0000000a07077c10 */ /* 0x000fe2000fffe0ff */
[----:B------:R-:W-:Y:S02]  /*1d00*/  ULEA.HI.SX32 UR10, UR32, 0xffffffff, 0x1a ;  /* 0xffffffff200a7891 */ /* 0x000fe4000f8fd23f */
[----:B------:R-:W-:Y:S01]  /*1d10*/  IMAD.WIDE.U32 R8, R5, c[0x0][0x1a8], R8 ;  /* 0x00006a0005087a25 */ /* 0x000fe200078e0008 */
[----:B------:R-:W-:-:S03]  /*1d20*/  ULDC.64 UR32, c[0x0][0x200] ;  /* 0x0000800000207ab9 */ /* 0x000fc60000000a00 */
[----:B------:R-:W-:Y:S01]  /*1d30*/  IMAD R10, R10, UR46, R11 ;  /* 0x0000002e0a0a7c24 */ /* 0x000fe2000f8e020b */
[----:B------:R-:W-:Y:S01]  /*1d40*/  IADD3 R11, R9, UR13, RZ ;  /* 0x0000000d090b7c10 */ /* 0x000fe2000fffe0ff */
[----:B------:R-:W-:Y:S01]  /*1d50*/  IMAD R5, R26, c[0x0][0x370], RZ ;  /* 0x0000dc001a057a24 */ /* 0x000fe200078e02ff */
[----:B------:R-:W-:Y:S01]  /*1d60*/  LEA R20, P1, R8, c[0x0][0x160], 0x1 ;  /* 0x0000580008147a11 */ /* 0x000fe200078208ff */
[----:B------:R-:W-:Y:S01]  /*1d70*/  IMAD.WIDE.U32 R6, R34, c[0x0][0x370], R6 ;  /* 0x0000dc0022067a25 */ /* 0x000fe200078e0006 */
[----:B------:R-:W-:Y:S02]  /*1d80*/  UIMAD.WIDE UR12, UR8, UR39, UR32 ;  /* 0x00000027080c72a5 */ /* 0x000fe4000f8e0220 */
[----:B------:R-:W-:Y:S01]  /*1d90*/  LEA.HI.X R21, R8, c[0x0][0x164], R11, 0x1, P1 ;  /* 0x0000590008157a11 */ /* 0x000fe200008f0c0b */
[----:B------:R-:W-:Y:S01]  /*1da0*/  IMAD R9, R34, c[0x0][0x374], R5 ;  /* 0x0000dd0022097a24 */ /* 0x000fe200078e0205 */
[----:B------:R-:W-:Y:S01]  /*1db0*/  IADD3 R5, P0, R10, UR15, RZ ;  /* 0x0000000f0a057c10 */ /* 0x000fe2000ff1e0ff */
[----:B------:R-:W-:Y:S01]  /*1dc0*/  ULDC.64 UR32, c[0x0][0x3c8] ;  /* 0x0000f20000207ab9 */ /* 0x000fe20000000a00 */
[----:B------:R-:W-:Y:S01]  /*1dd0*/  LEA R12, P2, R6, c[0x0][0x330], 0x1 ;  /* 0x0000cc00060c7a11 */ /* 0x000fe200078408ff */
[----:B------:R-:W-:Y:S01]  /*1de0*/  IMAD.IADD R7, R7, 0x1, R9 ;  /* 0x0000000107077824 */ /* 0x000fe200078e0209 */
[----:B------:R-:W-:Y:S01]  /*1df0*/  LEA.HI.X.SX32 R10, R10, UR7, 0x1, P0 ;  /* 0x000000070a0a7c11 */ /* 0x000fe200080f0eff */
[----:B------:R-:W-:Y:S01]  /*1e00*/  UIMAD.WIDE UR14, UR9, UR39, UR32 ;  /* 0x00000027090e72a5 */ /* 0x000fe2000f8e0220 */
[----:B------:R-:W-:-:S02]  /*1e10*/  PLOP3.LUT P0, PT, PT, PT, UP4, 0x80, 0x0 ;  /* 0x000000000000781c */ /* 0x000fc40003f0f048 */
[C---:B------:R-:W-:Y:S02]  /*1e20*/  LEA R24, P1, R5.reuse, c[0x0][0x350], 0x2 ;  /* 0x0000d40005187a11 */ /* 0x040fe400078210ff */
[----:B------:R-:W-:Y:S02]  /*1e30*/  LEA.HI.X R13, R6, c[0x0][0x334], R7, 0x1, P2 ;  /* 0x0000cd00060d7a11 */ /* 0x000fe400010f0c07 */
[----:B------:R-:W-:-:S07]  /*1e40*/  LEA.HI.X R25, R5, c[0x0][0x354], R10, 0x2, P1 ;  /* 0x0000d50005197a11 */ /* 0x000fce00008f140a */
[----:B------:R-:W-:Y:S05]  /*1e50*/  @!P0 BRA `(.L_x_100) ;  /* 0x000055a000008947 */ /* 0x000fea0003800000 */
[----:B--2---:R-:W2:Y:S01]  /*1e60*/  LDL R28, [R1+0x38] ;  /* 0x00003800011c7983 */ /* 0x004ea20000100800 */
[----:B------:R-:W-:Y:S01]  /*1e70*/  ULDC.64 UR8, c[0x0][0x1a0] ;  /* 0x0000680000087ab9 */ /* 0x000fe20000000a00 */
[----:B------:R-:W-:Y:S01]  /*1e80*/  IMAD.U32 R6, RZ, RZ, UR25 ;  /* 0x00000019ff067e24 */ /* 0x000fe2000f8e00ff */
[----:B------:R-:W-:Y:S01]  /*1e90*/  UIMAD UR8, UR17, UR8, URZ ;  /* 0x00000008110872a4 */ /* 0x000fe2000f8e023f */
[----:B------:R-:W3:Y:S01]  /*1ea0*/  LDL R29, [R1+0x80] ;  /* 0x00008000011d7983 */ /* 0x000ee20000100800 */
[----:B------:R-:W-:Y:S01]  /*1eb0*/  UMOV UR7, UR10 ;  /* 0x0000000a00077c82 */ /* 0x000fe20008000000 */
[----:B------:R-:W-:Y:S01]  /*1ec0*/  IMAD.U32 R8, RZ, RZ, UR25 ;  /* 0x00000019ff087e24 */ /* 0x000fe2000f8e00ff */
[----:B------:R-:W-:Y:S01]  /*1ed0*/  UIMAD UR11, UR25, UR9, UR8 ;  /* 0x00000009190b72a4 */ /* 0x000fe2000f8e0208 */
[----:B------:R-:W-:Y:S01]  /*1ee0*/  IADD3 R11, R34, 0x20, RZ ;  /* 0x00000020220b7810 */ /* 0x000fe20007ffe0ff */
[----:B------:R-:W-:Y:S01]  /*1ef0*/  UIMAD UR10, UR7, -0x40, UR27 ;  /* 0xffffffc0070a78a4 */ /* 0x000fe2000f8e021b */
[----:B------:R-:W-:Y:S01]  /*1f00*/  IMAD.WIDE.U32 R6, R6, c[0x0][0x198], R16 ;  /* 0x0000660006067a25 */ /* 0x000fe200078e0010 */
[----:B------:R-:W-:-:S02]  /*1f10*/  ULDC.64 UR8, c[0x0][0x198] ;  /* 0x0000660000087ab9 */ /* 0x000fc40000000a00 */
[----:B------:R-:W-:Y:S01]  /*1f20*/  UIMAD UR8, UR17, UR8, URZ ;  /* 0x00000008110872a4 */ /* 0x000fe2000f8e023f */
[----:B------:R-:W-:Y:S01]  /*1f30*/  IMAD.WIDE.U32 R8, R8, c[0x0][0x1a0], R16 ;  /* 0x0000680008087a25 */ /* 0x000fe200078e0010 */
[----:B------:R-:W-:Y:S02]  /*1f40*/  ISETP.GE.AND P1, PT, R11, UR10, PT ;  /* 0x0000000a0b007c0c */ /* 0x000fe4000bf26270 */
[----:B------:R-:W-:Y:S02]  /*1f50*/  UIMAD UR9, UR25, UR9, UR8 ;  /* 0x00000009190972a4 */ /* 0x000fe4000f8e0208 */
[----:B------:R-:W-:Y:S01]  /*1f60*/  UIMAD UR8, UR19, -0x40, UR6 ;  /* 0xffffffc0130878a4 */ /* 0x000fe2000f8e0206 */
[----:B------:R-:W-:Y:S01]  /*1f70*/  IADD3 R10, P0, R6, UR34, RZ ;  /* 0x00000022060a7c10 */ /* 0x000fe2000ff1e0ff */
[----:B------:R-:W-:Y:S01]  /*1f80*/  IMAD.MOV.U32 R27, RZ, RZ, 0x40 ;  /* 0x00000040ff1b7424 */ /* 0x000fe200078e00ff */
[----:B------:R-:W-:Y:S01]  /*1f90*/  IADD3 R8, P3, R8, UR29, RZ ;  /* 0x0000001d08087c10 */ /* 0x000fe2000ff7e0ff */
[----:B------:R-:W-:Y:S01]  /*1fa0*/  IMAD.U32 R5, RZ, RZ, UR9 ;  /* 0x00000009ff057e24 */ /* 0x000fe2000f8e00ff */
[----:B------:R-:W-:-:S02]  /*1fb0*/  MOV R6, UR11 ;  /* 0x0000000b00067c02 */ /* 0x000fc40008000f00 */
[----:B------:R-:W-:Y:S01]  /*1fc0*/  ISETP.GE.AND P2, PT, R11, UR8, PT ;  /* 0x000000080b007c0c */ /* 0x000fe2000bf46270 */
[----:B------:R-:W-:Y:S01]  /*1fd0*/  IMAD.WIDE.U32 R16, R27, c[0x0][0x370], RZ ;  /* 0x0000dc001b107a25 */ /* 0x000fe200078e00ff */
[----:B------:R-:W-:Y:S02]  /*1fe0*/  IADD3.X R9, R9, UR30, R6, P3, !PT ;  /* 0x0000001e09097c10 */ /* 0x000fe40009ffe406 */
[----:B------:R-:W-:Y:S01]  /*1ff0*/  MOV R32, R12 ;  /* 0x0000000c00207202 */ /* 0x000fe20000000f00 */
[----:B------:R-:W-:Y:S01]  /*2000*/  IMAD.MOV.U32 R33, RZ, RZ, R13 ;  /* 0x000000ffff217224 */ /* 0x000fe200078e000d */
[----:B------:R-:W-:Y:S01]  /*2010*/  ISETP.GE.AND P3, PT, R34, UR8, PT ;  /* 0x0000000822007c0c */ /* 0x000fe2000bf66270 */
[----:B------:R-:W-:Y:S01]  /*2020*/  IMAD R13, R27, c[0x0][0x374], RZ ;  /* 0x0000dd001b0d7a24 */ /* 0x000fe200078e02ff */
[----:B------:R-:W-:Y:S01]  /*2030*/  IADD3.X R11, R7, UR35, R5, P0, !PT ;  /* 0x00000023070b7c10 */ /* 0x000fe200087fe405 */
[----:B------:R-:W-:Y:S01]  /*2040*/  IMAD R5, R14, c[0x0][0x1b8], RZ ;  /* 0x00006e000e057a24 */ /* 0x000fe200078e02ff */
[----:B------:R-:W-:Y:S01]  /*2050*/  @!P1 IADD3 R16, P0, R32, R16, RZ ;  /* 0x0000001020109210 */ /* 0x000fe20007f1e0ff */
[----:B------:R-:W-:-:S02]  /*2060*/  IMAD R12, R14, c[0x0][0x1b0], RZ ;  /* 0x00006c000e0c7a24 */ /* 0x000fc400078e02ff */
[C---:B------:R-:W-:Y:S01]  /*2070*/  IMAD R5, R4.reuse, c[0x0][0x1bc], R5 ;  /* 0x00006f0004057a24 */ /* 0x040fe200078e0205 */
[----:B------:R-:W-:Y:S01]  /*2080*/  @!P1 IADD3.X R17, R33, R17, R13, P0, !PT ;  /* 0x0000001121119210 */ /* 0x000fe200007fe40d */
[----:B------:R-:W-:Y:S01]  /*2090*/  IMAD.WIDE.U32 R6, R4, c[0x0][0x1b8], R8 ;  /* 0x00006e0004067a25 */ /* 0x000fe200078e0008 */
[----:B------:R-:W-:-:S03]  /*20a0*/  @!P2 IADD3 R13, P4, R34, 0x20, RZ ;  /* 0x00000020220da810 */ /* 0x000fc60007f9e0ff */
[C---:B------:R-:W-:Y:S02]  /*20b0*/  IMAD R12, R4.reuse, c[0x0][0x1b4], R12 ;  /* 0x00006d00040c7a24 */ /* 0x040fe400078e020c */
[----:B------:R-:W-:Y:S01]  /*20c0*/  IMAD.IADD R7, R7, 0x1, R5 ;  /* 0x0000000107077824 */ /* 0x000fe200078e0205 */
[----:B------:R-:W-:Y:S01]  /*20d0*/  @!P2 IADD3.X R9, RZ, R26, RZ, P4, !PT ;  /* 0x0000001aff09a210 */ /* 0x000fe200027fe4ff */
[----:B------:R-:W-:-:S04]  /*20e0*/  IMAD.WIDE.U32 R4, R4, c[0x0][0x1b0], R10 ;  /* 0x00006c0004047a25 */ /* 0x000fc800078e000a */
[----:B------:R-:W-:Y:S01]  /*20f0*/  @!P3 IMAD R8, R26, c[0x0][0x1a0], RZ ;  /* 0x000068001a08ba24 */ /* 0x000fe200078e02ff */
[----:B------:R-:W-:Y:S01]  /*2100*/  IADD3 R5, R5, R12, RZ ;  /* 0x0000000c05057210 */ /* 0x000fe20007ffe0ff */
[----:B------:R-:W-:Y:S01]  /*2110*/  @!P2 IMAD R12, R9, c[0x0][0x1a0], RZ ;  /* 0x00006800090caa24 */ /* 0x000fe200078e02ff */
[C---:B------:R-:W-:Y:S01]  /*2120*/  @!P2 IADD3 R10, P0, R34.reuse, 0x20, RZ ;  /* 0x00000020220aa810 */ /* 0x040fe20007f1e0ff */
[C---:B------:R-:W-:Y:S02]  /*2130*/  @!P3 IMAD R22, R34.reuse, c[0x0][0x1a4], R8 ;  /* 0x000069002216ba24 */ /* 0x040fe400078e0208 */
[----:B------:R-:W-:-:S04]  /*2140*/  @!P3 IMAD.WIDE.U32 R8, R34, c[0x0][0x1a0], R6 ;  /* 0x000068002208ba25 */ /* 0x000fc800078e0006 */
[----:B------:R-:W-:Y:S01]  /*2150*/  @!P2 IMAD.MOV.U32 R14, RZ, RZ, R6 ;  /* 0x000000ffff0ea224 */ /* 0x000fe200078e0006 */
[----:B------:R-:W-:Y:S01]  /*2160*/  @!P3 IADD3 R9, R9, R22, RZ ;  /* 0x000000160909b210 */ /* 0x000fe20007ffe0ff */
[----:B------:R-:W-:Y:S02]  /*2170*/  @!P2 IMAD.MOV.U32 R15, RZ, RZ, R7 ;  /* 0x000000ffff0fa224 */ /* 0x000fe400078e0007 */
[----:B------:R-:W-:Y:S02]  /*2180*/  @!P2 IMAD.X R11, RZ, RZ, R26, P0 ;  /* 0x000000ffff0ba224 */ /* 0x000fe400000e061a */
[C---:B------:R-:W-:Y:S01]  /*2190*/  @!P2 IMAD R23, R13.reuse, c[0x0][0x1a4], R12 ;  /* 0x000069000d17aa24 */ /* 0x040fe200078e020c */
[----:B------:R-:W-:Y:S01]  /*21a0*/  @!P3 LEA R12, P0, R8, c[0x0][0x170], 0x1 ;  /* 0x00005c00080cba11 */ /* 0x000fe200078008ff */
[----:B------:R-:W-:-:S03]  /*21b0*/  @!P2 IMAD.WIDE.U32 R6, R13, c[0x0][0x1a0], R14 ;  /* 0x000068000d06aa25 */ /* 0x000fc600078e000e */
[----:B------:R-:W-:Y:S02]  /*21c0*/  @!P3 LEA.HI.X R13, R8, c[0x0][0x174], R9, 0x1, P0 ;  /* 0x00005d00080dba11 */ /* 0x000fe400000f0c09 */
[----:B------:R-:W-:-:S13]  /*21d0*/  PLOP3.LUT P0, PT, PT, PT, UP3, 0x80, 0x0 ;  /* 0x000000000000781c */ /* 0x000fda0003f0f038 */
[----:B------:R-:W-:Y:S01]  /*21e0*/  @P0 BAR.SYNC.DEFER_BLOCKING 0x0 ;  /* 0x0000000000000b1d */ /* 0x000fe20000010000 */
[----:B------:R-:W-:Y:S01]  /*21f0*/  @!P2 MOV R18, R4 ;  /* 0x000000040012a202 */ /* 0x000fe20000000f00 */
[----:B------:R-:W-:Y:S02]  /*2200*/  @!P2 IMAD.MOV.U32 R19, RZ, RZ, R5 ;  /* 0x000000ffff13a224 */ /* 0x000fe400078e0005 */
[----:B------:R-:W-:Y:S01]  /*2210*/  @!P2 IMAD R11, R11, c[0x0][0x198], RZ ;  /* 0x000066000b0baa24 */ /* 0x000fe200078e02ff */
[----:B------:R-:W-:Y:S01]  /*2220*/  ISETP.GE.AND P0, PT, R34, UR10, PT ;  /* 0x0000000a22007c0c */ /* 0x000fe2000bf06270 */
[----:B------:R-:W-:-:S04]  /*2230*/  @!P2 IMAD.WIDE.U32 R18, R10, c[0x0][0x198], R18 ;  /* 0x000066000a12aa25 */ /* 0x000fc800078e0012 */
[----:B------:R-:W-:Y:S01]  /*2240*/  @!P2 IMAD R22, R10, c[0x0][0x19c], R11 ;  /* 0x000067000a16aa24 */ /* 0x000fe200078e020b */
[----:B------:R-:W-:Y:S01]  /*2250*/  @!P2 LEA R10, P4, R6, c[0x0][0x170], 0x1 ;  /* 0x00005c00060aaa11 */ /* 0x000fe200078808ff */
[----:B------:R-:W-:-:S05]  /*2260*/  @!P2 IMAD.IADD R7, R7, 0x1, R23 ;  /* 0x000000010707a824 */ /* 0x000fca00078e0217 */
[----:B------:R-:W-:Y:S01]  /*2270*/  @!P2 LEA.HI.X R11, R6, c[0x0][0x174], R7, 0x1, P4 ;  /* 0x00005d00060baa11 */ /* 0x000fe200020f0c07 */
[----:B------:R-:W-:Y:S01]  /*2280*/  IMAD.MOV.U32 R30, RZ, RZ, R20 ;  /* 0x000000ffff1e7224 */ /* 0x000fe200078e0014 */
[----:B------:R-:W-:Y:S01]  /*2290*/  MOV R31, R21 ;  /* 0x00000015001f7202 */ /* 0x000fe20000000f00 */
[----:B------:R-:W-:Y:S02]  /*22a0*/  @!P3 IMAD R8, R26, c[0x0][0x198], RZ ;  /* 0x000066001a08ba24 */ /* 0x000fe400078e02ff */
[----:B------:R-:W-:-:S04]  /*22b0*/  IMAD.WIDE.U32 R20, R27, c[0x0][0x190], RZ ;  /* 0x000064001b147a25 */ /* 0x000fc800078e00ff */
[C---:B------:R-:W-:Y:S02]  /*22c0*/  @!P3 IMAD R9, R34.reuse, c[0x0][0x19c], R8 ;  /* 0x000067002209ba24 */ /* 0x040fe400078e0208 */
[----:B------:R-:W-:Y:S01]  /*22d0*/  @!P3 IMAD.WIDE.U32 R14, R34, c[0x0][0x198], R4 ;  /* 0x00006600220eba25 */ /* 0x000fe200078e0004 */
[----:B------:R-:W-:-:S03]  /*22e0*/  @!P1 IADD3 R8, P6, R30, R20, RZ ;  /* 0x000000141e089210 */ /* 0x000fc60007fde0ff */
[----:B------:R-:W-:Y:S01]  /*22f0*/  IMAD R27, R27, c[0x0][0x194], RZ ;  /* 0x000065001b1b7a24 */ /* 0x000fe200078e02ff */
[----:B------:R-:W-:Y:S02]  /*2300*/  @!P3 IADD3 R5, R15, R9, RZ ;  /* 0x000000090f05b210 */ /* 0x000fe40007ffe0ff */
[----:B------:R-:W-:Y:S02]  /*2310*/  @!P3 LEA R6, P5, R14, c[0x0][0x168], 0x1 ;  /* 0x00005a000e06ba11 */ /* 0x000fe400078a08ff */
[----:B------:R-:W-:Y:S01]  /*2320*/  @!P1 IADD3.X R9, R31, R21, R27, P6, !PT ;  /* 0x000000151f099210 */ /* 0x000fe200037fe41b */
[----:B------:R-:W-:Y:S01]  /*2330*/  @!P2 IMAD.IADD R15, R19, 0x1, R22 ;  /* 0x00000001130fa824 */ /* 0x000fe200078e0216 */
[----:B------:R-:W-:Y:S01]  /*2340*/  @!P2 LEA R4, P4, R18, c[0x0][0x168], 0x1 ;  /* 0x00005a001204aa11 */ /* 0x000fe200078808ff */
[----:B------:R-:W-:Y:S02]  /*2350*/  UMOV UR9, UR12 ;  /* 0x0000000c00097c82 */ /* 0x000fe40008000000 */
[----:B------:R-:W-:Y:S01]  /*2360*/  UMOV UR8, UR13 ;  /* 0x0000000d00087c82 */ /* 0x000fe20008000000 */
[----:B------:R-:W-:Y:S04]  /*2370*/  STL.64 [R1+0x48], R32 ;  /* 0x0000482001007387 */ /* 0x000fe80000100a00 */
[----:B------:R1:W-:Y:S04]  /*2380*/  STL.64 [R1+0x40], R30 ;  /* 0x0000401e01007387 */ /* 0x0003e80000100a00 */
[----:B--2---:R-:W-:Y:S04]  /*2390*/  @P3 STS.128 [R28+0x12000], RZ ;  /* 0x012000ff1c003388 */ /* 0x004fe80000000c00 */
[----:B------:R-:W-:Y:S04]  /*23a0*/  @P3 STS.128 [R28+0x14000], RZ ;  /* 0x014000ff1c003388 */ /* 0x000fe80000000c00 */
[----:B------:R-:W-:Y:S04]  /*23b0*/  @P3 STS.128 [R28+0x16000], RZ ;  /* 0x016000ff1c003388 */ /* 0x000fe80000000c00 */
[----:B------:R-:W-:Y:S01]  /*23c0*/  @!PT LDS RZ, [RZ] ;  /* 0x00000000fffff984 */ /* 0x000fe20000000800 */
[----:B------:R-:W-:Y:S01]  /*23d0*/  @!PT LDS RZ, [RZ] ;  /* 0x00000000fffff984 */ /* 0x000fe20000000800 */
[----:B------:R-:W-:Y:S01]  /*23e0*/  @!PT LDS RZ, [RZ] ;  /* 0x00000000fffff984 */ /* 0x000fe20000000800 */
[----:B------:R2:W-:Y:S04]  /*23f0*/  @!P3 LDGSTS.E.BYPASS.LTC128B.128 [R28+0x12000], [R12.64] ;  /* 0x120000000c1cbfae */ /* 0x0005e8000b901d44 */
[----:B------:R2:W-:Y:S04]  /*2400*/  @!P3 LDGSTS.E.BYPASS.LTC128B.128 [R28+0x14000], [R12.64+0x80] ;  /* 0x140000800c1cbfae */ /* 0x0005e8000b901d44 */
[----:B------:R2:W-:Y:S04]  /*2410*/  @!P3 LDGSTS.E.BYPASS.LTC128B.128 [R28+0x16000], [R12.64+0x100] ;  /* 0x160001000c1cbfae */ /* 0x0005e8000b901d44 */
[----:B------:R-:W-:Y:S04]  /*2420*/  @P2 STS.128 [R28+0x13000], RZ ;  /* 0x013000ff1c002388 */ /* 0x000fe80000000c00 */
        /* <DEDUP_REMOVED lines=8> */
[----:B------:R-:W0:Y:S04]  /*24b0*/  LDGDEPBAR ;  /* 0x00000000000079af */ /* 0x000e280000000000 */
        /* <DEDUP_REMOVED lines=18> */
[----:B------:R-:W-:Y:S04]  /*25e0*/  @P0 STS.128 [R28], RZ ;  /* 0x000000ff1c000388 */ /* 0x000fe80000000c00 */
[----:B------:R-:W-:Y:S01]  /*25f0*/  @P0 STS.128 [R28+0x2000], RZ ;  /* 0x002000ff1c000388 */ /* 0x000fe20000000c00 */
[----:B---3--:R-:W-:-:S03]  /*2600*/  IADD3 R7, R29, 0x8, RZ ;  /* 0x000000081d077810 */ /* 0x008fc60007ffe0ff */
[----:B------:R-:W-:Y:S04]  /*2610*/  @P0 STS.128 [R28+0x4000], RZ ;  /* 0x004000ff1c000388 */ /* 0x000fe80000000c00 */
[----:B------:R-:W-:Y:S01]  /*2620*/  @!PT LDS RZ, [RZ] ;  /* 0x00000000fffff984 */ /* 0x000fe20000000800 */
[----:B------:R-:W-:Y:S01]  /*2630*/  @!PT LDS RZ, [RZ] ;  /* 0x00000000fffff984 */ /* 0x000fe20000000800 */
[----:B------:R-:W-:Y:S01]  /*2640*/  @!PT LDS RZ, [RZ] ;  /* 0x00000000fffff984 */ /* 0x000fe20000000800 */
[----:B------:R1:W-:Y:S04]  /*2650*/  @!P0 LDGSTS.E.BYPASS.LTC128B.128 [R28], [R30.64] ;  /* 0x000000001e1c8fae */ /* 0x0003e8000b901d44 */
[----:B------:R1:W-:Y:S04]  /*2660*/  @!P0 LDGSTS.E.BYPASS.LTC128B.128 [R28+0x2000], [R30.64+0x80] ;  /* 0x020000801e1c8fae */ /* 0x0003e8000b901d44 */
[----:B------:R1:W-:Y:S01]  /*2670*/  @!P0 LDGSTS.E.BYPASS.LTC128B.128 [R28+0x4000], [R30.64+0x100] ;  /* 0x040001001e1c8fae */ /* 0x0003e2000b901d44 */
[----:B------:R-:W-:-:S03]  /*2680*/  ISETP.GE.AND P6, PT, R7, UR10, PT ;  /* 0x0000000a07007c0c */ /* 0x000fc6000bfc6270 */
[----:B------:R-:W-:Y:S01]  /*2690*/  @P1 STS.128 [R28+0x1000], RZ ;  /* 0x001000ff1c001388 */ /* 0x000fe20000000c00 */
[----:B------:R-:W-:-:S03]  /*26a0*/  @!P3 LEA.HI.X R7, R14, c[0x0][0x16c], R5, 0x1, P5 ;  /* 0x00005b000e07ba11 */ /* 0x000fc600028f0c05 */
[----:B------:R-:W-:Y:S04]  /*26b0*/  @P1 STS.128 [R28+0x3000], RZ ;  /* 0x003000ff1c001388 */ /* 0x000fe80000000c00 */
[----:B------:R-:W-:Y:S04]  /*26c0*/  @P1 STS.128 [R28+0x5000], RZ ;  /* 0x005000ff1c001388 */ /* 0x000fe80000000c00 */
[----:B------:R-:W-:Y:S01]  /*26d0*/  @!PT LDS RZ, [RZ] ;  /* 0x00000000fffff984 */ /* 0x000fe20000000800 */
[----:B------:R-:W-:Y:S01]  /*26e0*/  @!PT LDS RZ, [RZ] ;  /* 0x00000000fffff984 */ /* 0x000fe20000000800 */
[----:B------:R-:W-:Y:S01]  /*26f0*/  @!PT LDS RZ, [RZ] ;  /* 0x00000000fffff984 */ /* 0x000fe20000000800 */
[----:B------:R3:W-:Y:S04]  /*2700*/  @!P1 LDGSTS.E.BYPASS.LTC128B.128 [R28+0x1000], [R8.64] ;  /* 0x01000000081c9fae */ /* 0x0007e8000b901d44 */
[----:B------:R3:W-:Y:S01]  /*2710*/  @!P1 LDGSTS.E.BYPASS.LTC128B.128 [R28+0x3000], [R8.64+0x80] ;  /* 0x03000080081c9fae */ /* 0x0007e2000b901d44 */
[----:B----4-:R-:W-:-:S03]  /*2720*/  SHF.L.U32 R11, R29, 0x2, RZ ;  /* 0x000000021d0b7819 */ /* 0x010fc600000006ff */
[----:B------:R3:W-:Y:S01]  /*2730*/  @!P1 LDGSTS.E.BYPASS.LTC128B.128 [R28+0x5000], [R8.64+0x100] ;  /* 0x05000100081c9fae */ /* 0x0007e2000b901d44 */
[----:B------:R-:W-:-:S03]  /*2740*/  ISETP.GE.AND P1, PT, R29, UR10, PT ;  /* 0x0000000a1d007c0c */ /* 0x000fc6000bf26270 */
[----:B------:R-:W-:Y:S04]  /*2750*/  @P3 STS.128 [R28+0xc000], RZ ;  /* 0x00c000ff1c003388 */ /* 0x000fe80000000c00 */
[----:B------:R-:W-:Y:S04]  /*2760*/  @P3 STS.128 [R28+0xe000], RZ ;  /* 0x00e000ff1c003388 */ /* 0x000fe80000000c00 */
[----:B------:R-:W-:Y:S04]  /*2770*/  @P3 STS.128 [R28+0x10000], RZ ;  /* 0x010000ff1c003388 */ /* 0x000fe80000000c00 */
[----:B------:R-:W-:Y:S01]  /*2780*/  @!PT LDS RZ, [RZ] ;  /* 0x00000000fffff984 */ /* 0x000fe20000000800 */
[----:B------:R-:W-:Y:S01]  /*2790*/  @!PT LDS RZ, [RZ] ;  /* 0x00000000fffff984 */ /* 0x000fe20000000800 */
[----:B------:R-:W-:Y:S01]  /*27a0*/  @!PT LDS RZ, [RZ] ;  /* 0x00000000fffff984 */ /* 0x000fe20000000800 */
[----:B------:R4:W-:Y:S04]  /*27b0*/  @!P3 LDGSTS.E.BYPASS.LTC128B.128 [R28+0xc000], [R6.64] ;  /* 0x0c000000061cbfae */ /* 0x0009e8000b901d44 */
[----:B------:R4:W-:Y:S01]  /*27c0*/  @!P3 LDGSTS.E.BYPASS.LTC128B.128 [R28+0xe000], [R6.64+0x80] ;  /* 0x0e000080061cbfae */ /* 0x0009e2000b901d44 */
[----:B------:R-:W-:-:S03]  /*27d0*/  @!P2 LEA.HI.X R5, R18, c[0x0][0x16c], R15, 0x1, P4 ;  /* 0x00005b001205aa11 */ /* 0x000fc600020f0c0f */
[----:B------:R4:W-:Y:S01]  /*27e0*/  @!P3 LDGSTS.E.BYPASS.LTC128B.128 [R28+0x10000], [R6.64+0x100] ;  /* 0x10000100061cbfae */ /* 0x0009e2000b901d44 */
[----:B---3--:R-:W-:Y:S01]  /*27f0*/  SHF.R.S32.HI R8, RZ, 0x1f, R29 ;  /* 0x0000001fff087819 */ /* 0x008fe2000001141d */
[----:B------:R-:W-:-:S03]  /*2800*/  IMAD.MOV.U32 R9, RZ, RZ, 0x7f800000 ;  /* 0x7f800000ff097424 */ /* 0x000fc600078e00ff */
[----:B------:R-:W-:Y:S01]  /*2810*/  SHF.L.U64.HI R10, R29, 0x2, R8 ;  /* 0x000000021d0a7819 */ /* 0x000fe20000010208 */
[----:B------:R-:W-:Y:S01]  /*2820*/  @P2 STS.128 [R28+0xd000], RZ ;  /* 0x00d000ff1c002388 */ /* 0x000fe20000000c00 */
[----:B------:R-:W-:-:S03]  /*2830*/  MOV R8, 0x7f800000 ;  /* 0x7f80000000087802 */ /* 0x000fc60000000f00 */
[----:B------:R-:W-:Y:S04]  /*2840*/  @P2 STS.128 [R28+0xf000], RZ ;  /* 0x00f000ff1c002388 */ /* 0x000fe80000000c00 */
[----:B------:R2:W-:Y:S04]  /*2850*/  @P2 STS.128 [R28+0x11000], RZ ;  /* 0x011000ff1c002388 */ /* 0x0005e80000000c00 */
[----:B------:R-:W-:Y:S04]  /*2860*/  STL [R1+0x68], R11 ;  /* 0x0000680b01007387 */ /* 0x000fe80000100800 */
[----:B------:R-:W-:Y:S01]  /*2870*/  @!PT LDS RZ, [RZ] ;  /* 0x00000000fffff984 */ /* 0x000fe20000000800 */
[----:B------:R-:W-:Y:S01]  /*2880*/  @!PT LDS RZ, [RZ] ;  /* 0x00000000fffff984 */ /* 0x000fe20000000800 */
[----:B------:R-:W-:Y:S01]  /*2890*/  @!PT LDS RZ, [RZ] ;  /* 0x00000000fffff984 */ /* 0x000fe20000000800 */
[----:B------:R3:W-:Y:S01]  /*28a0*/  @!P2 LDGSTS.E.BYPASS.LTC128B.128 [R28+0xd000], [R4.64] ;  /* 0x0d000000041cafae */ /* 0x0007e2000b901d44 */
[----:B----4-:R-:W-:-:S03]  /*28b0*/  IADD3 R6, P0, R11, UR9, RZ ;  /* 0x000000090b067c10 */ /* 0x010fc6000ff1e0ff */
[----:B------:R-:W-:Y:S01]  /*28c0*/  STL [R1+0x64], R10 ;  /* 0x0000640a01007387 */ /* 0x000fe20000100800 */
[----:B------:R-:W-:-:S03]  /*28d0*/  IADD3.X R7, R10, UR8, RZ, P0, !PT ;  /* 0x000000080a077c10 */ /* 0x000fc600087fe4ff */
[----:B------:R3:W-:Y:S04]  /*28e0*/  @!P2 LDGSTS.E.BYPASS.LTC128B.128 [R28+0xf000], [R4.64+0x80] ;  /* 0x0f000080041cafae */ /* 0x0007e8000b901d44 */
[----:B------:R3:W-:Y:S04]  /*28f0*/  @!P2 LDGSTS.E.BYPASS.LTC128B.128 [R28+0x11000], [R4.64+0x100] ;  /* 0x11000100041cafae */ /* 0x0007e8000b901d44 */
[----:B------:R-:W0:Y:S04]  /*2900*/  LDGDEPBAR ;  /* 0x00000000000079af */ /* 0x000e280000000000 */
[----:B------:R4:W5:Y:S04]  /*2910*/  @!P1 LDG.E R9, [R6.64] ;  /* 0x0000000406099981 */ /* 0x000968000c1e1900 */
[----:B------:R4:W5:Y:S04]  /*2920*/  @!P6 LDG.E R8, [R6.64+0x20] ;  /* 0x000020040608e981 */ /* 0x000968000c1e1900 */
[----:B------:R1:W-:Y:S04]  /*2930*/  STL.64 [R1+0x30], R24 ;  /* 0x0000301801007387 */ /* 0x0003e80000100a00 */
[----:B---3--:R-:W3:Y:S01]  /*2940*/  LDL R5, [R1] ;  /* 0x0000000001057983 */ /* 0x008ee20000100800 */
[----:B------:R-:W-:-:S04]  /*2950*/  DEPBAR.LE SB0, 0x1 ;  /* 0x000080400000791a */ /* 0x000fc80000000000 */
[----:B------:R-:W3:Y:S04]  /*2960*/  LDL R4, [R1+0x2c] ;  /* 0x00002c0001047983 */ /* 0x000ee80000100800 */
[----:B------:R-:W-:Y:S06]  /*2970*/  BAR.SYNC.DEFER_BLOCKING 0x0 ;  /* 0x0000000000007b1d */ /* 0x000fec0000010000 */
[----:B----4-:R-:W4:Y:S04]  /*2980*/  LDL R6, [R1+0x4] ;  /* 0x0000040001067983 */ /* 0x010f280000100800 */
[----:B------:R1:W1:Y:S04]  /*2990*/  LDSM.16.M88.4 R148, [R252+0x12000] ;  /* 0x01200000fc94783b */ /* 0x0002680000000200 */
[----:B------:R1:W1:Y:S04]  /*29a0*/  LDSM.16.M88.4 R152, [R252+0x12800] ;  /* 0x01280000fc98783b */ /* 0x0002680000000200 */
[----:B------:R1:W1:Y:S04]  /*29b0*/  LDSM.16.M88.4 R180, [R252+0x14000] ;  /* 0x01400000fcb4783b */ /* 0x0002680000000200 */
[----:B------:R1:W1:Y:S04]  /*29c0*/  LDSM.16.M88.4 R184, [R252+0x14800] ;  /* 0x01480000fcb8783b */ /* 0x0002680000000200 */
[----:B------:R1:W1:Y:S04]  /*29d0*/  LDSM.16.M88.4 R212, [R252+0x16000] ;  /* 0x01600000fcd4783b */ /* 0x0002680000000200 */
[----:B------:R1:W1:Y:S01]  /*29e0*/  LDSM.16.M88.4 R216, [R252+0x16800] ;  /* 0x01680000fcd8783b */ /* 0x0002620000000200 */
[----:B------:R-:W-:Y:S01]  /*29f0*/  UIADD3 UR10, UR25, 0x40, URZ ;  /* 0x00000040190a7890 */ /* 0x000fe2000fffe03f */
        /* <DEDUP_REMOVED lines=40> */
[----:B-1----:R-:W-:Y:S01]  /*2c80*/  CS2R R30, SRZ ;  /* 0x00000000001e7805 */ /* 0x002fe2000001ff00 */
[----:B--2---:R-:W-:Y:S01]  /*2c90*/  CS2R R28, SRZ ;  /* 0x00000000001c7805 */ /* 0x004fe2000001ff00 */
[----:B------:R-:W-:Y:S01]  /*2ca0*/  CS2R R34, SRZ ;  /* 0x0000000000227805 */ /* 0x000fe2000001ff00 */
[----:B------:R-:W-:Y:S01]  /*2cb0*/  CS2R R32, SRZ ;  /* 0x0000000000207805 */ /* 0x000fe2000001ff00 */
[----:B------:R-:W-:Y:S01]  /*2cc0*/  CS2R R26, SRZ ;  /* 0x00000000001a7805 */ /* 0x000fe2000001ff00 */
[----:B------:R-:W-:Y:S01]  /*2cd0*/  CS2R R24, SRZ ;  /* 0x0000000000187805 */ /* 0x000fe2000001ff00 */
[----:B------:R-:W-:Y:S01]  /*2ce0*/  CS2R R22, SRZ ;  /* 0x0000000000167805 */ /* 0x000fe2000001ff00 */
[----:B------:R-:W-:Y:S01]  /*2cf0*/  CS2R R20, SRZ ;  /* 0x0000000000147805 */ /* 0x000fe2000001ff00 */
[----:B------:R-:W-:-:S02]  /*2d00*/  UISETP.GE.AND UP0, UPT, UR10, UR6, UPT ;  /* 0x000000060a00728c */ /* 0x000fc4000bf06270 */
[----:B------:R-:W-:Y:S02]  /*2d10*/  UMOV UR11, UR14 ;  /* 0x0000000e000b7c82 */ /* 0x000fe40008000000 */
[----:B------:R-:W-:Y:S01]  /*2d20*/  UMOV UR10, UR15 ;  /* 0x0000000f000a7c82 */ /* 0x000fe20008000000 */
[----:B-----5:R1:W-:Y:S04]  /*2d30*/  STL [R1+0x5c], R9 ;  /* 0x00005c0901007387 */ /* 0x0203e80000100800 */
[----:B---3--:R1:W2:Y:S04]  /*2d40*/  LDSM.16.M88.4 R164, [R5+0x12000] ;  /* 0x0120000005a4783b */ /* 0x0082a80000000200 */
[----:B------:R1:W3:Y:S04]  /*2d50*/  LDSM.16.M88.4 R168, [R5+0x12800] ;  /* 0x0128000005a8783b */ /* 0x0002e80000000200 */
[----:B------:R1:W1:Y:S04]  /*2d60*/  LDSM.16.M88.4 R172, [R4+0x12000] ;  /* 0x0120000004ac783b */ /* 0x0002680000000200 */
[----:B------:R1:W1:Y:S04]  /*2d70*/  LDSM.16.M88.4 R176, [R4+0x12800] ;  /* 0x0128000004b0783b */ /* 0x0002680000000200 */
[----:B----4-:R4:W1:Y:S04]  /*2d80*/  LDSM.16.M88.4 R156, [R6+0x12000] ;  /* 0x01200000069c783b */ /* 0x0108680000000200 */
        /* <DEDUP_REMOVED lines=13> */
[----:B--23--:R4:W-:Y:S02]  /*2e60*/  STL [R1+0x60], R8 ;  /* 0x0000600801007387 */ /* 0x00c9e40000100800 */
.L_x_103:
[----:B------:R-:W2:Y:S01]  /*2e70*/  LDL R245, [R1+0x8] ;  /* 0x0000080001f57983 */ /* 0x000ea20000100800 */
[----:B------:R-:W-:Y:S01]  /*2e80*/  PLOP3.LUT P0, PT, PT, PT, UP0, 0x80, 0x0 ;  /* 0x000000000000781c */ /* 0x000fe20003f0f008 */
[----:B------:R-:W-:Y:S01]  /*2e90*/  UISETP.GE.AND UP5, UPT, UR7, 0x1, UPT ;  /* 0x000000010700788c */ /* 0x000fe2000bfa6270 */
[----:B------:R-:W-:Y:S02]  /*2ea0*/  PLOP3.LUT P5, PT, PT, PT, UP0, 0x80, 0x0 ;  /* 0x000000000000781c */ /* 0x000fe40003faf008 */
[----:B------:R-:W3:Y:S01]  /*2eb0*/  LDL R92, [R1+0x4] ;  /* 0x00000400015c7983 */ /* 0x000ee20000100800 */
[----:B------:R-:W-:Y:S02]  /*2ec0*/  PLOP3.LUT P1, PT, PT, PT, UP0, 0x80, 0x0 ;  /* 0x000000000000781c */ /* 0x000fe40003f2f008 */
[----:B------:R-:W-:Y:S02]  /*2ed0*/  PLOP3.LUT P4, PT, PT, PT, UP0, 0x80, 0x0 ;  /* 0x000000000000781c */ /* 0x000fe40003f8f008 */
[----:B-----5:R-:W5:Y:S01]  /*2ee0*/  LDL R244, [R1+0xc] ;  /* 0x00000c0001f47983 */ /* 0x020f620000100800 */
[----:B------:R-:W-:Y:S02]  /*2ef0*/  PLOP3.LUT P3, PT, PT, PT, UP0, 0x80, 0x0 ;  /* 0x000000000000781c */ /* 0x000fe40003f6f008 */
[----:B------:R-:W-:Y:S02]  /*2f00*/  PLOP3.LUT P6, PT, PT, PT, UP0, 0x80, 0x0 ;  /* 0x000000000000781c */ /* 0x000fe40003fcf008 */
[----:B----4-:R-:W4:Y:S05]  /*2f10*/  LDL R90, [R1] ;  /* 0x00000000015a7983 */ /* 0x010f2a0000100800 */
[----:B------:R-:W4:Y:S05]  /*2f20*/  LDL R99, [R1+0x18] ;  /* 0x0000180001637983 */ /* 0x000f2a0000100800 */
[----:B------:R-:W4:Y:S05]  /*2f30*/  LDL R89, [R1+0x10] ;  /* 0x0000100001597983 */ /* 0x000f2a0000100800 */
[----:B------:R-:W4:Y:S05]  /*2f40*/  LDL R96, [R1+0x14] ;  /* 0x0000140001607983 */ /* 0x000f2a0000100800 */
[----:B------:R-:W0:Y:S05]  /*2f50*/  LDGDEPBAR ;  /* 0x00000000000079af */ /* 0x000e2a0000000000 */
[----:B------:R-:W4:Y:S05]  /*2f60*/  LDL R91, [R1+0x74] ;  /* 0x00007400015b7983 */ /* 0x000f2a0000100800 */
[----:B------:R-:W4:Y:S05]  /*2f70*/  LDL R88, [R1+0x5c] ;  /* 0x00005c0001587983 */ /* 0x000f2a0000100800 */
[----:B------:R-:W4:Y:S05]  /*2f80*/  LDL R95, [R1+0x3c] ;  /* 0x00003c00015f7983 */ /* 0x000f2a0000100800 */
[----:B------:R-:W4:Y:S05]  /*2f90*/  LDL R94, [R1+0x58] ;  /* 0x00005800015e7983 */ /* 0x000f2a0000100800 */
[----:B------:R-:W4:Y:S05]  /*2fa0*/  LDL R93, [R1+0x50] ;  /* 0x00005000015d7983 */ /* 0x000f2a0000100800 */
[----:B------:R-:W4:Y:S05]  /*2fb0*/  LDL R98, [R1+0x68] ;  /* 0x0000680001627983 */ /* 0x000f2a0000100800 */
[----:B------:R-:W4:Y:S01]  /*2fc0*/  LDL R97, [R1+0x64] ;  /* 0x0000640001617983 */ /* 0x000f220000100800 */
[----:B------:R-:W-:Y:S04]  /*2fd0*/  DEPBAR.LE SB0, 0x0 ;  /* 0x000080000000791a */ /* 0x000fe80000000000 */
[----:B------:R-:W-:Y:S06]  /*2fe0*/  BAR.SYNC.DEFER_BLOCKING 0x0 ;  /* 0x0000000000007b1d */ /* 0x000fec0000010000 */
[----:B-1----:R-:W-:Y:S05]  /*2ff0*/  LDSM.16.M88.4 R8, [R252+0xc000] ;  /* 0x00c00000fc08783b */ /* 0x002fea0000000200 */
[----:B------:R-:W-:Y:S05]  /*3000*/  LDSM.16.M88.4 R68, [R252+0xc800] ;  /* 0x00c80000fc44783b */ /* 0x000fea0000000200 */
[----:B--2---:R-:W1:Y:S05]  /*3010*/  LDSM.16.M88.4 R16, [R245] ;  /* 0x00000000f510783b */ /* 0x004e6a0000000200 */
[----:B---3--:R-:W-:Y:S05]  /*3020*/  LDSM.16.M88.4 R76, [R92+0xc000] ;  /* 0x00c000005c4c783b */ /* 0x008fea0000000200 */
[----:B-----5:R-:W2:Y:S05]  /*3030*/  LDSM.16.M88.4 R72, [R244] ;  /* 0x00000000f448783b */ /* 0x020eaa0000000200 */
[----:B----4-:R-:W-:Y:S05]  /*3040*/  LDSM.16.M88.4 R84, [R90+0xc000] ;  /* 0x00c000005a54783b */ /* 0x010fea0000000200 */
[----:B------:R-:W-:Y:S01]  /*3050*/  LDSM.16.M88.4 R80, [R99] ;  /* 0x000000006350783b */ /* 0x000fe20000000200 */
[C---:B-1----:R-:W-:Y:S03]  /*3060*/  HMMA.16816.F32 R4, R16.reuse, R8, RZ ;  /* 0x000000081004723c */ /* 0x042fe600000018ff */
[C---:B------:R-:W-:Y:S05]  /*3070*/  FSETP.NEU.FTZ.AND P2, PT, R88.reuse, -INF , PT ;  /* 0xff8000005800780b */ /* 0x040fea0003f5d000 */
[C---:B------:R-:W-:Y:S08]  /*3080*/  HMMA.16816.F32 R8, R16.reuse, R10, RZ ;  /* 0x0000000a1008723c */ /* 0x040ff000000018ff */
[C---:B------:R-:W-:Y:S08]  /*3090*/  HMMA.16816.F32 R12, R16.reuse, R68, RZ ;  /* 0x00000044100c723c */ /* 0x040ff000000018ff */
[----:B------:R-:W-:Y:S01]  /*30a0*/  HMMA.16816.F32 R16, R16, R70, RZ ;  /* 0x000000461010723c */ /* 0x000fe200000018ff */
[----:B------:R-:W1:Y:S07]  /*30b0*/  LDSM.16.M88.4 R68, [R92+0xc800] ;  /* 0x00c800005c44783b */ /* 0x000e6e0000000200 */
[C---:B--2---:R-:W-:Y:S08]  /*30c0*/  HMMA.16816.F32 R4, R72.reuse, R76, R4 ;  /* 0x0000004c4804723c */ /* 0x044ff00000001804 */
[C---:B------:R-:W-:Y:S01]  /*30d0*/  HMMA.16816.F32 R8, R72.reuse, R78, R8 ;  /* 0x0000004e4808723c */ /* 0x040fe20000001808 */
[----:B------:R-:W2:Y:S07]  /*30e0*/  LDSM.16.M88.4 R76, [R90+0xc800] ;  /* 0x00c800005a4c783b */ /* 0x000eae0000000200 */
[C---:B-1----:R-:W-:Y:S08]  /*30f0*/  HMMA.16816.F32 R12, R72.reuse, R68, R12 ;  /* 0x00000044480c723c */ /* 0x042ff0000000180c */
[----:B------:R-:W-:Y:S01]  /*3100*/  HMMA.16816.F32 R16, R72, R70, R16 ;  /* 0x000000464810723c */ /* 0x000fe20000001810 */
[----:B------:R-:W-:Y:S05]  /*3110*/  LDSM.16.M88.4 R68, [R96] ;  /* 0x000000006044783b */ /* 0x000fea0000000200 */
[----:B------:R-:W1:Y:S02]  /*3120*/  LDSM.16.M88.4 R72, [R89+0xc000] ;  /* 0x00c000005948783b */ /* 0x000e640000000200 */
[C---:B------:R-:W-:Y:S08]  /*3130*/  HMMA.16816.F32 R4, R80.reuse, R84, R4 ;  /* 0x000000545004723c */ /* 0x040ff00000001804 */
[C---:B------:R-:W-:Y:S01]  /*3140*/  HMMA.16816.F32 R8, R80.reuse, R86, R8 ;  /* 0x000000565008723c */ /* 0x040fe20000001808 */
[----:B------:R-:W3:Y:S07]  /*3150*/  LDSM.16.M88.4 R84, [R89+0xc800] ;  /* 0x00c800005954783b */ /* 0x000eee0000000200 */
[C---:B--2---:R-:W-:Y:S08]  /*3160*/  HMMA.16816.F32 R12, R80.reuse, R76, R12 ;  /* 0x0000004c500c723c */ /* 0x044ff0000000180c */
[----:B------:R-:W-:Y:S01]  /*3170*/  HMMA.16816.F32 R16, R80, R78, R16 ;  /* 0x0000004e5010723c */ /* 0x000fe20000001810 */
[----:B------:R-:W-:Y:S05]  /*3180*/  LDSM.16.M88.4 R76, [R245+0x2000] ;  /* 0x00200000f54c783b */ /* 0x000fea0000000200 */
[----:B------:R-:W2:Y:S02]  /*3190*/  LDSM.16.M88.4 R80, [R252+0xe000] ;  /* 0x00e00000fc50783b */ /* 0x000ea40000000200 */
[C---:B-1----:R-:W-:Y:S08]  /*31a0*/  HMMA.16816.F32 R4, R68.reuse, R72, R4 ;  /* 0x000000484404723c */ /* 0x042ff00000001804 */
[C---:B------:R-:W-:Y:S01]  /*31b0*/  HMMA.16816.F32 R8, R68.reuse, R74, R8 ;  /* 0x0000004a4408723c */ /* 0x040fe20000001808 */
[----:B------:R-:W1:Y:S07]  /*31c0*/  LDSM.16.M88.4 R72, [R252+0xe800] ;  /* 0x00e80000fc48783b */ /* 0x000e6e0000000200 */
[C---:B---3--:R-:W-:Y:S08]  /*31d0*/  HMMA.16816.F32 R12, R68.reuse, R84, R12 ;  /* 0x00000054440c723c */ /* 0x048ff0000000180c */
[----:B------:R-:W-:Y:S01]  /*31e0*/  HMMA.16816.F32 R16, R68, R86, R16 ;  /* 0x000000564410723c */ /* 0x000fe20000001810 */
[----:B------:R-:W-:Y:S05]  /*31f0*/  LDSM.16.M88.4 R68, [R244+0x2000] ;  /* 0x00200000f444783b */ /* 0x000fea0000000200 */
[----:B------:R-:W3:Y:S02]  /*3200*/  LDSM.16.M88.4 R84, [R92+0xe000] ;  /* 0x00e000005c54783b */ /* 0x000ee40000000200 */
[C---:B--2---:R-:W-:Y:S08]  /*3210*/  HMMA.16816.F32 R4, R76.reuse, R80, R4 ;  /* 0x000000504c04723c */ /* 0x044ff00000001804 */
[C---:B------:R-:W-:Y:S01]  /*3220*/  HMMA.16816.F32 R8, R76.reuse, R82, R8 ;  /* 0x000000524c08723c */ /* 0x040fe20000001808 */
[----:B------:R-:W2:Y:S07]  /*3230*/  LDSM.16.M88.4 R80, [R92+0xe800] ;  /* 0x00e800005c50783b */ /* 0x000eae0000000200 */
[C---:B-1----:R-:W-:Y:S08]  /*3240*/  HMMA.16816.F32 R12, R76.reuse, R72, R12 ;  /* 0x000000484c0c723c */ /* 0x042ff0000000180c */
[----:B------:R-:W-:Y:S01]  /*3250*/  HMMA.16816.F32 R16, R76, R74, R16 ;  /* 0x0000004a4c10723c */ /* 0x000fe20000001810 */
[----:B------:R-:W-:Y:S05]  /*3260*/  LDSM.16.M88.4 R72, [R99+0x2000] ;  /* 0x002000006348783b */ /* 0x000fea0000000200 */
[----:B------:R-:W1:Y:S02]  /*3270*/  LDSM.16.M88.4 R76, [R90+0xe000] ;  /* 0x00e000005a4c783b */ /* 0x000e640000000200 */
[C---:B---3--:R-:W-:Y:S08]  /*3280*/  HMMA.16816.F32 R4, R68.reuse, R84, R4 ;  /* 0x000000544404723c */ /* 0x048ff00000001804 */
        /* <DEDUP_REMOVED lines=22> */
[----:B------:R3:W4:Y:S07]  /*33f0*/  LDSM.16.M88.4 R84, [R92+0x10800] ;  /* 0x010800005c54783b */ /* 0x00072e0000000200 */
[C---:B--2---:R-:W-:Y:S08]  /*3400*/  HMMA.16816.F32 R12, R72.reuse, R80, R12 ;  /* 0x00000050480c723c */ /* 0x044ff0000000180c */
[----:B------:R-:W-:Y:S01]  /*3410*/  HMMA.16816.F32 R16, R72, R82, R16 ;  /* 0x000000524810723c */ /* 0x000fe20000001810 */
[----:B------:R-:W-:Y:S05]  /*3420*/  LDSM.16.M88.4 R80, [R90+0x10000] ;  /* 0x010000005a50783b */ /* 0x000fea0000000200 */
[----:B------:R-:W2:Y:S05]  /*3430*/  LDSM.16.M88.4 R72, [R99+0x4000] ;  /* 0x004000006348783b */ /* 0x000eaa0000000200 */
[----:B---3--:R-:W3:Y:S01]  /*3440*/  LDL R92, [R1+0x54] ;  /* 0x00005400015c7983 */ /* 0x008ee20000100800 */
[C---:B-1----:R-:W-:Y:S08]  /*3450*/  HMMA.16816.F32 R4, R68.reuse, R76, R4 ;  /* 0x0000004c4404723c */ /* 0x042ff00000001804 */
[C---:B------:R-:W-:Y:S01]  /*3460*/  HMMA.16816.F32 R8, R68.reuse, R78, R8 ;  /* 0x0000004e4408723c */ /* 0x040fe20000001808 */
[----:B------:R1:W5:Y:S07]  /*3470*/  LDSM.16.M88.4 R76, [R90+0x10800] ;  /* 0x010800005a4c783b */ /* 0x00036e0000000200 */
[C---:B----4-:R-:W-:Y:S08]  /*3480*/  HMMA.16816.F32 R12, R68.reuse, R84, R12 ;  /* 0x00000054440c723c */ /* 0x050ff0000000180c */
[----:B------:R-:W-:Y:S01]  /*3490*/  HMMA.16816.F32 R16, R68, R86, R16 ;  /* 0x000000564410723c */ /* 0x000fe20000001810 */
[----:B------:R-:W-:Y:S05]  /*34a0*/  LDSM.16.M88.4 R68, [R96+0x4000] ;  /* 0x004000006044783b */ /* 0x000fea0000000200 */
[----:B------:R-:W4:Y:S02]  /*34b0*/  LDSM.16.M88.4 R84, [R89+0x10000] ;  /* 0x010000005954783b */ /* 0x000f240000000200 */
[C---:B--2---:R-:W-:Y:S03]  /*34c0*/  HMMA.16816.F32 R4, R72.reuse, R80, R4 ;  /* 0x000000504804723c */ /* 0x044fe60000001804 */
[----:B-1----:R-:W2:Y:S05]  /*34d0*/  LDL R90, [R1+0x60] ;  /* 0x00006000015a7983 */ /* 0x002eaa0000100800 */
[C---:B------:R-:W-:Y:S08]  /*34e0*/  HMMA.16816.F32 R8, R72.reuse, R82, R8 ;  /* 0x000000524808723c */ /* 0x040ff00000001808 */
[C---:B-----5:R-:W-:Y:S07]  /*34f0*/  HMMA.16816.F32 R12, R72.reuse, R76, R12 ;  /* 0x0000004c480c723c */ /* 0x060fee000000180c */
[----:B------:R-:W-:Y:S01]  /*3500*/  IMAD.U32 R77, RZ, RZ, UR19 ;  /* 0x00000013ff4d7e24 */ /* 0x000fe2000f8e00ff */
[----:B------:R-:W-:Y:S04]  /*3510*/  HMMA.16816.F32 R16, R72, R78, R16 ;  /* 0x0000004e4810723c */ /* 0x000fe80000001810 */
[----:B------:R-:W-:Y:S01]  /*3520*/  @P0 IMAD R77, R77, 0x40, R91 ;  /* 0x000000404d4d0824 */ /* 0x000fe200078e025b */
[----:B------:R-:W-:Y:S01]  /*3530*/  PLOP3.LUT P0, PT, PT, PT, UP0, 0x80, 0x0 ;  /* 0x000000000000781c */ /* 0x000fe20003f0f008 */
[----:B------:R-:W-:Y:S03]  /*3540*/  FMUL.FTZ R76, R88, 1.4426950216293334961 ;  /* 0x3fb8aa3b584c7820 */ /* 0x000fe60000410000 */
[C---:B------:R-:W-:Y:S02]  /*3550*/  @P1 IADD3 R72, R77.reuse, 0x1, RZ ;  /* 0x000000014d481810 */ /* 0x040fe40007ffe0ff */
[----:B------:R-:W-:Y:S01]  /*3560*/  @P5 ISETP.GE.AND P5, PT, R77, UR6, PT ;  /* 0x000000064d005c0c */ /* 0x000fe2000bfa6270 */
[C---:B----4-:R-:W-:Y:S01]  /*3570*/  HMMA.16816.F32 R4, R68.reuse, R84, R4 ;  /* 0x000000544404723c */ /* 0x050fe20000001804 */
[----:B------:R-:W-:Y:S04]  /*3580*/  PLOP3.LUT P1, PT, PT, PT, UP0, 0x80, 0x0 ;  /* 0x000000000000781c */ /* 0x000fe80003f2f008 */
[----:B------:R-:W-:Y:S02]  /*3590*/  @P4 ISETP.GE.AND P4, PT, R72, UR6, PT ;  /* 0x0000000648004c0c */ /* 0x000fe4000bf86270 */
[----:B------:R-:W-:Y:S01]  /*35a0*/  FSEL R76, R76, RZ, P2 ;  /* 0x000000ff4c4c7208 */ /* 0x000fe20001000000 */
[C---:B------:R-:W-:Y:S01]  /*35b0*/  HMMA.16816.F32 R8, R68.reuse, R86, R8 ;  /* 0x000000564408723c */ /* 0x040fe20000001808 */
[----:B------:R-:W1:Y:S11]  /*35c0*/  LDSM.16.M88.4 R72, [R89+0x10800] ;  /* 0x010800005948783b */ /* 0x000e760000000200 */
[----:B------:R-:W-:Y:S04]  /*35d0*/  @!UPT UIADD3 URZ, URZ, URZ, URZ ;  /* 0x0000003f3f3ff290 */ /* 0x000fe8000fffe03f */
[----:B------:R-:W-:Y:S02]  /*35e0*/  @P0 FSEL R4, R4, -INF , !P5 ;  /* 0xff80000004040808 */ /* 0x000fe40006800000 */
[----:B------:R-:W-:Y:S02]  /*35f0*/  @P1 FSEL R5, R5, -INF , !P4 ;  /* 0xff80000005051808 */ /* 0x000fe40006000000 */
[----:B------:R-:W-:Y:S01]  /*3600*/  PLOP3.LUT P0, PT, PT, PT, UP0, 0x80, 0x0 ;  /* 0x000000000000781c */ /* 0x000fe20003f0f008 */
[--C-:B------:R-:W-:Y:S01]  /*3610*/  FFMA.FTZ R4, R4, c[0x0][0x23c], -R76.reuse ;  /* 0x00008f0004047a23 */ /* 0x100fe2000001084c */
[----:B------:R-:W-:Y:S01]  /*3620*/  PLOP3.LUT P1, PT, PT, PT, UP0, 0x80, 0x0 ;  /* 0x000000000000781c */ /* 0x000fe20003f2f008 */
[--C-:B------:R-:W-:Y:S02]  /*3630*/  FFMA.FTZ R5, R5, c[0x0][0x23c], -R76.reuse ;  /* 0x00008f0005057a23 */ /* 0x100fe4000001084c */
[----:B------:R-:W-:Y:S08]  /*3640*/  MUFU.EX2 R88, R4 ;  /* 0x0000000400587308 */ /* 0x000ff00000000800 */
[----:B------:R-:W-:Y:S02]  /*3650*/  @P0 FSEL R6, R6, -INF , !P5 ;  /* 0xff80000006060808 */ /* 0x000fe40006800000 */
[----:B------:R4:W5:Y:S01]  /*3660*/  MUFU.EX2 R86, R5 ;  /* 0x0000000500567308 */ /* 0x0009620000000800 */
[----:B------:R-:W-:Y:S02]  /*3670*/  PLOP3.LUT P0, PT, PT, PT, UP0, 0x80, 0x0 ;  /* 0x000000000000781c */ /* 0x000fe40003f0f008 */
[----:B------:R-:W-:Y:S02]  /*3680*/  @P1 FSEL R7, R7, -INF , !P4 ;  /* 0xff80000007071808 */ /* 0x000fe40006000000 */
[----:B------:R-:W-:Y:S01]  /*3690*/  PLOP3.LUT P1, PT, PT, PT, UP0, 0x80, 0x0 ;  /* 0x000000000000781c */ /* 0x000fe20003f2f008 */
[C---:B-1----:R-:W-:Y:S01]  /*36a0*/  HMMA.16816.F32 R12, R68.reuse, R72, R12 ;  /* 0x00000048440c723c */ /* 0x042fe2000000180c */
[----:B------:R-:W-:Y:S02]  /*36b0*/  PLOP3.LUT P4, PT, PT, PT, UP0, 0x80, 0x0 ;  /* 0x000000000000781c */ /* 0x000fe40003f8f008 */
[----:B------:R-:W-:Y:S05]  /*36c0*/  PLOP3.LUT P5, PT, PT, PT, UP0, 0x80, 0x0 ;  /* 0x000000000000781c */ /* 0x000fea0003faf008 */
[----:B------:R-:W-:Y:S04]  /*36d0*/  HMMA.16816.F32 R16, R68, R74, R16 ;  /* 0x0000004a4410723c */ /* 0x000fe80000001810 */
[----:B----4-:R-:W-:Y:S02]  /*36e0*/  @P3 IADD3 R5, R77, 0x8, RZ ;  /* 0x000000084d053810 */ /* 0x010fe40007ffe0ff */
[----:B------:R-:W-:Y:S02]  /*36f0*/  PLOP3.LUT P3, PT, PT, PT, UP0, 0x80, 0x0 ;  /* 0x000000000000781c */ /* 0x000fe40003f6f008 */
[----:B------:R-:W-:Y:S11]  /*3700*/  @P6 ISETP.GE.AND P6, PT, R5, UR6, PT ;  /* 0x0000000605006c0c */ /* 0x000ff6000bfc6270 */
[----:B------:R-:W-:Y:S02]  /*3710*/  @!UPT UIADD3 URZ, URZ, URZ, URZ ;  /* 0x0000003f3f3ff290 */ /* 0x000fe4000fffe03f */
[----:B------:R-:W-:Y:S02]  /*3720*/  @P0 FSEL R8, R8, -INF , !P6 ;  /* 0xff80000008080808 */ /* 0x000fe40007000000 */
[----:B------:R-:W-:Y:S03]  /*3730*/  PLOP3.LUT P0, PT, PT, PT, UP0, 0x80, 0x0 ;  /* 0x000000000000781c */ /* 0x000fe60003f0f008 */
[----:B------:R-:W-:Y:S04]  /*3740*/  FFMA.FTZ R8, R8, c[0x0][0x23c], -R76 ;  /* 0x00008f0008087a23 */ /* 0x000fe8000001084c */
[----:B------:R-:W-:Y:S06]  /*3750*/  MUFU.EX2 R85, R8 ;  /* 0x0000000800557308 */ /* 0x000fec0000000800 */
[----:B------:R-:W-:Y:S02]  /*3760*/  @P0 FSEL R10, R10, -INF , !P6 ;  /* 0xff8000000a0a0808 */ /* 0x000fe40007000000 */
[----:B------:R-:W-:Y:S02]  /*3770*/  PLOP3.LUT P6, PT, PT, PT, UP0, 0x80, 0x0 ;  /* 0x000000000000781c */ /* 0x000fe40003fcf008 */
[----:B------:R-:W-:Y:S01]  /*3780*/  PLOP3.LUT P0, PT, PT, PT, UP0, 0x80, 0x0 ;  /* 0x000000000000781c */ /* 0x000fe20003f0f008 */
[C---:B--2---:R-:W-:Y:S01]  /*3790*/  FMUL.FTZ R4, R90.reuse, 1.4426950216293334961 ;  /* 0x3fb8aa3b5a047820 */ /* 0x044fe20000410000 */
[----:B------:R-:W-:Y:S04]  /*37a0*/  FSETP.NEU.FTZ.AND P2, PT, R90, -INF , PT ;  /* 0xff8000005a00780b */ /* 0x000fe80003f5d000 */
[----:B------:R-:W-:Y:S02]  /*37b0*/  FSEL R4, R4, RZ, P2 ;  /* 0x000000ff04047208 */ /* 0x000fe40001000000 */
[----:B------:R-:W-:Y:S03]  /*37c0*/  PLOP3.LUT P2, PT, PT, PT, UP0, 0x80, 0x0 ;  /* 0x000000000000781c */ /* 0x000fe60003f4f008 */
[--C-:B------:R-:W-:Y:S02]  /*37d0*/  FFMA.FTZ R6, R6, c[0x0][0x23c], -R4.reuse ;  /* 0x00008f0006067a23 */ /* 0x100fe40000010804 */
[--C-:B------:R-:W-:Y:S02]  /*37e0*/  FFMA.FTZ R7, R7, c[0x0][0x23c], -R4.reuse ;  /* 0x00008f0007077a23 */ /* 0x100fe40000010804 */
[----:B------:R5:W-:Y:S01]  /*37f0*/  MUFU.EX2 R91, R6 ;  /* 0x00000006005b7308 */ /* 0x000be20000000800 */
[----:B------:R-:W-:Y:S05]  /*3800*/  FFMA.FTZ R10, R10, c[0x0][0x23c], -R4 ;  /* 0x00008f000a0a7a23 */ /* 0x000fea0000010804 */
[----:B------:R-:W-:Y:S02]  /*3810*/  @P2 IADD3 R5, R77, 0x9, RZ ;  /* 0x000000094d052810 */ /* 0x000fe40007ffe0ff */
[----:B------:R-:W-:Y:S02]  /*3820*/  PLOP3.LUT P2, PT, PT, PT, UP0, 0x80, 0x0 ;  /* 0x000000000000781c */ /* 0x000fe40003f4f008 */
[----:B------:R-:W-:Y:S01]  /*3830*/  @P3 ISETP.GE.AND P3, PT, R5, UR6, PT ;  /* 0x0000000605003c0c */ /* 0x000fe2000bf66270 */
[----:B------:R-:W1:Y:S01]  /*3840*/  MUFU.EX2 R90, R7 ;  /* 0x00000007005a7308 */ /* 0x000e620000000800 */
[----:B------:R-:W-:Y:S02]  /*3850*/  @P4 IADD3 R5, R77, 0x10, RZ ;  /* 0x000000104d054810 */ /* 0x000fe40007ffe0ff */
[----:B------:R-:W-:Y:S02]  /*3860*/  PLOP3.LUT P4, PT, PT, PT, UP0, 0x80, 0x0 ;  /* 0x000000000000781c */ /* 0x000fe40003f8f008 */
[----:B------:R-:W-:Y:S05]  /*3870*/  @P5 ISETP.GE.AND P5, PT, R5, UR6, PT ;  /* 0x0000000605005c0c */ /* 0x000fea000bfa6270 */
[----:B------:R-:W-:Y:S01]  /*3880*/  @P2 IADD3 R5, R77, 0x11, RZ ;  /* 0x000000114d052810 */ /* 0x000fe20007ffe0ff */
[----:B------:R-:W-:Y:S01]  /*3890*/  MUFU.EX2 R89, R10 ;  /* 0x0000000a00597308 */ /* 0x000fe20000000800 */
[----:B------:R-:W-:Y:S02]  /*38a0*/  @P1 FSEL R9, R9, -INF , !P3 ;  /* 0xff80000009091808 */ /* 0x000fe40005800000 */
[----:B------:R-:W-:Y:S02]  /*38b0*/  PLOP3.LUT P1, PT, PT, PT, UP0, 0x80, 0x0 ;  /* 0x000000000000781c */ /* 0x000fe40003f2f008 */
[----:B------:R-:W-:Y:S01]  /*38c0*/  @P6 ISETP.GE.AND P6, PT, R5, UR6, PT ;  /* 0x0000000605006c0c */ /* 0x000fe2000bfc6270 */
[--C-:B------:R-:W-:Y:S01]  /*38d0*/  FFMA.FTZ R9, R9, c[0x0][0x23c], -R76.reuse ;  /* 0x00008f0009097a23 */ /* 0x100fe2000001084c */
[----:B------:R-:W-:Y:S02]  /*38e0*/  PLOP3.LUT P2, PT, PT, PT, UP0, 0x80, 0x0 ;  /* 0x000000000000781c */ /* 0x000fe40003f4f008 */
[----:B------:R-:W-:Y:S01]  /*38f0*/  @P0 FSEL R12, R12, -INF , !P5 ;  /* 0xff8000000c0c0808 */ /* 0x000fe20006800000 */
[----:B------:R-:W-:Y:S01]  /*3900*/  MUFU.EX2 R83, R9 ;  /* 0x0000000900537308 */ /* 0x000fe20000000800 */
[----:B------:R-:W-:Y:S02]  /*3910*/  PLOP3.LUT P0, PT, PT, PT, UP0, 0x80, 0x0 ;  /* 0x000000000000781c */ /* 0x000fe40003f0f008 */
[----:B-----5:R-:W-:Y:S01]  /*3920*/  F2FP.PACK_AB R6, R86, R88 ;  /* 0x000000585606723e */ /* 0x020fe200000000ff */
[----:B------:R-:W-:Y:S02]  /*3930*/  FFMA.FTZ R12, R12, c[0x0][0x23c], -R76 ;  /* 0x00008f000c0c7a23 */ /* 0x000fe4000001084c */
[----:B------:R-:W-:Y:S02]  /*3940*/  @P1 FSEL R11, R11, -INF , !P3 ;  /* 0xff8000000b0b1808 */ /* 0x000fe40005800000 */
[----:B------:R-:W-:Y:S01]  /*3950*/  PLOP3.LUT P1, PT, PT, PT, UP0, 0x80, 0x0 ;  /* 0x000000000000781c */ /* 0x000fe20003f2f008 */
[----:B------:R2:W-:Y:S01]  /*3960*/  STS [R95+0x14000], R6 ;  /* 0x014000065f007388 */ /* 0x0005e20000000800 */
[----:B------:R-:W-:Y:S01]  /*3970*/  PLOP3.LUT P3, PT, PT, PT, UP0, 0x80, 0x0 ;  /* 0x000000000000781c */ /* 0x000fe20003f6f008 */
[----:B------:R-:W-:Y:S01]  /*3980*/  FFMA.FTZ R11, R11, c[0x0][0x23c], -R4 ;  /* 0x00008f000b0b7a23 */ /* 0x000fe20000010804 */
[----:B------:R-:W-:Y:S01]  /*3990*/  @P2 FSEL R13, R13, -INF , !P6 ;  /* 0xff8000000d0d2808 */ /* 0x000fe20007000000 */
[----:B------:R-:W-:Y:S01]  /*39a0*/  MUFU.EX2 R81, R12 ;  /* 0x0000000c00517308 */ /* 0x000fe20000000800 */
[----:B------:R-:W-:Y:S02]  /*39b0*/  PLOP3.LUT P2, PT, PT, PT, UP0, 0x80, 0x0 ;  /* 0x000000000000781c */ /* 0x000fe40003f4f008 */
[----:B------:R-:W-:Y:S01]  /*39c0*/  @P0 FSEL R15, R15, -INF , !P6 ;  /* 0xff8000000f0f0808 */ /* 0x000fe20007000000 */
[----:B------:R-:W-:Y:S01]  /*39d0*/  FFMA.FTZ R13, R13, c[0x0][0x23c], -R76 ;  /* 0x00008f000d0d7a23 */ /* 0x000fe2000001084c */
[----:B------:R-:W-:Y:S03]  /*39e0*/  PLOP3.LUT P0, PT, PT, PT, UP0, 0x80, 0x0 ;  /* 0x000000000000781c */ /* 0x000fe60003f0f008 */
[----:B------:R-:W-:Y:S01]  /*39f0*/  @P1 FSEL R14, R14, -INF , !P5 ;  /* 0xff8000000e0e1808 */ /* 0x000fe20006800000 */
[--C-:B------:R-:W-:Y:S01]  /*3a00*/  FFMA.FTZ R15, R15, c[0x0][0x23c], -R4.reuse ;  /* 0x00008f000f0f7a23 */ /* 0x100fe20000010804 */
[----:B------:R-:W-:Y:S01]  /*3a10*/  PLOP3.LUT P1, PT, PT, PT, UP0, 0x80, 0x0 ;  /* 0x000000000000781c */ /* 0x000fe20003f2f008 */
[----:B------:R-:W4:Y:S01]  /*3a20*/  MUFU.EX2 R87, R11 ;  /* 0x0000000b00577308 */ /* 0x000f220000000800 */
[C---:B------:R-:W-:Y:S01]  /*3a30*/  @P3 IADD3 R5, R77.reuse, 0x18, RZ ;  /* 0x000000184d053810 */ /* 0x040fe20007ffe0ff */
[----:B------:R-:W-:Y:S01]  /*3a40*/  FFMA.FTZ R14, R14, c[0x0][0x23c], -R4 ;  /* 0x00008f000e0e7a23 */ /* 0x000fe20000010804 */
[----:B------:R-:W-:Y:S02]  /*3a50*/  @P4 IADD3 R77, R77, 0x19, RZ ;  /* 0x000000194d4d4810 */ /* 0x000fe40007ffe0ff */
[----:B------:R-:W-:Y:S02]  /*3a60*/  @P2 ISETP.GE.AND P3, PT, R5, UR6, PT ;  /* 0x0000000605002c0c */ /* 0x000fe4000bf66270 */
[----:B------:R-:W-:Y:S02]  /*3a70*/  PLOP3.LUT P2, PT, PT, PT, UP0, 0x80, 0x0 ;  /* 0x000000000000781c */ /* 0x000fe40003f4f008 */
[----:B-1----:R-:W-:Y:S01]  /*3a80*/  F2FP.PACK_AB R5, R90, R91 ;  /* 0x0000005b5a05723e */ /* 0x002fe200000000ff */
[----:B------:R-:W1:Y:S02]  /*3a90*/  MUFU.EX2 R78, R13 ;  /* 0x0000000d004e7308 */ /* 0x000e640000000800 */
[----:B------:R-:W-:Y:S02]  /*3aa0*/  @P1 ISETP.GE.AND P1, PT, R77, UR6, PT ;  /* 0x000000064d001c0c */ /* 0x000fe4000bf26270 */
[----:B------:R5:W-:Y:S06]  /*3ab0*/  STS [R95+0x14400], R5 ;  /* 0x014400055f007388 */ /* 0x000bec0000000800 */
[----:B------:R-:W-:Y:S01]  /*3ac0*/  @P2 FSEL R16, R16, -INF , !P3 ;  /* 0xff80000010102808 */ /* 0x000fe20005800000 */
[----:B------:R-:W-:Y:S01]  /*3ad0*/  MUFU.EX2 R84, R14 ;  /* 0x0000000e00547308 */ /* 0x000fe20000000800 */
[----:B------:R-:W-:Y:S02]  /*3ae0*/  PLOP3.LUT P2, PT, PT, PT, UP0, 0x80, 0x0 ;  /* 0x000000000000781c */ /* 0x000fe40003f4f008 */
[----:B----4-:R-:W-:Y:S01]  /*3af0*/  F2FP.PACK_AB R8, R87, R89 ;  /* 0x000000595708723e */ /* 0x010fe200000000ff */
[--C-:B------:R-:W-:Y:S01]  /*3b00*/  FFMA.FTZ R16, R16, c[0x0][0x23c], -R76.reuse ;  /* 0x00008f0010107a23 */ /* 0x100fe2000001084c */
[----:B------:R-:W-:Y:S02]  /*3b10*/  @P0 FSEL R17, R17, -INF , !P1 ;  /* 0xff80000011110808 */ /* 0x000fe40004800000 */
[----:B------:R-:W-:Y:S03]  /*3b20*/  PLOP3.LUT P0, PT, PT, PT, UP0, 0x80, 0x0 ;  /* 0x000000000000781c */ /* 0x000fe60003f0f008 */
[----:B------:R-:W-:Y:S01]  /*3b30*/  FFMA.FTZ R76, R17, c[0x0][0x23c], -R76 ;  /* 0x00008f00114c7a23 */ /* 0x000fe2000001084c */
[----:B------:R-:W2:Y:S01]  /*3b40*/  MUFU.EX2 R82, R15 ;  /* 0x0000000f00527308 */ /* 0x000ea20000000800 */
[----:B-1----:R-:W-:Y:S02]  /*3b50*/  F2FP.PACK_AB R7, R78, R81 ;  /* 0x000000514e07723e */ /* 0x002fe400000000ff */
[----:B------:R-:W-:Y:S02]  /*3b60*/  @P2 FSEL R18, R18, -INF , !P3 ;  /* 0xff80000012122808 */ /* 0x000fe40005800000 */
[----:B------:R-:W-:Y:S04]  /*3b70*/  PLOP3.LUT P3, PT, PT, PT, UP5, 0x80, 0x0 ;  /* 0x000000000000781c */ /* 0x000fe80003f6f058 */
[----:B------:R-:W-:Y:S01]  /*3b80*/  @P0 FSEL R19, R19, -INF , !P1 ;  /* 0xff80000013130808 */ /* 0x000fe20004800000 */
[--C-:B------:R-:W-:Y:S01]  /*3b90*/  FFMA.FTZ R18, R18, c[0x0][0x23c], -R4.reuse ;  /* 0x00008f0012127a23 */ /* 0x100fe20000010804 */
[----:B------:R-:W-:Y:S01]  /*3ba0*/  MUFU.EX2 R77, R16 ;  /* 0x00000010004d7308 */ /* 0x000fe20000000800 */
[----:B------:R-:W-:Y:S02]  /*3bb0*/  IADD3 R74, P0, R98, UR11, RZ ;  /* 0x0000000b624a7c10 */ /* 0x000fe4000ff1e0ff */
[----:B------:R-:W-:Y:S02]  /*3bc0*/  FFMA.FTZ R4, R19, c[0x0][0x23c], -R4 ;  /* 0x00008f0013047a23 */ /* 0x000fe40000010804 */
[----:B------:R-:W-:Y:S05]  /*3bd0*/  IADD3.X R75, R97, UR10, RZ, P0, !PT ;  /* 0x0000000a614b7c10 */ /* 0x000fea00087fe4ff */
[----:B------:R1:W-:Y:S01]  /*3be0*/  MUFU.EX2 R79, R4 ;  /* 0x00000004004f7308 */ /* 0x0003e20000000800 */
[----:B------:R-:W4:Y:S01]  /*3bf0*/  LDG.E R73, [R74.64] ;  /* 0x000000044a497981 */ /* 0x000f22000c1e1900 */
[----:B--2---:R-:W-:Y:S04]  /*3c00*/  F2FP.PACK_AB R6, R82, R84 ;  /* 0x000000545206723e */ /* 0x004fe800000000ff */
[----:B------:R-:W2:Y:S04]  /*3c10*/  LDG.E R72, [R74.64+0x20] ;  /* 0x000020044a487981 */ /* 0x000ea8000c1e1900 */
[----:B------:R-:W5:Y:S10]  /*3c20*/  MUFU.EX2 R76, R76 ;  /* 0x0000004c004c7308 */ /* 0x000f740000000800 */
[----:B------:R-:W3:Y:S01]  /*3c30*/  MUFU.EX2 R80, R18 ;  /* 0x0000001200507308 */ /* 0x000ee20000000800 */
[----:B-1----:R-:W-:Y:S05]  /*3c40*/  F2FP.PACK_AB R4, R83, R85 ;  /* 0x000000555304723e */ /* 0x002fea00000000ff */
[----:B------:R1:W-:Y:S05]  /*3c50*/  STS [R94+0x14000], R4 ;  /* 0x014000045e007388 */ /* 0x0003ea0000000800 */
[----:B------:R-:W-:Y:S01]  /*3c60*/  STS [R94+0x14400], R8 ;  /* 0x014400085e007388 */ /* 0x000fe20000000800 */
[----:B-----5:R-:W-:Y:S04]  /*3c70*/  F2FP.PACK_AB R5, R76, R77 ;  /* 0x0000004d4c05723e */ /* 0x020fe800000000ff */
[----:B------:R-:W-:Y:S05]  /*3c80*/  STS [R93+0x14000], R7 ;  /* 0x014000075d007388 */ /* 0x000fea0000000800 */
[----:B------:R-:W-:Y:S05]  /*3c90*/  STS [R93+0x14400], R6 ;  /* 0x014400065d007388 */ /* 0x000fea0000000800 */
[----:B---3--:R-:W-:Y:S01]  /*3ca0*/  STS [R92+0x14000], R5 ;  /* 0x014000055c007388 */ /* 0x008fe20000000800 */
[----:B-1----:R-:W-:Y:S05]  /*3cb0*/  F2FP.PACK_AB R4, R79, R80 ;  /* 0x000000504f04723e */ /* 0x002fea00000000ff */
[----:B------:R-:W-:Y:S05]  /*3cc0*/  STS [R92+0x14400], R4 ;  /* 0x014400045c007388 */ /* 0x000fea0000000800 */
[----:B------:R-:W1:Y:S05]  /*3cd0*/  LDSM.16.M88.4 R16, [R245+0x6000] ;  /* 0x00600000f510783b */ /* 0x000e6a0000000200 */
[----:B------:R-:W3:Y:S01]  /*3ce0*/  LDSM.16.M88.4 R68, [R244+0x6000] ;  /* 0x00600000f444783b */ /* 0x000ee20000000200 */
[C---:B-1----:R-:W-:Y:S08]  /*3cf0*/  HMMA.16816.F32 R4, R16.reuse, R148, RZ ;  /* 0x000000941004723c */ /* 0x042ff000000018ff */
[C---:B------:R-:W-:Y:S08]  /*3d00*/  HMMA.16816.F32 R8, R16.reuse, R150, RZ ;  /* 0x000000961008723c */ /* 0x040ff000000018ff */
[C---:B------:R-:W-:Y:S08]  /*3d10*/  HMMA.16816.F32 R12, R16.reuse, R152, RZ ;  /* 0x00000098100c723c */ /* 0x040ff000000018ff */
[----:B------:R-:W-:Y:S08]  /*3d20*/  HMMA.16816.F32 R16, R16, R154, RZ ;  /* 0x0000009a1010723c */ /* 0x000ff000000018ff */
[C---:B---3--:R-:W-:Y:S08]  /*3d30*/  HMMA.16816.F32 R4, R68.reuse, R156, R4 ;  /* 0x0000009c4404723c */ /* 0x048ff00000001804 */
        /* <DEDUP_REMOVED lines=53> */
[----:B--2---:R-:W-:Y:S03]  /*4090*/  FADD.FTZ R6, -R72, R6 ;  /* 0x0000000648067221 */ /* 0x004fe60000010100 */
[C---:B----4-:R-:W-:Y:S02]  /*40a0*/  FADD.FTZ R68, -R73.reuse, R4 ;  /* 0x0000000449447221 */ /* 0x050fe40000010100 */
        /* <DEDUP_REMOVED lines=127> */
[----:B-1----:R-:W2:Y:S01]  /*48a0*/  LDL.LU.64 R90, [R1+0x48] ;  /* 0x00004800015a7983 */ /* 0x002ea20000300a00 */
[----:B------:R-:W-:Y:S01]  /*48b0*/  IMAD.MOV.U32 R6, RZ, RZ, c[0x0][0x370] ;  /* 0x0000dc00ff067624 */ /* 0x000fe200078e00ff */
[----:B------:R-:W-:Y:S02]  /*48c0*/  MOV R7, c[0x0][0x374] ;  /* 0x0000dd0000077a02 */ /* 0x000fe40000000f00 */
[----:B------:R-:W3:Y:S01]  /*48d0*/  LDL R88, [R1+0x38] ;  /* 0x0000380001587983 */ /* 0x000ee20000100800 */
[----:B------:R-:W-:Y:S05]  /*48e0*/  IMAD.U32 R4, R6, -0x40, RZ ;  /* 0xffffffc006047824 */ /* 0x000fea00078e00ff */
[C---:B--2---:R-:W-:Y:S04]  /*48f0*/  LEA R5, P0, R4.reuse, R90, 0x1 ;  /* 0x0000005a04057211 */ /* 0x044fe800078008ff */
[----:B------:R-:W-:Y:S01]  /*4900*/  LEA.HI.X.SX32 R4, R4, R91, 0x1, P0 ;  /* 0x0000005b04047211 */ /* 0x000fe200000f0eff */
[----:B------:R-:W-:Y:S03]  /*4910*/  IMAD.MOV.U32 R8, RZ, RZ, R5 ;  /* 0x000000ffff087224 */ /* 0x000fe600078e0005 */
[----:B------:R-:W-:Y:S02]  /*4920*/  MOV R9, R4 ;  /* 0x0000000400097202 */ /* 0x000fe40000000f00 */
[C---:B------:R-:W-:Y:S03]  /*4930*/  LEA R4, P0, R6.reuse, R8, 0x6 ;  /* 0x0000000806047211 */ /* 0x040fe600078030ff */
[----:B------:R-:W-:Y:S01]  /*4940*/  @!PT LDS RZ, [RZ] ;  /* 0x00000000fffff984 */ /* 0x000fe20000000800 */
[----:B------:R-:W-:Y:S01]  /*4950*/  @!PT LDS RZ, [RZ] ;  /* 0x00000000fffff984 */ /* 0x000fe20000000800 */
[----:B------:R-:W-:Y:S01]  /*4960*/  @!PT LDS RZ, [RZ] ;  /* 0x00000000fffff984 */ /* 0x000fe20000000800 */
[----:B---3--:R1:W-:Y:S01]  /*4970*/  LDGSTS.E.BYPASS.LTC128B.128 [R88+0x6000], [R8.64] ;  /* 0x0600000008587fae */ /* 0x0083e2000b901d44 */
[----:B------:R-:W-:Y:S03]  /*4980*/  LEA.HI.X R5, R6, R9, R7, 0x6, P0 ;  /* 0x0000000906057211 */ /* 0x000fe600000f3407 */
[----:B------:R1:W-:Y:S04]  /*4990*/  LDGSTS.E.BYPASS.LTC128B.128 [R88+0x8000], [R8.64+0x80] ;  /* 0x0800008008587fae */ /* 0x0003e8000b901d44 */
[----:B------:R1:W-:Y:S04]  /*49a0*/  LDGSTS.E.BYPASS.LTC128B.128 [R88+0xa000], [R8.64+0x100] ;  /* 0x0a00010008587fae */ /* 0x0003e8000b901d44 */
[----:B------:R1:W-:Y:S04]  /*49b0*/  LDGSTS.E.BYPASS.LTC128B.128 [R88+0x7000], [R4.64] ;  /* 0x0700000004587fae */ /* 0x0003e8000b901d44 */
[----:B------:R1:W-:Y:S04]  /*49c0*/  LDGSTS.E.BYPASS.LTC128B.128 [R88+0x9000], [R4.64+0x80] ;  /* 0x0900008004587fae */ /* 0x0003e8000b901d44 */
[----:B------:R1:W-:Y:S04]  /*49d0*/  LDGSTS.E.BYPASS.LTC128B.128 [R88+0xb000], [R4.64+0x100] ;  /* 0x0b00010004587fae */ /* 0x0003e8000b901d44 */
[----:B------:R1:W-:Y:S04]  /*49e0*/  STL.64 [R1+0x48], R8 ;  /* 0x0000480801007387 */ /* 0x0003e80000100a00 */
[----:B------:R-:W0:Y:S02]  /*49f0*/  LDGDEPBAR ;  /* 0x00000000000079af */ /* 0x000e240000000000 */
.L_x_101:
        /* <DEDUP_REMOVED lines=117> */
[-C--:B-1----:R-:W-:Y:S01]  /*5150*/  LEA.HI.X.SX32 R5, R249, R21.reuse, 0x2, P0 ;  /* 0x00000015f9057211 */ /* 0x082fe200000f16ff */
[C---:B------:R-:W-:Y:S02]  /*5160*/  IMAD R249, R250.reuse, 0x28, RZ ;  /* 0x00000028faf97824 */ /* 0x040fe400078e02ff */
[----:B------:R-:W-:Y:S01]  /*5170*/  IMAD R250, R250, 0x30, RZ ;  /* 0x00000030fafa7824 */ /* 0x000fe200078e02ff */
[----:B---3--:R1:W-:Y:S04]  /*5180*/  @P3 STL [R1+0x5c], R25 ;  /* 0x00005c1901003387 */ /* 0x0083e80000100800 */
[----:B-1----:R1:W5:Y:S04]  /*5190*/  LDL.LU.64 R24, [R1+0x90] ;  /* 0x0000900001187983 */ /* 0x0023680000300a00 */
[----:B----4-:R2:W-:Y:S02]  /*51a0*/  @P3 STL [R1+0x60], R246 ;  /* 0x000060f601003387 */ /* 0x0105e40000100800 */
[CC--:B--2---:R-:W-:Y:S04]  /*51b0*/  LEA R246, P1, R248.reuse, R20.reuse, 0x2 ;  /* 0x00000014f8f67211 */ /* 0x0c4fe800078210ff */
[-C--:B------:R-:W-:Y:S02]  /*51c0*/  LEA.HI.X.SX32 R247, R248, R21.reuse, 0x2, P1 ;  /* 0x00000015f8f77211 */ /* 0x080fe400008f16ff */
[-C--:B------:R-:W-:Y:S03]  /*51d0*/  LEA R248, P1, R251, R20.reuse, 0x2 ;  /* 0x00000014fbf87211 */ /* 0x080fe600078210ff */
[----:B------:R2:W-:Y:S04]  /*51e0*/  RED.E.ADD.F32.FTZ.RN.STRONG.GPU [R246.64], R6 ;  /* 0x00000006f600798e */ /* 0x0005e8000c10e784 */
[----:B------:R3:W-:Y:S04]  /*51f0*/  RED.E.ADD.F32.FTZ.RN.STRONG.GPU [R4.64], R7 ;  /* 0x000000070400798e */ /* 0x0007e8000c10e784 */
[----:B--2---:R-:W2:Y:S01]  /*5200*/  LDL R6, [R1+0x38] ;  /* 0x0000380001067983 */ /* 0x004ea20000100800 */
[-C--:B------:R-:W-:Y:S02]  /*5210*/  LEA R246, P0, R249, R20.reuse, 0x2 ;  /* 0x00000014f9f67211 */ /* 0x080fe400078010ff */
[-C--:B------:R-:W-:Y:S01]  /*5220*/  LEA.HI.X.SX32 R249, R251, R21.reuse, 0x2, P1 ;  /* 0x00000015fbf97211 */ /* 0x080fe200008f16ff */
[----:B------:R-:W-:Y:S01]  /*5230*/  IMAD.MOV.U32 R251, RZ, RZ, c[0x0][0x22c] ;  /* 0x00008b00fffb7624 */ /* 0x000fe200078e00ff */
[CC--:B---3--:R-:W-:Y:S03]  /*5240*/  LEA R4, P1, R250.reuse, R20.reuse, 0x2 ;  /* 0x00000014fa047211 */ /* 0x0c8fe600078210ff */
[----:B------:R-:W-:Y:S01]  /*5250*/  IMAD R251, R251, c[0x0][0x1c0], RZ ;  /* 0x00007000fbfb7a24 */ /* 0x000fe200078e02ff */
[----:B------:R3:W-:Y:S01]  /*5260*/  RED.E.ADD.F32.FTZ.RN.STRONG.GPU [R248.64], R8 ;  /* 0x00000008f800798e */ /* 0x0007e2000c10e784 */
[-C--:B------:R-:W-:Y:S02]  /*5270*/  LEA.HI.X.SX32 R5, R250, R21.reuse, 0x2, P1 ;  /* 0x00000015fa057211 */ /* 0x080fe400008f16ff */
[C---:B------:R-:W-:Y:S02]  /*5280*/  IMAD R247, R251.reuse, 0x28, RZ ;  /* 0x00000028fbf77824 */ /* 0x040fe400078e02ff */
[----:B------:R-:W-:Y:S03]  /*5290*/  IMAD R7, R251, 0x38, RZ ;  /* 0x00000038fb077824 */ /* 0x000fe600078e02ff */
[-C--:B------:R-:W-:Y:S05]  /*52a0*/  LEA.HI.X.SX32 R247, R247, R21.reuse, 0x2, P0 ;  /* 0x00000015f7f77211 */ /* 0x080fea00000f16ff */
[----:B------:R4:W-:Y:S04]  /*52b0*/  RED.E.ADD.F32.FTZ.RN.STRONG.GPU [R246.64], R9 ;  /* 0x00000009f600798e */ /* 0x0009e8000c10e784 */
[----:B------:R1:W-:Y:S01]  /*52c0*/  RED.E.ADD.F32.FTZ.RN.STRONG.GPU [R4.64], R10 ;  /* 0x0000000a0400798e */ /* 0x0003e2000c10e784 */
[----:B---3--:R-:W-:Y:S04]  /*52d0*/  IMAD.MOV.U32 R249, RZ, RZ, c[0x0][0x22c] ;  /* 0x00008b00fff97624 */ /* 0x008fe800078e00ff */
[----:B------:R-:W-:Y:S04]  /*52e0*/  IMAD R249, R249, c[0x0][0x1c0], RZ ;  /* 0x00007000f9f97a24 */ /* 0x000fe800078e02ff */
[C---:B------:R-:W-:Y:S02]  /*52f0*/  IMAD.SHL.U32 R248, R249.reuse, 0x10, RZ ;  /* 0x00000010f9f87824 */ /* 0x040fe400078e00ff */
[----:B------:R-:W-:Y:S03]  /*5300*/  IMAD.SHL.U32 R249, R249, 0x8, RZ ;  /* 0x00000008f9f97824 */ /* 0x000fe600078e00ff */
[----:B----4-:R-:W-:Y:S05]  /*5310*/  IADD3 R9, R248, 0x20, RZ ;  /* 0x00000020f8097810 */ /* 0x010fea0007ffe0ff */
[----:B-1----:R-:W-:Y:S02]  /*5320*/  IMAD.IADD R4, R249, 0x1, R9 ;  /* 0x00000001f9047824 */ /* 0x002fe400078e0209 */
[----:B--2---:R-:W-:Y:S01]  /*5330*/  IMAD.MOV.U32 R251, RZ, RZ, R6 ;  /* 0x000000fffffb7224 */ /* 0x004fe200078e0006 */
[CC--:B------:R-:W-:Y:S04]  /*5340*/  LEA R6, P0, R7.reuse, R20.reuse, 0x2 ;  /* 0x0000001407067211 */ /* 0x0c0fe800078010ff */
[-C--:B------:R-:W-:Y:S02]  /*5350*/  LEA.HI.X.SX32 R7, R7, R21.reuse, 0x2, P0 ;  /* 0x0000001507077211 */ /* 0x080fe400000f16ff */
[CC--:B------:R-:W-:Y:S03]  /*5360*/  LEA R8, P0, R9.reuse, R20.reuse, 0x2 ;  /* 0x0000001409087211 */ /* 0x0c0fe600078010ff */
[----:B------:R1:W-:Y:S01]  /*5370*/  RED.E.ADD.F32.FTZ.RN.STRONG.GPU [R6.64], R11 ;  /* 0x0000000b0600798e */ /* 0x0003e2000c10e784 */
[-C--:B------:R-:W-:Y:S02]  /*5380*/  LEA.HI.X.SX32 R9, R9, R21.reuse, 0x2, P0 ;  /* 0x0000001509097211 */ /* 0x080fe400000f16ff */
[CC--:B------:R-:W-:Y:S01]  /*5390*/  LEA R246, P0, R4.reuse, R20.reuse, 0x2 ;  /* 0x0000001404f67211 */ /* 0x0c0fe200078010ff */
[----:B------:R2:W-:Y:S03]  /*53a0*/  RED.E.ADD.F32.FTZ.RN.STRONG.GPU [R20.64+0x80], R16 ;  /* 0x000080101400798e */ /* 0x0005e6000c10e784 */
[-C--:B------:R-:W-:Y:S01]  /*53b0*/  LEA.HI.X.SX32 R247, R4, R21.reuse, 0x2, P0 ;  /* 0x0000001504f77211 */ /* 0x080fe200000f16ff */
[----:B------:R3:W-:Y:S04]  /*53c0*/  RED.E.ADD.F32.FTZ.RN.STRONG.GPU [R244.64+0x80], R17 ;  /* 0x00008011f400798e */ /* 0x0007e8000c10e784 */
[----:B------:R4:W-:Y:S04]  /*53d0*/  RED.E.ADD.F32.FTZ.RN.STRONG.GPU [R8.64], R18 ;  /* 0x000000120800798e */ /* 0x0009e8000c10e784 */
[----:B------:R-:W-:Y:S01]  /*53e0*/  RED.E.ADD.F32.FTZ.RN.STRONG.GPU [R246.64], R19 ;  /* 0x00000013f600798e */ /* 0x000fe2000c10e784 */
[C---:B-1----:R-:W-:Y:S04]  /*53f0*/  IMAD.IADD R6, R249.reuse, 0x1, R4 ;  /* 0x00000001f9067824 */ /* 0x042fe800078e0204 */
[C---:B------:R-:W-:Y:S01]  /*5400*/  IMAD.IADD R5, R249.reuse, 0x1, R6 ;  /* 0x00000001f9057824 */ /* 0x040fe200078e0206 */
[CC--:B------:R-:W-:Y:S03]  /*5410*/  LEA R10, P1, R6.reuse, R20.reuse, 0x2 ;  /* 0x00000014060a7211 */ /* 0x0c0fe600078210ff */
[----:B------:R-:W-:Y:S01]  /*5420*/  IMAD.IADD R4, R249, 0x1, R5 ;  /* 0x00000001f9047824 */ /* 0x000fe200078e0205 */
[CC--:B--2---:R-:W-:Y:S02]  /*5430*/  LEA R16, P0, R5.reuse, R20.reuse, 0x2 ;  /* 0x0000001405107211 */ /* 0x0c4fe400078010ff */
[-C--:B------:R-:W-:Y:S02]  /*5440*/  LEA.HI.X.SX32 R11, R6, R21.reuse, 0x2, P1 ;  /* 0x00000015060b7211 */ /* 0x080fe400008f16ff */
[-C--:B---3--:R-:W-:Y:S01]  /*5450*/  LEA.HI.X.SX32 R17, R5, R21.reuse, 0x2, P0 ;  /* 0x0000001505117211 */ /* 0x088fe200000f16ff */
[----:B------:R-:W-:Y:S01]  /*5460*/  IMAD.IADD R5, R249, 0x1, R4 ;  /* 0x00000001f9057824 */ /* 0x000fe200078e0204 */
[CC--:B----4-:R-:W-:Y:S01]  /*5470*/  LEA R8, P0, R4.reuse, R20.reuse, 0x2 ;  /* 0x0000001404087211 */ /* 0x0d0fe200078010ff */
[----:B------:R1:W-:Y:S03]  /*5480*/  RED.E.ADD.F32.FTZ.RN.STRONG.GPU [R10.64], R12 ;  /* 0x0000000c0a00798e */ /* 0x0003e6000c10e784 */
[-C--:B------:R-:W-:Y:S01]  /*5490*/  LEA.HI.X.SX32 R9, R4, R21.reuse, 0x2, P0 ;  /* 0x0000001504097211 */ /* 0x080fe200000f16ff */
[----:B------:R-:W-:Y:S01]  /*54a0*/  RED.E.ADD.F32.FTZ.RN.STRONG.GPU [R16.64], R13 ;  /* 0x0000000d1000798e */ /* 0x000fe2000c10e784 */
[CC--:B------:R-:W-:Y:S03]  /*54b0*/  LEA R6, P0, R5.reuse, R20.reuse, 0x2 ;  /* 0x0000001405067211 */ /* 0x0c0fe600078010ff */
[----:B------:R2:W-:Y:S01]  /*54c0*/  RED.E.ADD.F32.FTZ.RN.STRONG.GPU [R8.64], R14 ;  /* 0x0000000e0800798e */ /* 0x0005e2000c10e784 */
[-C--:B------:R-:W-:Y:S03]  /*54d0*/  LEA.HI.X.SX32 R7, R5, R21.reuse, 0x2, P0 ;  /* 0x0000001505077211 */ /* 0x080fe600000f16ff */
[----:B------:R-:W-:Y:S04]  /*54e0*/  LDSM.16.MT88.4 R16, [R0+0x2000] ;  /* 0x002000000010783b */ /* 0x000fe80000004200 */
[----:B------:R3:W-:Y:S04]  /*54f0*/  RED.E.ADD.F32.FTZ.RN.STRONG.GPU [R6.64], R15 ;  /* 0x0000000f0600798e */ /* 0x0007e8000c10e784 */
[----:B------:R-:W-:Y:S04]  /*5500*/  RED.E.ADD.F32.FTZ.RN.STRONG.GPU [R20.64+0x100], R68 ;  /* 0x000100441400798e */ /* 0x000fe8000c10e784 */
[----:B------:R-:W-:Y:S01]  /*5510*/  RED.E.ADD.F32.FTZ.RN.STRONG.GPU [R244.64+0x100], R69 ;  /* 0x00010045f400798e */ /* 0x000fe2000c10e784 */
[----:B-1----:R-:W-:Y:S05]  /*5520*/  IADD3 R10, R248, 0x40, RZ ;  /* 0x00000040f80a7810 */ /* 0x002fea0007ffe0ff */
[C---:B------:R-:W-:Y:S01]  /*5530*/  IMAD.IADD R4, R249.reuse, 0x1, R10 ;  /* 0x00000001f9047824 */ /* 0x040fe200078e020a */
[CC--:B--2---:R-:W-:Y:S04]  /*5540*/  LEA R8, P0, R10.reuse, R20.reuse, 0x2 ;  /* 0x000000140a087211 */ /* 0x0c4fe800078010ff */
[-C--:B------:R-:W-:Y:S02]  /*5550*/  LEA.HI.X.SX32 R9, R10, R21.reuse, 0x2, P0 ;  /* 0x000000150a097211 */ /* 0x080fe400000f16ff */
[CC--:B------:R-:W-:Y:S01]  /*5560*/  LEA R14, P0, R4.reuse, R20.reuse, 0x2 ;  /* 0x00000014040e7211 */ /* 0x0c0fe200078010ff */
[C---:B---3--:R-:W-:Y:S02]  /*5570*/  IMAD.IADD R6, R249.reuse, 0x1, R4 ;  /* 0x00000001f9067824 */ /* 0x048fe400078e0204 */
[----:B------:R1:W-:Y:S01]  /*5580*/  RED.E.ADD.F32.FTZ.RN.STRONG.GPU [R8.64], R70 ;  /* 0x000000460800798e */ /* 0x0003e2000c10e784 */
[-C--:B------:R-:W-:Y:S01]  /*5590*/  LEA.HI.X.SX32 R15, R4, R21.reuse, 0x2, P0 ;  /* 0x00000015040f7211 */ /* 0x080fe200000f16ff */
[C---:B------:R-:W-:Y:S01]  /*55a0*/  IMAD.IADD R5, R249.reuse, 0x1, R6 ;  /* 0x00000001f9057824 */ /* 0x040fe200078e0206 */
[CC--:B------:R-:W-:Y:S03]  /*55b0*/  LEA R10, P1, R6.reuse, R20.reuse, 0x2 ;  /* 0x00000014060a7211 */ /* 0x0c0fe600078210ff */
[----:B------:R-:W-:Y:S01]  /*55c0*/  RED.E.ADD.F32.FTZ.RN.STRONG.GPU [R14.64], R71 ;  /* 0x000000470e00798e */ /* 0x000fe2000c10e784 */
[----:B------:R-:W-:Y:S01]  /*55d0*/  IMAD.IADD R4, R249, 0x1, R5 ;  /* 0x00000001f9047824 */ /* 0x000fe200078e0205 */
[CC--:B------:R-:W-:Y:S02]  /*55e0*/  LEA R12, P0, R5.reuse, R20.reuse, 0x2 ;  /* 0x00000014050c7211 */ /* 0x0c0fe400078010ff */
[-C--:B------:R-:W-:Y:S01]  /*55f0*/  LEA.HI.X.SX32 R11, R6, R21.reuse, 0x2, P1 ;  /* 0x00000015060b7211 */ /* 0x080fe200008f16ff */
[----:B------:R-:W-:Y:S01]  /*5600*/  LDSM.16.MT88.4 R68, [R0+0x4000] ;  /* 0x004000000044783b */ /* 0x000fe20000004200 */
[-C--:B------:R-:W-:Y:S01]  /*5610*/  LEA.HI.X.SX32 R13, R5, R21.reuse, 0x2, P0 ;  /* 0x00000015050d7211 */ /* 0x080fe200000f16ff */
[----:B------:R-:W-:Y:S02]  /*5620*/  IMAD.IADD R5, R249, 0x1, R4 ;  /* 0x00000001f9057824 */ /* 0x000fe400078e0204 */
        /* <DEDUP_REMOVED lines=10> */
[C---:B------:R-:W-:Y:S02]  /*56d0*/  IMAD.IADD R4, R249.reuse, 0x1, R10 ;  /* 0x00000001f9047824 */ /* 0x040fe400078e020a */
[----:B------:R-:W-:Y:S04]  /*56e0*/  RED.E.ADD.F32.FTZ.RN.STRONG.GPU [R244.64+0x180], R81 ;  /* 0x00018051f400798e */ /* 0x000fe8000c10e784 */
[----:B------:R-:W-:Y:S01]  /*56f0*/  LDSM.16.MT88.4 R72, [R3+0x12800] ;  /* 0x012800000348783b */ /* 0x000fe20000004200 */
[CC--:B-1----:R-:W-:Y:S04]  /*5700*/  LEA R8, P0, R10.reuse, R20.reuse, 0x2 ;  /* 0x000000140a087211 */ /* 0x0c2fe800078010ff */
[-C--:B------:R-:W-:Y:S01]  /*5710*/  LEA.HI.X.SX32 R9, R10, R21.reuse, 0x2, P0 ;  /* 0x000000150a097211 */ /* 0x080fe200000f16ff */
[C---:B---3--:R-:W-:Y:S01]  /*5720*/  IMAD.IADD R6, R249.reuse, 0x1, R4 ;  /* 0x00000001f9067824 */ /* 0x048fe200078e0204 */
[CC--:B------:R-:W-:Y:S03]  /*5730*/  LEA R14, P0, R4.reuse, R20.reuse, 0x2 ;  /* 0x00000014040e7211 */ /* 0x0c0fe600078010ff */
[----:B------:R1:W-:Y:S01]  /*5740*/  RED.E.ADD.F32.FTZ.RN.STRONG.GPU [R8.64], R82 ;  /* 0x000000520800798e */ /* 0x0003e2000c10e784 */
[C---:B------:R-:W-:Y:S01]  /*5750*/  IMAD.IADD R5, R249.reuse, 0x1, R6 ;  /* 0x00000001f9057824 */ /* 0x040fe200078e0206 */
[-C--:B------:R-:W-:Y:S02]  /*5760*/  LEA.HI.X.SX32 R15, R4, R21.reuse, 0x2, P0 ;  /* 0x00000015040f7211 */ /* 0x080fe400000f16ff */
[CC--:B------:R-:W-:Y:S01]  /*5770*/  LEA R10, P1, R6.reuse, R20.reuse, 0x2 ;  /* 0x00000014060a7211 */ /* 0x0c0fe200078210ff */
        /* <DEDUP_REMOVED lines=26> */
[-C--:B------:R-:W-:Y:S03]  /*5920*/  LEA.HI.X.SX32 R13, R4, R21.reuse, 0x2, P0 ;  /* 0x00000015040d7211 */ /* 0x080fe600000f16ff */
[----:B------:R-:W-:Y:S01]  /*5930*/  IMAD.IADD R4, R249, 0x1, R5 ;  /* 0x00000001f9047824 */ /* 0x000fe200078e0205 */
        /* <DEDUP_REMOVED lines=12> */
[----:B------:R3:W-:Y:S01]  /*5a00*/  RED.E.ADD.F32.FTZ.RN.STRONG.GPU [R6.64], R90 ;  /* 0x0000005a0600798e */ /* 0x0007e2000c10e784 */
[CC--:B-1----:R-:W-:Y:S04]  /*5a10*/  LEA R8, P0, R5.reuse, R20.reuse, 0x2 ;  /* 0x0000001405087211 */ /* 0x0c2fe800078010ff */
[-C--:B------:R-:W-:Y:S02]  /*5a20*/  LEA.HI.X.SX32 R9, R5, R21.reuse, 0x2, P0 ;  /* 0x0000001505097211 */ /* 0x080fe400000f16ff */
[CC--:B--2---:R-:W-:Y:S01]  /*5a30*/  LEA R10, P0, R4.reuse, R20.reuse, 0x2 ;  /* 0x00000014040a7211 */ /* 0x0c4fe200078010ff */
[C---:B---3--:R-:W-:Y:S02]  /*5a40*/  IMAD.IADD R6, R249.reuse, 0x1, R4 ;  /* 0x00000001f9067824 */ /* 0x048fe400078e0204 */
        /* <DEDUP_REMOVED lines=10> */
[C---:B------:R-:W-:Y:S01]  /*5af0*/  IMAD.IADD R5, R249.reuse, 0x1, R8 ;  /* 0x00000001f9057824 */ /* 0x040fe200078e0208 */
[CC--:B------:R-:W-:Y:S03]  /*5b00*/  LEA R12, P0, R8.reuse, R20.reuse, 0x2 ;  /* 0x00000014080c7211 */ /* 0x0c0fe600078010ff */
[----:B------:R-:W-:Y:S01]  /*5b10*/  IMAD.IADD R4, R249, 0x1, R5 ;  /* 0x00000001f9047824 */ /* 0x000fe200078e0205 */
[-C--:B------:R-:W-:Y:S02]  /*5b20*/  LEA.HI.X.SX32 R13, R8, R21.reuse, 0x2, P0 ;  /* 0x00000015080d7211 */ /* 0x080fe400000f16ff */
[-C--:B--2---:R-:W-:Y:S01]  /*5b30*/  LEA R10, P2, R5, R20.reuse, 0x2 ;  /* 0x00000014050a7211 */ /* 0x084fe200078410ff */
        /* <DEDUP_REMOVED lines=73> */
[----:B------:R-:W2:Y:S01]  /*5fd0*/  LDL.LU.64 R96, [R1+0x40] ;  /* 0x0000400001607983 */ /* 0x000ea20000300a00 */
[----:B------:R-:W-:Y:S01]  /*5fe0*/  IMAD.MOV.U32 R6, RZ, RZ, c[0x0][0x190] ;  /* 0x00006400ff067624 */ /* 0x000fe200078e00ff */
[----:B------:R-:W-:Y:S02]  /*5ff0*/  MOV R7, c[0x0][0x194] ;  /* 0x0000650000077a02 */ /* 0x000fe40000000f00 */
[----:B------:R-:W-:Y:S01]  /*6000*/  BAR.SYNC.DEFER_BLOCKING 0x0 ;  /* 0x0000000000007b1d */ /* 0x000fe20000010000 */
        /* <DEDUP_REMOVED lines=9> */
[----:B------:R1:W-:Y:S01]  /*60a0*/  LDGSTS.E.BYPASS.LTC128B.128 [R251], [R8.64] ;  /* 0x0000000008fb7fae */ /* 0x0003e2000b901d44 */
        /* <DEDUP_REMOVED lines=8> */
.L_x_102:
        /* <DEDUP_REMOVED lines=171> */
.L_x_104:
        /* <DEDUP_REMOVED lines=18> */
.L_x_105:
[----:B-1----:R-:W2:Y:S01]  /*6d00*/  LDL.64 R4, [R1+0x78] ;  /* 0x0000780001047983 */ /* 0x002ea20000100a00 */
[----:B------:R-:W-:Y:S01]  /*6d10*/  USHF.L.U32 UR7, UR19, 0x6, URZ ;  /* 0x0000000613077899 */ /* 0x000fe2000800063f */
[----:B------:R-:W-:Y:S01]  /*6d20*/  BSSY B0, `(.L_x_106) ;  /* 0x0000033000007945 */ /* 0x000fe20003800000 */
[----:B------:R-:W-:Y:S01]  /*6d30*/  ULDC.64 UR8, c[0x0][0x3a0] ;  /* 0x0000e80000087ab9 */ /* 0x000fe20000000a00 */
[----:B------:R-:W-:Y:S01]  /*6d40*/  BAR.SYNC.DEFER_BLOCKING 0x0 ;  /* 0x0000000000007b1d */ /* 0x000fe20000010000 */
[----:B------:R-:W-:Y:S02]  /*6d50*/  USHF.R.S32.HI UR10, URZ, 0x1f, UR7 ;  /* 0x0000001f3f0a7899 */ /* 0x000fe40008011407 */
[----:B------:R-:W-:Y:S01]  /*6d60*/  IMAD.U32 R13, RZ, RZ, UR7 ;  /* 0x00000007ff0d7e24 */ /* 0x000fe2000f8e00ff */
[----:B------:R-:W-:-:S02]  /*6d70*/  UIMAD UR6, UR19, -0x40, UR6 ;  /* 0xffffffc0130678a4 */ /* 0x000fc4000f8e0206 */
[----:B------:R-:W1:Y:S01]  /*6d80*/  S2R R64, SR_TID.X ;  /* 0x0000000000407919 */ /* 0x000e620000002100 */
[----:B------:R-:W-:-:S03]  /*6d90*/  UIMAD UR8, UR10, UR8, URZ ;  /* 0x000000080a0872a4 */ /* 0x000fc6000f8e023f */
[----:B------:R-:W3:Y:S01]  /*6da0*/  S2R R65, SR_TID.X ;  /* 0x0000000000417919 */ /* 0x000ee20000002100 */
[----:B------:R-:W-:-:S06]  /*6db0*/  UIMAD UR8, UR7, UR9, UR8 ;  /* 0x00000009070872a4 */ /* 0x000fcc000f8e0208 */
[----:B------:R-:W-:Y:S01]  /*6dc0*/  IMAD.U32 R8, RZ, RZ, UR8 ;  /* 0x00000008ff087e24 */ /* 0x000fe2000f8e00ff */
[----:B------:R-:W-:Y:S02]  /*6dd0*/  ULDC.64 UR8, c[0x0][0x3b8] ;  /* 0x0000ee0000087ab9 */ /* 0x000fe40000000a00 */
[----:B------:R-:W-:Y:S01]  /*6de0*/  UIMAD UR8, UR59, UR8, URZ ;  /* 0x000000083b0872a4 */ /* 0x000fe2000f8e023f */
[----:B------:R4:W2:Y:S03]  /*6df0*/  LDS.128 R36, [R251+0xd000] ;  /* 0x00d00000fb247984 */ /* 0x0008a60000000c00 */
[----:B------:R-:W-:Y:S01]  /*6e00*/  UIMAD UR8, UR38, UR9, UR8 ;  /* 0x00000009260872a4 */ /* 0x000fe2000f8e0208 */
[----:B------:R4:W2:Y:S01]  /*6e10*/  LDS.128 R32, [R251+0xf000] ;  /* 0x00f00000fb207984 */ /* 0x0008a20000000c00 */
[----:B-1----:R-:W-:-:S03]  /*6e20*/  SHF.R.S32.HI R64, RZ, 0x1f, R64 ;  /* 0x0000001fff407819 */ /* 0x002fc60000011440 */
[----:B------:R4:W1:Y:S01]  /*6e30*/  LDS.128 R28, [R251+0x11000] ;  /* 0x01100000fb1c7984 */ /* 0x0008620000000c00 */
[----:B---3--:R-:W-:-:S03]  /*6e40*/  LEA.HI R64, R64, R65, RZ, 0x3 ;  /* 0x0000004140407211 */ /* 0x008fc600078f18ff */
[----:B------:R4:W3:Y:S01]  /*6e50*/  LDS.128 R48, [R251+0x12000] ;  /* 0x01200000fb307984 */ /* 0x0008e20000000c00 */
[----:B------:R-:W-:-:S03]  /*6e60*/  SHF.R.S32.HI R64, RZ, 0x3, R64 ;  /* 0x00000003ff407819 */ /* 0x000fc60000011440 */
[----:B------:R4:W1:Y:S01]  /*6e70*/  LDS.128 R60, [R251+0x13000] ;  /* 0x01300000fb3c7984 */ /* 0x0008620000000c00 */
[----:B------:R-:W-:-:S03]  /*6e80*/  ISETP.GE.AND P2, PT, R64, UR6, PT ;  /* 0x0000000640007c0c */ /* 0x000fc6000bf46270 */
[----:B------:R4:W1:Y:S01]  /*6e90*/  LDS.128 R44, [R251+0x14000] ;  /* 0x01400000fb2c7984 */ /* 0x0008620000000c00 */
[----:B------:R-:W-:-:S03]  /*6ea0*/  SHF.R.S32.HI R14, RZ, 0x1f, R64 ;  /* 0x0000001fff0e7819 */ /* 0x000fc60000011440 */
[----:B------:R4:W1:Y:S04]  /*6eb0*/  LDS.128 R56, [R251+0x15000] ;  /* 0x01500000fb387984 */ /* 0x0008680000000c00 */
[----:B------:R4:W1:Y:S04]  /*6ec0*/  LDS.128 R40, [R251+0x16000] ;  /* 0x01600000fb287984 */ /* 0x0008680000000c00 */
[----:B------:R4:W1:Y:S01]  /*6ed0*/  LDS.128 R52, [R251+0x17000] ;  /* 0x01700000fb347984 */ /* 0x0008620000000c00 */
[--C-:B--2---:R-:W-:Y:S01]  /*6ee0*/  SHF.R.S32.HI R7, RZ, 0x1f, R4.reuse ;  /* 0x0000001fff077819 */ /* 0x104fe20000011404 */
[----:B------:R-:W-:-:S04]  /*6ef0*/  IMAD.MOV.U32 R6, RZ, RZ, R4 ;  /* 0x000000ffff067224 */ /* 0x000fc800078e0004 */
[----:B------:R-:W-:-:S05]  /*6f00*/  IMAD.WIDE.U32 R4, R13, c[0x0][0x3a0], R6 ;  /* 0x0000e8000d047a25 */ /* 0x000fca00078e0006 */
[----:B------:R-:W-:-:S04]  /*6f10*/  IADD3 R4, P0, R4, UR14, RZ ;  /* 0x0000000e04047c10 */ /* 0x000fc8000ff1e0ff */
[----:B------:R-:W-:Y:S01]  /*6f20*/  IADD3.X R5, R5, UR15, R8, P0, !PT ;  /* 0x0000000f05057c10 */ /* 0x000fe200087fe408 */
[----:B------:R-:W-:-:S04]  /*6f30*/  IMAD.U32 R8, RZ, RZ, UR38 ;  /* 0x00000026ff087e24 */ /* 0x000fc8000f8e00ff */
[----:B------:R-:W-:-:S05]  /*6f40*/  IMAD.WIDE.U32 R8, R8, c[0x0][0x3b8], R4 ;  /* 0x0000ee0008087a25 */ /* 0x000fca00078e0004 */
[----:B------:R-:W-:Y:S01]  /*6f50*/  IADD3 R12, R9, UR8, RZ ;  /* 0x00000008090c7c10 */ /* 0x000fe2000fffe0ff */
[----:B------:R-:W-:Y:S05]  /*6f60*/  @P2 BRA `(.L_x_107) ;  /* 0x000000e000002947 */ /* 0x000fea0003800000 */
[----:B-1-34-:R-:W1:Y:S01]  /*6f70*/  LDS.128 R20, [R251+0xe000] ;  /* 0x00e00000fb147984 */ /* 0x01ae620000000c00 */
[----:B------:R-:W-:Y:S01]  /*6f80*/  MOV R4, R8 ;  /* 0x0000000800047202 */ /* 0x000fe20000000f00 */
[----:B------:R-:W-:Y:S01]  /*6f90*/  IMAD R15, R14, c[0x0][0x3a0], RZ ;  /* 0x0000e8000e0f7a24 */ /* 0x000fe200078e02ff */
[----:B------:R-:W-:Y:S01]  /*6fa0*/  MOV R5, R12 ;  /* 0x0000000c00057202 */ /* 0x000fe20000000f00 */
[----:B------:R-:W2:Y:S04]  /*6fb0*/  LDS.128 R16, [R251+0xc000] ;  /* 0x00c00000fb107984 */ /* 0x000ea80000000c00 */
[----:B------:R-:W3:Y:S01]  /*6fc0*/  LDS.128 R24, [R251+0x10000] ;  /* 0x01000000fb187984 */ /* 0x000ee20000000c00 */
[----:B------:R-:W-:-:S04]  /*6fd0*/  IMAD.WIDE.U32 R10, R64, c[0x0][0x3a0], R4 ;  /* 0x0000e800400a7a25 */ /* 0x000fc800078e0004 */
[----:B------:R-:W-:-:S05]  /*6fe0*/  IMAD R4, R64, c[0x0][0x3a4], R15 ;  /* 0x0000e90040047a24 */ /* 0x000fca00078e020f */
[----:B------:R-:W-:Y:S02]  /*6ff0*/  IADD3 R5, R11, R4, RZ ;  /* 0x000000040b057210 */ /* 0x000fe40007ffe0ff */
[----:B------:R-:W-:-:S04]  /*7000*/  LEA R4, P0, R10, c[0x0][0x340], 0x1 ;  /* 0x0000d0000a047a11 */ /* 0x000fc800078008ff */
[----:B------:R-:W-:-:S05]  /*7010*/  LEA.HI.X R5, R10, c[0x0][0x344], R5, 0x1, P0 ;  /* 0x0000d1000a057a11 */ /* 0x000fca00000f0c05 */
[----:B-1----:R1:W-:Y:S04]  /*7020*/  STG.E.128 [R4.64+0x80], R20 ;  /* 0x0000801404007986 */ /* 0x0023e8000c101d04 */
[----:B--2---:R1:W-:Y:S04]  /*7030*/  STG.E.128 [R4.64], R16 ;  /* 0x0000001004007986 */ /* 0x0043e8000c101d04 */
[----:B---3--:R1:W-:Y:S02]  /*7040*/  STG.E.128 [R4.64+0x100], R24 ;  /* 0x0001001804007986 */ /* 0x0083e4000c101d04 */
.L_x_107:
[----:B-1-34-:R-:W-:Y:S05]  /*7050*/  BSYNC B0 ;  /* 0x0000000000007941 */ /* 0x01afea0003800000 */
.L_x_106:
[----:B------:R-:W-:Y:S01]  /*7060*/  IADD3 R4, R64, 0x20, RZ ;  /* 0x0000002040047810 */ /* 0x000fe20007ffe0ff */
[----:B------:R-:W-:Y:S03]  /*7070*/  BSSY B0, `(.L_x_108) ;  /* 0x000000f000007945 */ /* 0x000fe60003800000 */
[----:B------:R-:W-:-:S13]  /*7080*/  ISETP.GE.AND P1, PT, R4, UR6, PT ;  /* 0x0000000604007c0c */ /* 0x000fda000bf26270 */
[----:B------:R-:W-:Y:S05]  /*7090*/  @P1 BRA `(.L_x_109) ;  /* 0x000000c000001947 */ /* 0x000fea0003800000 */
[----:B------:R-:W-:Y:S02]  /*70a0*/  IADD3 R4, P0, R64, 0x20, RZ ;  /* 0x0000002040047810 */ /* 0x000fe40007f1e0ff */
[----:B------:R-:W-:Y:S02]  /*70b0*/  MOV R9, R12 ;  /* 0x0000000c00097202 */ /* 0x000fe40000000f00 */
[----:B------:R-:W-:-:S03]  /*70c0*/  IADD3.X R5, RZ, R14, RZ, P0, !PT ;  /* 0x0000000eff057210 */ /* 0x000fc600007fe4ff */
[----:B------:R-:W-:-:S04]  /*70d0*/  IMAD.WIDE.U32 R8, R4, c[0x0][0x3a0], R8 ;  /* 0x0000e80004087a25 */ /* 0x000fc800078e0008 */
[----:B------:R-:W-:-:S04]  /*70e0*/  IMAD R5, R5, c[0x0][0x3a0], RZ ;  /* 0x0000e80005057a24 */ /* 0x000fc800078e02ff */
[----:B------:R-:W-:Y:S01]  /*70f0*/  IMAD R5, R4, c[0x0][0x3a4], R5 ;  /* 0x0000e90004057a24 */ /* 0x000fe200078e0205 */
[----:B------:R-:W-:-:S04]  /*7100*/  LEA R4, P0, R8, c[0x0][0x340], 0x1 ;  /* 0x0000d00008047a11 */ /* 0x000fc800078008ff */
[----:B------:R-:W-:-:S04]  /*7110*/  IADD3 R5, R9, R5, RZ ;  /* 0x0000000509057210 */ /* 0x000fc80007ffe0ff */
[----:B------:R-:W-:-:S05]  /*7120*/  LEA.HI.X R5, R8, c[0x0][0x344], R5, 0x1, P0 ;  /* 0x0000d10008057a11 */ /* 0x000fca00000f0c05 */
[----:B------:R1:W-:Y:S04]  /*7130*/  STG.E.128 [R4.64], R36 ;  /* 0x0000002404007986 */ /* 0x0003e8000c101d04 */
[----:B------:R1:W-:Y:S04]  /*7140*/  STG.E.128 [R4.64+0x80], R32 ;  /* 0x0000802004007986 */ /* 0x0003e8000c101d04 */
[----:B------:R1:W-:Y:S02]  /*7150*/  STG.E.128 [R4.64+0x100], R28 ;  /* 0x0001001c04007986 */ /* 0x0003e4000c101d04 */
.L_x_109:
[----:B------:R-:W-:Y:S05]  /*7160*/  BSYNC B0 ;  /* 0x0000000000007941 */ /* 0x000fea0003800000 */
.L_x_108:
[----:B------:R-:W-:Y:S01]  /*7170*/  ULDC.64 UR8, c[0x0][0x3a8] ;  /* 0x0000ea0000087ab9 */ /* 0x000fe20000000a00 */
[----:B------:R-:W-:Y:S01]  /*7180*/  IMAD.WIDE.U32 R6, R13, c[0x0][0x3a8], R6 ;  /* 0x0000ea000d067a25 */ /* 0x000fe200078e0006 */
[----:B------:R-:W-:Y:S01]  /*7190*/  UIMAD UR6, UR10, UR8, URZ ;  /* 0x000000080a0672a4 */ /* 0x000fe2000f8e023f */
[----:B------:R-:W-:Y:S03]  /*71a0*/  BSSY B0, `(.L_x_110) ;  /* 0x0000017000007945 */ /* 0x000fe60003800000 */
[----:B------:R-:W-:Y:S01]  /*71b0*/  UIMAD UR7, UR7, UR9, UR6 ;  /* 0x00000009070772a4 */ /* 0x000fe2000f8e0206 */
[----:B------:R-:W-:-:S05]  /*71c0*/  IADD3 R6, P0, R6, UR11, RZ ;  /* 0x0000000b06067c10 */ /* 0x000fca000ff1e0ff */
[----:B-1----:R-:W-:Y:S01]  /*71d0*/  IMAD.U32 R4, RZ, RZ, UR7 ;  /* 0x00000007ff047e24 */ /* 0x002fe2000f8e00ff */
        /* <DEDUP_REMOVED lines=9> */
[----:B------:R-:W-:Y:S01]  /*7270*/  IMAD R11, R14, c[0x0][0x3a8], RZ ;  /* 0x0000ea000e0b7a24 */ /* 0x000fe200078e02ff */
[----:B------:R-:W-:-:S05]  /*7280*/  MOV R5, R10 ;  /* 0x0000000a00057202 */ /* 0x000fca0000000f00 */
[----:B------:R-:W-:-:S04]  /*7290*/  IMAD.WIDE.U32 R8, R64, c[0x0][0x3a8], R4 ;  /* 0x0000ea0040087a25 */ /* 0x000fc800078e0004 */
[----:B------:R-:W-:-:S05]  /*72a0*/  IMAD R4, R64, c[0x0][0x3ac], R11 ;  /* 0x0000eb0040047a24 */ /* 0x000fca00078e020b */
[----:B------:R-:W-:Y:S02]  /*72b0*/  IADD3 R5, R9, R4, RZ ;  /* 0x0000000409057210 */ /* 0x000fe40007ffe0ff */
[----:B------:R-:W-:-:S04]  /*72c0*/  LEA R4, P0, R8, c[0x0][0x348], 0x1 ;  /* 0x0000d20008047a11 */ /* 0x000fc800078008ff */
[----:B------:R-:W-:-:S05]  /*72d0*/  LEA.HI.X R5, R8, c[0x0][0x34c], R5, 0x1, P0 ;  /* 0x0000d30008057a11 */ /* 0x000fca00000f0c05 */
[----:B------:R1:W-:Y:S04]  /*72e0*/  STG.E.128 [R4.64], R48 ;  /* 0x0000003004007986 */ /* 0x0003e8000c101d04 */
[----:B------:R1:W-:Y:S04]  /*72f0*/  STG.E.128 [R4.64+0x80], R44 ;  /* 0x0000802c04007986 */ /* 0x0003e8000c101d04 */
[----:B------:R1:W-:Y:S02]  /*7300*/  STG.E.128 [R4.64+0x100], R40 ;  /* 0x0001002804007986 */ /* 0x0003e4000c101d04 */
.L_x_111:
[----:B------:R-:W-:Y:S05]  /*7310*/  BSYNC B0 ;  /* 0x0000000000007941 */ /* 0x000fea0003800000 */
.L_x_110:
[----:B------:R-:W-:Y:S05]  /*7320*/  @P1 BRA `(.L_x_112) ;  /* 0x0000093000001947 */ /* 0x000fea0003800000 */
[----:B-1----:R-:W-:Y:S02]  /*7330*/  IADD3 R4, P0, R64, 0x20, RZ ;  /* 0x0000002040047810 */ /* 0x002fe40007f1e0ff */
[----:B------:R-:W-:-:S02]  /*7340*/  MOV R7, R10 ;  /* 0x0000000a00077202 */ /* 0x000fc40000000f00 */
        /* <DEDUP_REMOVED lines=9> */
[----:B------:R1:W-:Y:S01]  /*73e0*/  STG.E.128 [R4.64+0x100], R52 ;  /* 0x0001003404007986 */ /* 0x0003e2000c101d04 */
[----:B------:R-:W-:Y:S05]  /*73f0*/  BRA `(.L_x_112) ;  /* 0x0000086000007947 */ /* 0x000fea0003800000 */
.L_x_100:
[----:B--2---:R-:W-:Y:S02]  /*7400*/  UISETP.NE.AND UP0, UPT, UR24, -0x1, UPT ;  /* 0xffffffff1800788c */ /* 0x004fe4000bf05270 */
        /* <DEDUP_REMOVED lines=19> */
.L_x_113:
        /* <DEDUP_REMOVED lines=18> */
.L_x_114:
[----:B------:R-:W2:Y:S01]  /*7660*/  LDL.64 R16, [R1+0x78] ;  /* 0x0000780001107983 */ /* 0x000ea20000100a00 */
[----:B------:R-:W-:Y:S01]  /*7670*/  USHF.L.U32 UR7, UR19, 0x6, URZ ;  /* 0x0000000613077899 */ /* 0x000fe2000800063f */
[----:B------:R-:W-:Y:S01]  /*7680*/  BSSY B0, `(.L_x_115) ;  /* 0x0000024000007945 */ /* 0x000fe20003800000 */
[----:B------:R-:W-:Y:S01]  /*7690*/  ULDC.64 UR8, c[0x0][0x3a0] ;  /* 0x0000e80000087ab9 */ /* 0x000fe20000000a00 */
[----:B------:R-:W1:Y:S01]  /*76a0*/  S2R R14, SR_TID.X ;  /* 0x00000000000e7919 */ /* 0x000e620000002100 */
[----:B------:R-:W-:Y:S02]  /*76b0*/  USHF.R.S32.HI UR10, URZ, 0x1f, UR7 ;  /* 0x0000001f3f0a7899 */ /* 0x000fe40008011407 */
[----:B------:R-:W-:Y:S01]  /*76c0*/  IMAD.U32 R11, RZ, RZ, UR7 ;  /* 0x00000007ff0b7e24 */ /* 0x000fe2000f8e00ff */
[----:B------:R-:W3:Y:S01]  /*76d0*/  S2R R15, SR_TID.X ;  /* 0x00000000000f7919 */ /* 0x000ee20000002100 */
[----:B------:R-:W-:-:S02]  /*76e0*/  UIMAD UR8, UR10, UR8, URZ ;  /* 0x000000080a0872a4 */ /* 0x000fc4000f8e023f */
[----:B------:R-:W-:Y:S02]  /*76f0*/  UIMAD UR6, UR19, -0x40, UR6 ;  /* 0xffffffc0130678a4 */ /* 0x000fe4000f8e0206 */
[----:B------:R-:W-:Y:S01]  /*7700*/  UIMAD UR8, UR7, UR9, UR8 ;  /* 0x00000009070872a4 */ /* 0x000fe2000f8e0208 */
[----:B-1----:R-:W-:-:S04]  /*7710*/  SHF.R.S32.HI R14, RZ, 0x1f, R14 ;  /* 0x0000001fff0e7819 */ /* 0x002fc8000001140e */
[----:B---3--:R-:W-:-:S04]  /*7720*/  LEA.HI R14, R14, R15, RZ, 0x3 ;  /* 0x0000000f0e0e7211 */ /* 0x008fc800078f18ff */
        /* <DEDUP_REMOVED lines=22> */
[----:B------:R1:W-:Y:S04]  /*7890*/  STG.E.128 [R4.64], RZ ;  /* 0x000000ff04007986 */ /* 0x0003e8000c101d04 */
[----:B------:R1:W-:Y:S04]  /*78a0*/  STG.E.128 [R4.64+0x80], RZ ;  /* 0x000080ff04007986 */ /* 0x0003e8000c101d04 */
[----:B------:R1:W-:Y:S02]  /*78b0*/  STG.E.128 [R4.64+0x100], RZ ;  /* 0x000100ff04007986 */ /* 0x0003e4000c101d04 */
.L_x_116:
[----:B------:R-:W-:Y:S05]  /*78c0*/  BSYNC B0 ;  /* 0x0000000000007941 */ /* 0x000fea0003800000 */
.L_x_115:
[----:B-1----:R-:W-:Y:S01]  /*78d0*/  IADD3 R4, R14, 0x20, RZ ;  /* 0x000000200e047810 */ /* 0x002fe20007ffe0ff */
        /* <DEDUP_REMOVED lines=12> */
[----:B------:R1:W-:Y:S04]  /*79a0*/  STG.E.128 [R4.64], RZ ;  /* 0x000000ff04007986 */ /* 0x0003e8000c101d04 */
[----:B------:R1:W-:Y:S04]  /*79b0*/  STG.E.128 [R4.64+0x80], RZ ;  /* 0x000080ff04007986 */ /* 0x0003e8000c101d04 */
[----:B------:R1:W-:Y:S02]  /*79c0*/  STG.E.128 [R4.64+0x100], RZ ;  /* 0x000100ff04007986 */ /* 0x0003e4000c101d04 */
.L_x_118:
[----:B------:R-:W-:Y:S05]  /*79d0*/  BSYNC B0 ;  /* 0x0000000000007941 */ /* 0x000fea0003800000 */
.L_x_117:
        /* <DEDUP_REMOVED lines=26> */
.L_x_120:
[----:B------:R-:W-:Y:S05]  /*7b80*/  BSYNC B0 ;  /* 0x0000000000007941 */ /* 0x000fea0003800000 */
.L_x_119:
        /* <DEDUP_REMOVED lines=13> */
.L_x_112:
[----:B------:R-:W-:Y:S05]  /*7c60*/  BSYNC B1 ;  /* 0x0000000000017941 */ /* 0x000fea0003800000 */
.L_x_95:
        /* <DEDUP_REMOVED lines=11> */
.L_x_121:
[----:B------:R-:W-:Y:S05]  /*7d20*/  EXIT ;  /* 0x000000000000794d */ /* 0x000fea0003800000 */
.L_x_123:
        /* <DEDUP_REMOVED lines=13> */
.L_x_1580:


//--------------------- .text._ZN5flash44flash_bwd_dq_dk_dv_loop_seqk_parallel_kernelI23Flash_bwd_kernel_traitsILi192ELi64ELi64ELi8ELi4ELi2ELi2ELb1ELb1EN7cutlass6half_tE19Flash_kernel_traitsILi192ELi64ELi64ELi8ES3_EELb0ELb0ELb0ELb1ELb0ELb0ELb0EEEvNS_16Flash_bwd_paramsE --------------------------
	.section	.text._ZN5flash44flash_bwd_dq_dk_dv_loop_seqk_parallel_kernelI23Flash_bwd_kernel_traitsILi192ELi64ELi64ELi8ELi4ELi2ELi2ELb1ELb1EN7cutlass6half_tE19Flash_kernel_traitsILi192ELi64ELi64ELi8ES3_EELb0ELb0ELb0ELb1ELb0ELb0ELb0EEEvNS_16Flash_bwd_paramsE,"ax",@progbits
	.sectioninfo	@"SHI_REGISTERS=255"
	.align	128
        .global         _ZN5flash44flash_bwd_dq_dk_dv_loop_seqk_parallel_kernelI23Flash_bwd_kernel_traitsILi192ELi64ELi64ELi8ELi4ELi2ELi2ELb1ELb1EN7cutlass6half_tE19Flash_kernel_traitsILi192ELi64ELi64ELi8ES3_EELb0ELb0ELb0ELb1ELb0ELb0ELb0EEEvNS_16Flash_bwd_paramsE
        .type           _ZN5flash44flash_bwd_dq_dk_dv_loop_seqk_parallel_kernelI23Flash_bwd_kernel_traitsILi192ELi64ELi64ELi8ELi4ELi2ELi2ELb1ELb1EN7cutlass6half_tE19Flash_kernel_traitsILi192ELi64ELi64ELi8ES3_EELb0ELb0ELb0ELb1ELb0ELb0ELb0EEEvNS_16Flash_bwd_paramsE,@function
        .size           _ZN5flash44flash_bwd_dq_dk_dv_loop_seqk_parallel_kernelI23Flash_bwd_kernel_traitsILi192ELi64ELi64ELi8ELi4ELi2ELi2ELb1ELb1EN7cutlass6half_tE19Flash_kernel_traitsILi192ELi64ELi64ELi8ES3_EELb0ELb0ELb0ELb1ELb0ELb0ELb0EEEvNS_16Flash_bwd_paramsE,(.L_x_1581 - _ZN5flash44flash_bwd_dq_dk_dv_loop_seqk_parallel_kernelI23Flash_bwd_kernel_traitsILi192ELi64ELi64ELi8ELi4ELi2ELi2ELb1ELb1EN7cutlass6half_tE19Flash_kernel_traitsILi192ELi64ELi64ELi8ES3_EELb0ELb0ELb0ELb1ELb0ELb0ELb0EEEvNS_16Flash_bwd_paramsE)
        .other          _ZN5flash44flash_bwd_dq_dk_dv_loop_seqk_parallel_kernelI23Flash_bwd_kernel_traitsILi192ELi64ELi64ELi8ELi4ELi2ELi2ELb1ELb1EN7cutlass6half_tE19Flash_kernel_traitsILi192ELi64ELi64ELi8ES3_EELb0ELb0ELb0ELb1ELb0ELb0ELb0EEEvNS_16Flash_bwd_paramsE,@"STO_CUDA_ENTRY STV_DEFAULT"
_ZN5flash44flash_bwd_dq_dk_dv_loop_seqk_parallel_kernelI23Flash_bwd_kernel_traitsILi192ELi64ELi64ELi8ELi4ELi2ELi2ELb1ELb1EN7cutlass6half_tE19Flash_kernel_traitsILi192ELi64ELi64ELi8ES3_EELb0ELb0ELb0ELb1ELb0ELb0ELb0EEEvNS_16Flash_bwd_paramsE:
.text._ZN5flash44flash_bwd_dq_dk_dv_loop_seqk_parallel_kernelI23Flash_bwd_kernel_traitsILi192ELi64ELi64ELi8ELi4ELi2ELi2ELb1ELb1EN7cutlass6half_tE19Flash_kernel_traitsILi192ELi64ELi64ELi8ES3_EELb0ELb0ELb0ELb1ELb0ELb0ELb0EEEvNS_16Flash_bwd_paramsE:
        /* <DEDUP_REMOVED lines=31> */
[CC--:B------:R-:W-:Y:S01]  /*01f0*/  LEA.HI R3, R7.reuse, R9.reuse, RZ, 0x4 ;  /* 0x0000000907037211 */ /* 0x0c0fe200078f20ff */
[----:B------:R-:W-:Y:S01]  /*0200*/  ULDC UR11, c[0x0][0x1c0] ;  /* 0x00007000000b7ab9 */ /* 0x000fe20000000800 */
[-C--:B------:R-:W-:Y:S01]  /*0210*/  LEA.HI R6, R7, R9.reuse, RZ, 0x2 ;  /* 0x0000000907067211 */ /* 0x080fe200078f10ff */
[----:B---3--:R-:W-:Y:S01]  /*0220*/  UIMAD UR46, UR35, UR45, URZ ;  /* 0x0000002d232e72a4 */ /* 0x008fe2000f8e023f */
[----:B------:R-:W-:Y:S01]  /*0230*/  LOP3.LUT R2, R10, 0xfffffff8, RZ, 0xc0, !PT ;  /* 0xfffffff80a027812 */ /* 0x000fe200078ec0ff */
[----:B------:R-:W-:Y:S01]  /*0240*/  UIMAD UR45, UR45, UR12, URZ ;  /* 0x0000000c2d2d72a4 */ /* 0x000fe2000f8e023f */
[----:B------:R-:W-:Y:S01]  /*0250*/  LOP3.LUT R4, R3, 0xfffffff0, RZ, 0xc0, !PT ;  /* 0xfffffff003047812 */ /* 0x000fe200078ec0ff */
[----:B------:R-:W-:Y:S01]  /*0260*/  UIMAD UR54, UR8, UR6, UR54 ;  /* 0x00000006083672a4 */ /* 0x000fe2000f8e0236 */
[----:B------:R-:W-:Y:S01]  /*0270*/  LOP3.LUT R5, R6, 0x7ffffffc, RZ, 0xc0, !PT ;  /* 0x7ffffffc06057812 */ /* 0x000fe200078ec0ff */
[----:B------:R-:W-:Y:S01]  /*0280*/  UIMAD UR51, UR7, UR32, URZ ;  /* 0x00000020073372a4 */ /* 0x000fe2000f8e023f */
[-C--:B------:R-:W-:Y:S01]  /*0290*/  LEA.HI R0, R7, R9.reuse, RZ, 0x5 ;  /* 0x0000000907007211 */ /* 0x080fe200078f28ff */
[----:B------:R-:W-:Y:S01]  /*02a0*/  IMAD.IADD R8, R9, 0x1, -R4 ;  /* 0x0000000109087824 */ /* 0x000fe200078e0a04 */
[-C--:B------:R-:W-:Y:S01]  /*02b0*/  LEA.HI R15, R7, R9.reuse, RZ, 0x7 ;  /* 0x00000009070f7211 */ /* 0x080fe200078f38ff */
[----:B------:R-:W-:Y:S01]  /*02c0*/  IMAD.IADD R18, R9, 0x1, -R5 ;  /* 0x0000000109127824 */ /* 0x000fe200078e0a05 */
[----:B------:R-:W-:Y:S01]  /*02d0*/  LEA.HI R17, R7, R9, RZ, 0x6 ;  /* 0x0000000907117211 */ /* 0x000fe200078f30ff */
[----:B------:R-:W-:Y:S01]  /*02e0*/  IMAD.IADD R7, R9, 0x1, -R2 ;  /* 0x0000000109077824 */ /* 0x000fe200078e0a02 */
[--C-:B------:R-:W-:Y:S01]  /*02f0*/  SHF.R.S32.HI R2, RZ, 0x5, R0.reuse ;  /* 0x00000005ff027819 */ /* 0x100fe20000011400 */
[----:B------:R-:W-:Y:S01]  /*0300*/  UIMAD UR6, UR32, UR11, UR35 ;  /* 0x0000000b200672a4 */ /* 0x000fe2000f8e0223 */
[----:B------:R-:W-:Y:S01]  /*0310*/  SHF.R.S32.HI R4, RZ, 0x4, R3 ;  /* 0x00000004ff047819 */ /* 0x000fe20000011403 */
[----:B------:R-:W-:Y:S01]  /*0320*/  IMAD.SHL.U32 R20, R7, 0x8, RZ ;  /* 0x0000000807147824 */ /* 0x000fe200078e00ff */
[----:B------:R-:W-:Y:S01]  /*0330*/  SHF.R.S32.HI R5, RZ, 0x1f, R0 ;  /* 0x0000001fff057819 */ /* 0x000fe20000011400 */
[----:B------:R-:W-:Y:S01]  /*0340*/  @!UP2 UIMAD UR7, UR32, UR13, UR35 ;  /* 0x0000000d2007a2a4 */ /* 0x000fe2000f8e0223 */
[----:B------:R-:W-:Y:S01]  /*0350*/  LEA.HI R0, R0, R2, RZ, 0x1 ;  /* 0x0000000200007211 */ /* 0x000fe200078f08ff */
[----:B------:R-:W-:Y:S01]  /*0360*/  USHF.L.U32 UR44, UR45, 0x6, URZ ;  /* 0x000000062d2c7899 */ /* 0x000fe2000800063f */
[----:B------:R-:W-:Y:S01]  /*0370*/  LEA.HI R3, R3, R4, RZ, 0x1 ;  /* 0x0000000403037211 */ /* 0x000fe200078f08ff */
[----:B------:R-:W-:Y:S01]  /*0380*/  STL [R1+0x50], R20 ;  /* 0x0000501401007387 */ /* 0x000fe20000100800 */
[----:B------:R-:W-:Y:S01]  /*0390*/  LEA.HI R5, R5, R2, RZ, 0x2 ;  /* 0x0000000205057211 */ /* 0x000fe200078f10ff */
[----:B------:R-:W-:Y:S01]  /*03a0*/  ULDC UR48, c[0x0][0x214] ;  /* 0x0000850000307ab9 */ /* 0x000fe20000000800 */
[----:B------:R-:W-:Y:S01]  /*03b0*/  LOP3.LUT R0, R0, 0xfffffffe, RZ, 0xc0, !PT ;  /* 0xfffffffe00007812 */ /* 0x000fe200078ec0ff */
[----:B------:R-:W-:Y:S01]  /*03c0*/  ULDC UR55, c[0x0][0x1c8] ;  /* 0x0000720000377ab9 */ /* 0x000fe20000000800 */
[----:B------:R-:W-:Y:S01]  /*03d0*/  LOP3.LUT R3, R3, 0xfffffffe, RZ, 0xc0, !PT ;  /* 0xfffffffe03037812 */ /* 0x000fe200078ec0ff */
[----:B------:R-:W-:Y:S01]  /*03e0*/  ULDC.U8 UR10, c[0x0][0x3d0] ;  /* 0x0000f400000a7ab9 */ /* 0x000fe20000000000 */
[----:B------:R-:W-:Y:S01]  /*03f0*/  LOP3.LUT R5, R5, 0xfffffffc, RZ, 0xc0, !PT ;  /* 0xfffffffc05057812 */ /* 0x000fe200078ec0ff */
[----:B------:R-:W-:Y:S01]  /*0400*/  IMAD.IADD R13, R2, 0x1, -R0 ;  /* 0x00000001020d7824 */ /* 0x000fe200078e0a00 */
[----:B------:R-:W-:Y:S01]  /*0410*/  SHF.R.S32.HI R12, RZ, 0x3, R10 ;  /* 0x00000003ff0c7819 */ /* 0x000fe2000001140a */
[----:B------:R-:W-:Y:S01]  /*0420*/  IMAD.IADD R11, R4, 0x1, -R3 ;  /* 0x00000001040b7824 */ /* 0x000fe200078e0a03 */
[--C-:B------:R-:W-:Y:S01]  /*0430*/  SHF.R.S32.HI R4, RZ, 0x2, R6.reuse ;  /* 0x00000002ff047819 */ /* 0x100fe20000011406 */
[----:B------:R-:W-:Y:S01]  /*0440*/  IMAD.IADD R16, R2, 0x1, -R5 ;  /* 0x0000000102107824 */ /* 0x000fe200078e0a05 */
[----:B------:R-:W-:Y:S01]  /*0450*/  SHF.R.S32.HI R0, RZ, 0x1f, R6 ;  /* 0x0000001fff007819 */ /* 0x000fe20000011406 */
[----:B------:R-:W-:Y:S01]  /*0460*/  IMAD.SHL.U32 R2, R12, 0x40, RZ ;  /* 0x000000400c027824 */ /* 0x000fe200078e00ff */
[----:B------:R-:W-:Y:S01]  /*0470*/  SHF.R.S32.HI R6, RZ, 0x1f, R8 ;  /* 0x0000001fff067819 */ /* 0x000fe20000011408 */
[----:B------:R-:W-:Y:S01]  /*0480*/  ULDC UR49, c[0x0][0x224] ;  /* 0x0000890000317ab9 */ /* 0x000fe20000000800 */
[----:B------:R-:W-:Y:S01]  /*0490*/  LEA.HI R3, R0, R4, RZ, 0x3 ;  /* 0x0000000400037211 */ /* 0x000fe200078f18ff */
[----:B------:R-:W-:Y:S01]  /*04a0*/  @UP2 UIMAD UR53, UR32, UR48, URZ ;  /* 0x00000030203522a4 */ /* 0x000fe2000f8e023f */
[----:B------:R-:W-:Y:S01]  /*04b0*/  LOP3.LUT R0, R2, 0x1c0, RZ, 0xc0, !PT ;  /* 0x000001c002007812 */ /* 0x000fe200078ec0ff */
[----:B------:R-:W-:Y:S01]  /*04c0*/  ULDC.64 UR4, c[0x0][0x118] ;  /* 0x0000460000047ab9 */ /* 0x000fe20000000a00 */
[----:B------:R-:W-:Y:S01]  /*04d0*/  LOP3.LUT R2, R3, 0xfffffff8, RZ, 0xc0, !PT ;  /* 0xfffffff803027812 */ /* 0x000fe200078ec0ff */
[----:B------:R-:W-:Y:S01]  /*04e0*/  ULOP3.LUT UR55, UR35, UR55, URZ, 0x3c, !UPT ;  /* 0x0000003723377292 */ /* 0x000fe2000f8e3c3f */
[----:B------:R-:W-:Y:S01]  /*04f0*/  LOP3.LUT R3, R0, 0x38, R20, 0xf8, !PT ;  /* 0x0000003800037812 */ /* 0x000fe200078ef814 */
[----:B------:R-:W-:Y:S01]  /*0500*/  USHF.R.S32.HI UR56, URZ, 0x1f, UR35 ;  /* 0x0000001f3f387899 */ /* 0x000fe20008011423 */
[----:B------:R-:W-:Y:S01]  /*0510*/  LEA.HI R14, R6, R8, RZ, 0x3 ;  /* 0x00000008060e7211 */ /* 0x000fe200078f18ff */
[----:B------:R-:W-:Y:S01]  /*0520*/  IMAD.IADD R5, R4, 0x1, -R2 ;  /* 0x0000000104057824 */ /* 0x000fe200078e0a02 */
[----:B------:R-:W-:Y:S01]  /*0530*/  SHF.R.U32.HI R0, RZ, 0x3, R0 ;  /* 0x00000003ff007819 */ /* 0x000fe20000011600 */
[----:B------:R-:W-:Y:S01]  /*0540*/  UISETP.NE.AND UP3, UPT, UR10, URZ, UPT ;  /* 0x0000003f0a00728c */ /* 0x000fe2000bf65270 */
[----:B------:R-:W-:Y:S01]  /*0550*/  LOP3.LUT R2, R14, 0xfffffff8, RZ, 0xc0, !PT ;  /* 0xfffffff80e027812 */ /* 0x000fe200078ec0ff */
[----:B------:R-:W-:Y:S01]  /*0560*/  USHF.R.S32.HI UR60, URZ, 0x1f, UR32 ;  /* 0x0000001f3f3c7899 */ /* 0x000fe20008011420 */
[----:B------:R-:W-:Y:S01]  /*0570*/  LOP3.LUT R12, R3, R0, RZ, 0x3c, !PT ;  /* 0x00000000030c7212 */ /* 0x000fe200078e3cff */
[C---:B------:R-:W-:Y:S01]  /*0580*/  IMAD.SHL.U32 R0, R7.reuse, 0x40, RZ ;  /* 0x0000004007007824 */ /* 0x040fe200078e00ff */
[C---:B------:R-:W-:Y:S01]  /*0590*/  LOP3.LUT P4, RZ, R7.reuse, 0x4, RZ, 0xc0, !PT ;  /* 0x0000000407ff7812 */ /* 0x040fe2000788c0ff */
[----:B------:R-:W-:Y:S01]  /*05a0*/  IMAD.IADD R9, R8, 0x1, -R2 ;  /* 0x0000000108097824 */ /* 0x000fe200078e0a02 */
[----:B------:R-:W-:Y:S01]  /*05b0*/  LOP3.LUT P3, RZ, R7, 0x2, RZ, 0xc0, !PT ;  /* 0x0000000207ff7812 */ /* 0x000fe2000786c0ff */
[----:B------:R-:W-:Y:S01]  /*05c0*/  IMAD.SHL.U32 R2, R13, 0x10, RZ ;  /* 0x000000100d027824 */ /* 0x000fe200078e00ff */
[----:B------:R-:W-:Y:S01]  /*05d0*/  LOP3.LUT R0, R0, 0x1c0, RZ, 0xc0, !PT ;  /* 0x000001c000007812 */ /* 0x000fe200078ec0ff */
[----:B------:R-:W-:Y:S01]  /*05e0*/  USHF.R.S32.HI UR59, URZ, 0x1f, UR35 ;  /* 0x0000001f3f3b7899 */ /* 0x000fe20008011423 */
[----:B------:R-:W-:Y:S01]  /*05f0*/  SHF.R.S32.HI R8, RZ, 0x7, R15 ;  /* 0x00000007ff087819 */ /* 0x000fe2000001140f */
[----:B------:R-:W-:Y:S01]  /*0600*/  USHF.R.S32.HI UR58, URZ, 0x1f, UR32 ;  /* 0x0000001f3f3a7899 */ /* 0x000fe20008011420 */
[C---:B------:R-:W-:Y:S01]  /*0610*/  LOP3.LUT R6, R0.reuse, 0x8, R10, 0xf8, !PT ;  /* 0x0000000800067812 */ /* 0x040fe200078ef80a */
[----:B------:R-:W-:Y:S01]  /*0620*/  USHF.R.S32.HI UR57, URZ, 0x1f, UR35 ;  /* 0x0000001f3f397899 */ /* 0x000fe20008011423 */
[----:B------:R-:W-:Y:S01]  /*0630*/  LOP3.LUT R3, R5, 0x1, RZ, 0xc0, !PT ;  /* 0x0000000105037812 */ /* 0x000fe200078ec0ff */
[----:B------:R-:W-:Y:S01]  /*0640*/  UIMAD.WIDE.U32 UR40, UR36, UR42, URZ ;  /* 0x0000002a242872a5 */ /* 0x000fe2000f8e003f */
[----:B------:R-:W-:Y:S01]  /*0650*/  LOP3.LUT R7, R0, 0x10, R2, 0xf8, !PT ;  /* 0x0000001000077812 */ /* 0x000fe200078ef802 */
[----:B------:R-:W-:Y:S01]  /*0660*/  IMAD.SHL.U32 R2, R11, 0x200, RZ ;  /* 0x000002000b027824 */ /* 0x000fe200078e00ff */
[----:B------:R-:W-:Y:S01]  /*0670*/  SHF.R.U32.HI R4, RZ, 0x3, R0 ;  /* 0x00000003ff047819 */ /* 0x000fe20000011600 */
[----:B------:R-:W-:Y:S01]  /*0680*/  UIMAD UR50, UR37, UR42, URZ ;  /* 0x0000002a253272a4 */ /* 0x000fe2000f8e023f */
[----:B------:R-:W-:Y:S01]  /*0690*/  ISETP.NE.U32.AND P0, PT, R3, 0x1, PT ;  /* 0x000000010300780c */ /* 0x000fe20003f05070 */
[----:B------:R-:W-:Y:S01]  /*06a0*/  IMAD R3, R8, 0x800, R2 ;  /* 0x0000080008037824 */ /* 0x000fe200078e0202 */
[----:B------:R-:W-:Y:S01]  /*06b0*/  LOP3.LUT R0, R6, R4, RZ, 0x3c, !PT ;  /* 0x0000000406007212 */ /* 0x000fe200078e3cff */
[----:B------:R-:W-:Y:S01]  /*06c0*/  IMAD.U32 R6, RZ, RZ, UR14 ;  /* 0x0000000eff067e24 */ /* 0x000fe2000f8e00ff */
[C---:B------:R-:W-:Y:S01]  /*06d0*/  R2P PR, R5.reuse, 0x6 ;  /* 0x0000000605007804 */ /* 0x040fe20000000000 */
[----:B------:R-:W-:Y:S01]  /*06e0*/  IMAD.SHL.U32 R5, R5, 0x40, RZ ;  /* 0x0000004005057824 */ /* 0x000fe200078e00ff */
[----:B------:R-:W-:Y:S01]  /*06f0*/  LOP3.LUT R7, R7, 0x8, R10, 0xf8, !PT ;  /* 0x0000000807077812 */ /* 0x000fe200078ef80a */
[----:B------:R-:W-:Y:S01]  /*0700*/  IMAD.IADD R0, R3, 0x1, R0 ;  /* 0x0000000103007824 */ /* 0x000fe200078e0200 */
[----:B------:R-:W-:Y:S01]  /*0710*/  SHF.R.S32.HI R3, RZ, 0x6, R17 ;  /* 0x00000006ff037819 */ /* 0x000fe20000011411 */
[----:B------:R-:W-:Y:S01]  /*0720*/  IMAD.SHL.U32 R6, R11, 0x20, RZ ;  /* 0x000000200b067824 */ /* 0x000fe200078e00ff */
[----:B------:R-:W-:Y:S01]  /*0730*/  LOP3.LUT R4, R2, R7, R4, 0xf6, !PT ;  /* 0x0000000702047212 */ /* 0x000fe200078ef604 */
[----:B------:R-:W-:Y:S01]  /*0740*/  IMAD.SHL.U32 R7, R8, 0x20, RZ ;  /* 0x0000002008077824 */ /* 0x000fe200078e00ff */
[----:B------:R-:W-:Y:S01]  /*0750*/  LOP3.LUT R2, R5, 0x1c0, RZ, 0xc0, !PT ;  /* 0x000001c005027812 */ /* 0x000fe200078ec0ff */
[----:B------:R-:W-:Y:S01]  /*0760*/  IMAD R17, R3, 0x200, R12 ;  /* 0x0000020003117824 */ /* 0x000fe200078e020c */
[----:B------:R-:W-:Y:S01]  /*0770*/  LOP3.LUT P6, RZ, R9, 0x4, RZ, 0xc0, !PT ;  /* 0x0000000409ff7812 */ /* 0x000fe200078cc0ff */
[----:B------:R-:W-:Y:S01]  /*0780*/  IMAD.SHL.U32 R3, R3, 0x8, RZ ;  /* 0x0000000803037824 */ /* 0x000fe200078e00ff */
[----:B------:R-:W-:Y:S01]  /*0790*/  SHF.R.U32.HI R5, RZ, 0x3, R2 ;  /* 0x00000003ff057819 */ /* 0x000fe20000011602 */
[----:B------:R-:W-:Y:S01]  /*07a0*/  IMAD.SHL.U32 R0, R0, 0x2, RZ ;  /* 0x0000000200007824 */ /* 0x000fe200078e00ff */
[----:B------:R-:W-:Y:S01]  /*07b0*/  LOP3.LUT P5, RZ, R9, 0x2, RZ, 0xc0, !PT ;  /* 0x0000000209ff7812 */ /* 0x000fe200078ac0ff */
[----:B------:R-:W-:Y:S01]  /*07c0*/  USHF.R.S32.HI UR52, URZ, 0x1f, UR46 ;  /* 0x0000001f3f347899 */ /* 0x000fe2000801142e */
[----:B------:R-:W-:Y:S01]  /*07d0*/  LOP3.LUT R3, R3, 0x18, RZ, 0xc0, !PT ;  /* 0x0000001803037812 */ /* 0x000fe200078ec0ff */
[----:B------:R-:W-:-:S02]  /*07e0*/  UIMAD UR49, UR6, UR49, URZ ;  /* 0x00000031063172a4 */ /* 0x000fc4000f8e023f */
[----:B------:R-:W-:Y:S01]  /*07f0*/  @!UP2 UIMAD UR48, UR7, UR48, URZ ;  /* 0x000000300730a2a4 */ /* 0x000fe2000f8e023f */
[----:B------:R-:W-:Y:S01]  /*0800*/  LOP3.LUT R10, R3, 0x20, R6, 0xf8, !PT ;  /* 0x00000020030a7812 */ /* 0x000fe200078ef806 */
[----:B------:R-:W-:Y:S01]  /*0810*/  USHF.R.S32.HI UR47, URZ, 0x1f, UR44 ;  /* 0x0000001f3f2f7899 */ /* 0x000fe2000801142c */
[----:B------:R-:W-:Y:S01]  /*0820*/  LOP3.LUT R6, R2, 0x20, R7, 0xf8, !PT ;  /* 0x0000002002067812 */ /* 0x000fe200078ef807 */
[----:B------:R-:W-:Y:S01]  /*0830*/  IMAD.SHL.U32 R7, R9, 0x40, RZ ;  /* 0x0000004009077824 */ /* 0x000fe200078e00ff */
[----:B------:R-:W-:Y:S01]  /*0840*/  LOP3.LUT R8, R5, R2, R3, 0x1e, !PT ;  /* 0x0000000205087212 */ /* 0x000fe200078e1e03 */
        /* <DEDUP_REMOVED lines=10> */
[----:B------:R-:W-:Y:S01]  /*08f0*/  IADD3 R14, R20, 0x40, RZ ;  /* 0x00000040140e7810 */ /* 0x000fe20007ffe0ff */
[----:B------:R-:W-:Y:S01]  /*0900*/  IMAD.MOV.U32 R6, RZ, RZ, 0x20 ;  /* 0x00000020ff067424 */ /* 0x000fe200078e00ff */
[----:B------:R-:W-:Y:S01]  /*0910*/  LOP3.LUT R5, R2, 0x8, R5, 0xf8, !PT ;  /* 0x0000000802057812 */ /* 0x000fe200078ef805 */
[----:B------:R-:W-:Y:S01]  /*0920*/  IMAD.SHL.U32 R11, R17, 0x2, RZ ;  /* 0x00000002110b7824 */ /* 0x000fe200078e00ff */
[----:B------:R-:W-:Y:S01]  /*0930*/  LOP3.LUT R8, R8, 0xfffffe00, RZ, 0xc0, !PT ;  /* 0xfffffe0008087812 */ /* 0x000fe200078ec0ff */
[----:B------:R-:W-:Y:S01]  /*0940*/  STL [R1+0x6c], R14 ;  /* 0x00006c0e01007387 */ /* 0x000fe20000100800 */
[----:B------:R-:W-:Y:S01]  /*0950*/  LOP3.LUT R2, R3, R10, R2, 0x1e, !PT ;  /* 0x0000000a03027212 */ /* 0x000fe200078e1e02 */
[----:B------:R-:W-:Y:S01]  /*0960*/  IMAD.MOV.U32 R10, RZ, RZ, -0x10 ;  /* 0xfffffff0ff0a7424 */ /* 0x000fe200078e00ff */
[----:B------:R-:W-:Y:S01]  /*0970*/  LOP3.LUT R3, R5, R3, RZ, 0x3c, !PT ;  /* 0x0000000305037212 */ /* 0x000fe200078e3cff */
[--C-:B------:R-:W-:Y:S01]  /*0980*/  IMAD R7, R16, 0x400, R8.reuse ;  /* 0x0000040010077824 */ /* 0x100fe200078e0208 */
[----:B------:R-:W-:Y:S01]  /*0990*/  LEA R12, R12, 0xc000, 0x1 ;  /* 0x0000c0000c0c7811 */ /* 0x000fe200078e08ff */
[----:B------:R-:W-:Y:S01]  /*09a0*/  IMAD R9, R13, 0x400, R8 ;  /* 0x000004000d097824 */ /* 0x000fe200078e0208 */
[----:B------:R-:W-:Y:S01]  /*09b0*/  IADD3 R13, R20, 0x80, RZ ;  /* 0x00000080140d7810 */ /* 0x000fe20007ffe0ff */
[----:B------:R-:W-:Y:S01]  /*09c0*/  IMAD.MOV.U32 R5, RZ, RZ, 0x40 ;  /* 0x00000040ff057424 */ /* 0x000fe200078e00ff */
[----:B------:R-:W-:Y:S01]  /*09d0*/  LOP3.LUT R8, R2, R8, RZ, 0xfc, !PT ;  /* 0x0000000802087212 */ /* 0x000fe200078efcff */
[----:B------:R-:W-:Y:S01]  /*09e0*/  IMAD.IADD R7, R7, 0x1, R3 ;  /* 0x0000000107077824 */ /* 0x000fe200078e0203 */
[----:B------:R-:W-:Y:S01]  /*09f0*/  SEL R2, R6, 0xffffffe0, !P3 ;  /* 0xffffffe006027807 */ /* 0x000fe20005800000 */
[----:B------:R-:W-:Y:S01]  /*0a00*/  IMAD.IADD R9, R3, 0x1, R9 ;  /* 0x0000000103097824 */ /* 0x000fe200078e0209 */
[----:B------:R-:W-:Y:S01]  /*0a10*/  SEL R3, R5, 0xffffffc0, !P4 ;  /* 0xffffffc005037807 */ /* 0x000fe20006000000 */
[----:B------:R-:W-:Y:S01]  /*0a20*/  STL [R1+0x70], R13 ;  /* 0x0000700d01007387 */ /* 0x000fe20000100800 */
[----:B------:R-:W-:-:S02]  /*0a30*/  SEL R10, R10, 0x10, !P0 ;  /* 0x000000100a0a7807 */ /* 0x000fc40004000000 */
[----:B------:R-:W-:Y:S01]  /*0a40*/  SEL R6, R6, 0xffffffe0, !P5 ;  /* 0xffffffe006067807 */ /* 0x000fe20006800000 */
[----:B------:R1:W-:Y:S01]  /*0a50*/  STL [R1+0x2c], R11 ;  /* 0x00002c0b01007387 */ /* 0x0003e20000100800 */
[C---:B------:R-:W-:Y:S01]  /*0a60*/  IMAD.IADD R252, R0.reuse, 0x1, R3 ;  /* 0x0000000100fc7824 */ /* 0x040fe200078e0203 */
[----:B------:R-:W-:Y:S02]  /*0a70*/  SEL R5, R5, 0xffffffc0, !P6 ;  /* 0xffffffc005057807 */ /* 0x000fe40007000000 */
[----:B------:R2:W-:Y:S01]  /*0a80*/  STL [R1], R0 ;  /* 0x0000000001007387 */ /* 0x0005e20000100800 */
[----:B------:R-:W-:Y:S01]  /*0a90*/  LEA R9, R9, 0x12000, 0x1 ;  /* 0x0001200009097811 */ /* 0x000fe200078e08ff */
[--C-:B-1----:R-:W-:Y:S01]  /*0aa0*/  IMAD.IADD R11, R0, 0x1, R2.reuse ;  /* 0x00000001000b7824 */ /* 0x102fe200078e0202 */
[----:B------:R-:W-:Y:S01]  /*0ab0*/  IADD3 R2, R3, R0, R2 ;  /* 0x0000000003027210 */ /* 0x000fe20007ffe002 */
[----:B--2---:R-:W-:-:S03]  /*0ac0*/  IMAD.SHL.U32 R0, R15, 0x2, RZ ;  /* 0x000000020f007824 */ /* 0x004fc600078e00ff */
        /* <DEDUP_REMOVED lines=10> */
[----:B------:R-:W-:Y:S01]  /*0b70*/  IADD3 R4, R12, 0x40, RZ ;  /* 0x000000400c047810 */ /* 0x000fe20007ffe0ff */
        /* <DEDUP_REMOVED lines=21> */
.L_x_168:
        /* <DEDUP_REMOVED lines=53> */
.L_x_124:
        /* <DEDUP_REMOVED lines=29> */
[----:B------:R-:W-:Y:S02]  /*11f0*/  ULEA.HI UR33, UR8, UR6, URZ, 0x6 ;  /* 0x0000000608217291 */ /* 0x000fe4000f8f303f */
[----:B------:R-:W-:Y:S02]  /*1200*/  UISETP.NE.AND UP1, UPT, UR15, -0x1, UPT ;  /* 0xffffffff0f00788c */ /* 0x000fe4000bf25270 */
        /* <DEDUP_REMOVED lines=9> */
[----:B------:R-:W-:Y:S02]  /*12a0*/  @UP0 UIMAD UR27, UR14, UR19, UR9 ;  /* 0x000000130e1b02a4 */ /* 0x000fe4000f8e0209 */
        /* <DEDUP_REMOVED lines=17> */
.L_x_126:
        /* <DEDUP_REMOVED lines=18> */
.L_x_127:
        /* <DEDUP_REMOVED lines=71> */
.L_x_128:
[----:B------:R-:W-:Y:S02]  /*1950*/  UMOV UR12, UR49 ;  /* 0x00000031000c7c82 */ /* 0x000fe40008000000 */
.L_x_129:
[----:B------:R-:W2:Y:S04]  /*1960*/  LDL.64 R4, [R1+0x50] ;  /* 0x0000500001047983 */ /* 0x000ea80000100a00 */
[----:B------:R1:W3:Y:S01]  /*1970*/  LDL.64 R30, [R1+0x50] ;  /* 0x00005000011e7983 */ /* 0x0002e20000100a00 */
[----:B------:R-:W-:Y:S01]  /*1980*/  UIADD3 UR8, UP5, UP4, UR8, UR44, UR46 ;  /* 0x0000002c08087290 */ /* 0x000fe2000fcbe02e */
[----:B------:R-:W-:Y:S01]  /*1990*/  IMAD.U32 R16, RZ, RZ, UR35 ;  /* 0x00000023ff107e24 */ /* 0x000fe2000f8e00ff */
[----:B------:R-:W-:Y:S01]  /*19a0*/  BSSY B1, `(.L_x_125) ;  /* 0x00007a3000017945 */ /* 0x000fe20003800000 */
[----:B------:R-:W4:Y:S01]  /*19b0*/  S2R R32, SR_TID.X ;  /* 0x0000000000207919 */ /* 0x000f220000002100 */
[----:B------:R-:W-:-:S02]  /*19c0*/  UIADD3 UR15, UP1, UP0, UR18, UR8, UR19 ;  /* 0x00000008120f7290 */ /* 0x000fc4000f83e013 */
[----:B------:R-:W-:Y:S01]  /*19d0*/  UIADD3.X UR6, UR10, UR47, UR52, UP5, UP4 ;  /* 0x0000002f0a067290 */ /* 0x000fe2000afe8434 */
[----:B------:R-:W5:Y:S01]  /*19e0*/  S2R R33, SR_TID.X ;  /* 0x0000000000217919 */ /* 0x000f620000002100 */
[----:B------:R-:W-:Y:S02]  /*19f0*/  ULDC.64 UR8, c[0x0][0x1a8] ;  /* 0x00006a0000087ab9 */ /* 0x000fe40000000a00 */
[----:B------:R-:W-:Y:S01]  /*1a00*/  UIADD3.X UR14, UR11, UR6, UR14, UP1, UP0 ;  /* 0x000000060b0e7290 */ /* 0x000fe20008fe040e */
[----:B------:R-:W1:Y:S01]  /*1a10*/  S2R R27, SR_TID.X ;  /* 0x00000000001b7919 */ /* 0x000e620000002100 */
[----:B------:R-:W-:Y:S02]  /*1a20*/  UIMAD UR6, UR56, UR8, URZ ;  /* 0x00000008380672a4 */ /* 0x000fe4000f8e023f */
[----:B------:R-:W-:Y:S02]  /*1a30*/  UISETP.GE.AND UP0, UPT, UR25, 0x1, UPT ;  /* 0x000000011900788c */ /* 0x000fe4000bf06270 */
[----:B------:R-:W-:-:S02]  /*1a40*/  UIMAD UR11, UR35, UR9, UR6 ;  /* 0x00000009230b72a4 */ /* 0x000fc4000f8e0206 */
[----:B------:R-:W-:Y:S02]  /*1a50*/  UMOV UR19, 0x4 ;  /* 0x0000000400137882 */ /* 0x000fe40000000000 */
[----:B------:R-:W-:Y:S02]  /*1a60*/  ULDC.64 UR8, c[0x0][0x378] ;  /* 0x0000de0000087ab9 */ /* 0x000fe40000000a00 */
[----:B------:R-:W-:Y:S02]  /*1a70*/  UIMAD UR6, UR56, UR8, URZ ;  /* 0x00000008380672a4 */ /* 0x000fe4000f8e023f */
[----:B------:R-:W-:Y:S02]  /*1a80*/  ULEA.HI.SX32 UR18, UR33, 0xffffffff, 0x1a ;  /* 0xffffffff21127891 */ /* 0x000fe4000f8fd23f */
[----:B------:R-:W-:Y:S01]  /*1a90*/  UIMAD UR10, UR35, UR9, UR6 ;  /* 0x00000009230a72a4 */ /* 0x000fe2000f8e0206 */
[----:B----4-:R-:W-:Y:S02]  /*1aa0*/  SHF.R.S32.HI R32, RZ, 0x1f, R32 ;  /* 0x0000001fff207819 */ /* 0x010fe40000011420 */
[----:B------:R-:W-:-:S02]  /*1ab0*/  ULDC.64 UR8, c[0x0][0x370] ;  /* 0x0000dc0000087ab9 */ /* 0x000fc40000000a00 */
[----:B-----5:R-:W-:Y:S01]  /*1ac0*/  LEA.HI R32, R32, R33, RZ, 0x3 ;  /* 0x0000002120207211 */ /* 0x020fe200078f18ff */
[----:B------:R-:W-:Y:S02]  /*1ad0*/  UIMAD UR6, UR28, UR8, URZ ;  /* 0x000000081c0672a4 */ /* 0x000fe4000f8e023f */
[----:B------:R-:W-:Y:S01]  /*1ae0*/  UIADD3 UR8, UR17, UR12, URZ ;  /* 0x0000000c11087290 */ /* 0x000fe2000fffe03f */
[----:B------:R-:W-:Y:S01]  /*1af0*/  SHF.R.S32.HI R32, RZ, 0x3, R32 ;  /* 0x00000003ff207819 */ /* 0x000fe20000011420 */
[----:B------:R-:W-:Y:S01]  /*1b00*/  UIMAD UR6, UR17, UR9, UR6 ;  /* 0x00000009110672a4 */ /* 0x000fe2000f8e0206 */
[----:B-1----:R-:W-:Y:S02]  /*1b10*/  SHF.R.S32.HI R28, RZ, 0x1f, R27 ;  /* 0x0000001fff1c7819 */ /* 0x002fe4000001141b */
[----:B------:R-:W-:Y:S02]  /*1b20*/  SHF.R.S32.HI R26, RZ, 0x1f, R32 ;  /* 0x0000001fff1a7819 */ /* 0x000fe40000011420 */
[----:B------:R-:W-:-:S04]  /*1b30*/  LEA.HI R25, R28, R27, RZ, 0x5 ;  /* 0x0000001b1c197211 */ /* 0x000fc800078f28ff */
[----:B------:R-:W-:Y:S02]  /*1b40*/  SHF.R.S32.HI R24, RZ, 0x5, R25 ;  /* 0x00000005ff187819 */ /* 0x000fe40000011419 */
[----:B--2---:R-:W-:Y:S01]  /*1b50*/  IADD3 R5, P1, R32, UR17, RZ ;  /* 0x0000001120057c10 */ /* 0x004fe2000ff3e0ff */
[----:B---3--:R-:W-:-:S03]  /*1b60*/  IMAD.MOV.U32 R30, RZ, RZ, R4 ;  /* 0x000000ffff1e7224 */ /* 0x008fc600078e0004 */
[----:B------:R-:W-:Y:S02]  /*1b70*/  IADD3.X R8, R26, UR28, RZ, P1, !PT ;  /* 0x0000001c1a087c10 */ /* 0x000fe40008ffe4ff */
[----:B------:R-:W-:-:S03]  /*1b80*/  SHF.R.S32.HI R31, RZ, 0x1f, R30 ;  /* 0x0000001fff1f7819 */ /* 0x000fc6000001141e */
[----:B------:R-:W-:Y:S01]  /*1b90*/  IMAD R8, R8, c[0x0][0x190], RZ ;  /* 0x0000640008087a24 */ /* 0x000fe200078e02ff */
[----:B------:R-:W-:Y:S01]  /*1ba0*/  IADD3 R4, P0, R30, UR21, RZ ;  /* 0x000000151e047c10 */ /* 0x000fe2000ff1e0ff */
[C---:B------:R-:W-:Y:S01]  /*1bb0*/  IMAD.WIDE.U32 R6, R5.reuse, c[0x0][0x190], R30 ;  /* 0x0000640005067a25 */ /* 0x040fe200078e001e */
[----:B------:R1:W-:Y:S03]  /*1bc0*/  STL [R1+0x54], R31 ;  /* 0x0000541f01007387 */ /* 0x0003e60000100800 */
[----:B------:R-:W-:Y:S01]  /*1bd0*/  IMAD R5, R5, c[0x0][0x194], R8 ;  /* 0x0000650005057a24 */ /* 0x000fe200078e0208 */
[----:B------:R-:W-:Y:S01]  /*1be0*/  IADD3 R10, P1, R6, UR38, RZ ;  /* 0x00000026060a7c10 */ /* 0x000fe2000ff3e0ff */
[----:B------:R-:W-:-:S03]  /*1bf0*/  IMAD.U32 R6, RZ, RZ, UR17 ;  /* 0x00000011ff067e24 */ /* 0x000fc6000f8e00ff */
[----:B------:R-:W-:Y:S01]  /*1c00*/  IADD3.X R11, R7, UR34, R5, P1, !PT ;  /* 0x00000022070b7c10 */ /* 0x000fe20008ffe405 */
[----:B------:R-:W-:Y:S01]  /*1c10*/  IMAD.U32 R7, RZ, RZ, UR35 ;  /* 0x00000023ff077e24 */ /* 0x000fe2000f8e00ff */
[----:B------:R-:W-:-:S03]  /*1c20*/  IADD3.X R5, R31, UR22, RZ, P0, !PT ;  /* 0x000000161f057c10 */ /* 0x000fc600087fe4ff */
[----:B------:R-:W-:-:S04]  /*1c30*/  IMAD.WIDE.U32 R16, R16, c[0x0][0x1a8], R10 ;  /* 0x00006a0010107a25 */ /* 0x000fc800078e000a */
[----:B------:R-:W-:Y:S01]  /*1c40*/  IMAD.WIDE.U32 R4, R6, c[0x0][0x370], R4 ;  /* 0x0000dc0006047a25 */ /* 0x000fe200078e0004 */
[----:B------:R-:W-:Y:S02]  /*1c50*/  LOP3.LUT R6, R25, 0xffffffe0, RZ, 0xc0, !PT ;  /* 0xffffffe019067812 */ /* 0x000fe400078ec0ff */
[----:B------:R-:W-:Y:S02]  /*1c60*/  IADD3 R21, R17, UR11, RZ ;  /* 0x0000000b11157c10 */ /* 0x000fe4000fffe0ff */
[----:B------:R-:W-:Y:S01]  /*1c70*/  IADD3 R5, R5, UR6, RZ ;  /* 0x0000000605057c10 */ /* 0x000fe2000fffe0ff */
[----:B------:R-:W-:Y:S01]  /*1c80*/  IMAD.IADD R20, R27, 0x1, -R6 ;  /* 0x000000011b147824 */ /* 0x000fe200078e0a06 */
[----:B------:R-:W-:-:S03]  /*1c90*/  LEA R12, P2, R16, c[0x0][0x160], 0x1 ;  /* 0x00005800100c7a11 */ /* 0x000fc600078408ff */
[----:B------:R-:W-:Y:S01]  /*1ca0*/  IMAD.WIDE.U32 R4, R7, c[0x0][0x378], R4 ;  /* 0x0000de0007047a25 */ /* 0x000fe200078e0004 */
[----:B------:R-:W-:-:S03]  /*1cb0*/  LEA.HI.X R13, R16, c[0x0][0x164], R21, 0x1, P2 ;  /* 0x00005900100d7a11 */ /* 0x000fc600010f0c15 */
[----:B------:R-:W-:Y:S01]  /*1cc0*/  IMAD R8, R24, UR45, R20 ;  /* 0x0000002d18087c24 */ /* 0x000fe2000f8e0214 */
[----:B------:R-:W-:Y:S01]  /*1cd0*/  IADD3 R7, R5, UR10, RZ ;  /* 0x0000000a05077c10 */ /* 0x000fe2000fffe0ff */
[----:B------:R-:W-:Y:S02]  /*1ce0*/  IMAD.MOV.U32 R6, RZ, RZ, R4 ;  /* 0x000000ffff067224 */ /* 0x000fe400078e0004 */
[----:B------:R-:W-:Y:S01]  /*1cf0*/  IMAD R4, R26, c[0x0][0x370], RZ ;  /* 0x0000dc001a047a24 */ /* 0x000fe200078e02ff */
[----:B------:R-:W-:Y:S01]  /*1d00*/  IADD3 R5, P0, R8, UR15, RZ ;  /* 0x0000000f08057c10 */ /* 0x000fe2000ff1e0ff */
[----:B------:R-:W-:-:S03]  /*1d10*/  IMAD.WIDE.U32 R6, R32, c[0x0][0x370], R6 ;  /* 0x0000dc0020067a25 */ /* 0x000fc600078e0006 */
[----:B------:R-:W-:Y:S01]  /*1d20*/  LEA.HI.X.SX32 R8, R8, UR14, 0x1, P0 ;  /* 0x0000000e08087c11 */ /* 0x000fe200080f0eff */
[----:B------:R-:W-:Y:S01]  /*1d30*/  UIADD3 UR14, UR17, UR16, URZ ;  /* 0x00000010110e7290 */ /* 0x000fe2000fffe03f */
[C---:B------:R-:W-:Y:S01]  /*1d40*/  LEA R14, P0, R5.reuse, c[0x0][0x350], 0x2 ;  /* 0x0000d400050e7a11 */ /* 0x040fe200078010ff */
[----:B------:R-:W-:Y:S01]  /*1d50*/  IMAD R4, R32, c[0x0][0x374], R4 ;  /* 0x0000dd0020047a24 */ /* 0x000fe200078e0204 */
[----:B------:R-:W-:Y:S01]  /*1d60*/  ULDC.64 UR16, c[0x0][0x3c8] ;  /* 0x0000f20000107ab9 */ /* 0x000fe20000000a00 */
[----:B------:R-:W-:Y:S01]  /*1d70*/  LEA R10, P1, R6, c[0x0][0x330], 0x1 ;  /* 0x0000cc00060a7a11 */ /* 0x000fe200078208ff */
[----:B------:R-:W-:Y:S01]  /*1d80*/  UIMAD.WIDE UR8, UR8, UR19, UR16 ;  /* 0x00000013080872a5 */ /* 0x000fe2000f8e0210 */
[----:B------:R-:W-:Y:S01]  /*1d90*/  LEA.HI.X R15, R5, c[0x0][0x354], R8, 0x2, P0 ;  /* 0x0000d500050f7a11 */ /* 0x000fe200000f1408 */
[----:B------:R-:W-:Y:S01]  /*1da0*/  IMAD.IADD R19, R7, 0x1, R4 ;  /* 0x0000000107137824 */ /* 0x000fe200078e0204 */
[----:B------:R-:W-:Y:S01]  /*1db0*/  PLOP3.LUT P0, PT, PT, PT, UP0, 0x80, 0x0 ;  /* 0x000000000000781c */ /* 0x000fe20003f0f008 */
[----:B------:R-:W-:-:S02]  /*1dc0*/  ULDC.64 UR16, c[0x0][0x200] ;  /* 0x0000800000107ab9 */ /* 0x000fc40000000a00 */
[----:B------:R-:W-:Y:S01]  /*1dd0*/  UIMAD.WIDE UR14, UR14, UR19, UR16 ;  /* 0x000000130e0e72a5 */ /* 0x000fe2000f8e0210 */
[----:B------:R-:W-:-:S09]  /*1de0*/  LEA.HI.X R11, R6, c[0x0][0x334], R19, 0x1, P1 ;  /* 0x0000cd00060b7a11 */ /* 0x000fd200008f0c13 */
        /* <DEDUP_REMOVED lines=68> */
.L_x_132:
[----:B------:R-:W-:Y:S05]  /*2230*/  BSYNC B0 ;  /* 0x0000000000007941 */ /* 0x000fea0003800000 */
.L_x_131:
        /* <DEDUP_REMOVED lines=42> */
.L_x_134:
[----:B------:R-:W-:Y:S05]  /*24e0*/  BSYNC B0 ;  /* 0x0000000000007941 */ /* 0x000fea0003800000 */
.L_x_133:
        /* <DEDUP_REMOVED lines=29> */
.L_x_136:
[----:B------:R-:W-:Y:S05]  /*26c0*/  BSYNC B0 ;  /* 0x0000000000007941 */ /* 0x000fea0003800000 */
.L_x_135:
        /* <DEDUP_REMOVED lines=40> */
.L_x_138:
[----:B------:R-:W-:Y:S05]  /*2950*/  BSYNC B0 ;  /* 0x0000000000007941 */ /* 0x000fea0003800000 */
.L_x_137:
        /* <DEDUP_REMOVED lines=26> */
.L_x_140:
[----:B------:R-:W-:Y:S05]  /*2b00*/  BSYNC B0 ;  /* 0x0000000000007941 */ /* 0x000fea0003800000 */
.L_x_139:
        /* <DEDUP_REMOVED lines=38> */
.L_x_142:
[----:B------:R-:W-:Y:S05]  /*2d70*/  BSYNC B0 ;  /* 0x0000000000007941 */ /* 0x000fea0003800000 */
.L_x_141:
[----:B------:R-:W-:Y:S01]  /*2d80*/  SHF.R.S32.HI R5, RZ, 0x1f, R25 ;  /* 0x0000001fff057819 */ /* 0x000fe20000011419 */
[----:B------:R-:W-:Y:S01]  /*2d90*/  ULDC.64 UR14, c[0x0][0x198] ;  /* 0x00006600000e7ab9 */ /* 0x000fe20000000a00 */
        /* <DEDUP_REMOVED lines=8> */
[C---:B------:R-:W-:Y:S02]  /*2e20*/  IADD3 R5, R14.reuse, 0x8, RZ ;  /* 0x000000080e057810 */ /* 0x040fe40007ffe0ff */
[----:B------:R-:W-:Y:S02]  /*2e30*/  SHF.R.S32.HI R4, RZ, 0x1f, R14 ;  /* 0x0000001fff047819 */ /* 0x000fe4000001140e */
[----:B------:R-:W-:Y:S01]  /*2e40*/  ISETP.GE.AND P1, PT, R5, UR6, PT ;  /* 0x0000000605007c0c */ /* 0x000fe2000bf26270 */
[----:B------:R1:W-:Y:S01]  /*2e50*/  STL [R1+0x78], R7 ;  /* 0x0000780701007387 */ /* 0x0003e20000100800 */
[C---:B------:R-:W-:Y:S02]  /*2e60*/  SHF.L.U64.HI R6, R14.reuse, 0x2, R4 ;  /* 0x000000020e067819 */ /* 0x040fe40000010204 */
[----:B------:R-:W-:Y:S02]  /*2e70*/  IADD3 R4, P0, R7, UR10, RZ ;  /* 0x0000000a07047c10 */ /* 0x000fe4000ff1e0ff */
[----:B------:R-:W-:Y:S01]  /*2e80*/  ISETP.GE.AND P2, PT, R14, UR6, PT ;  /* 0x000000060e007c0c */ /* 0x000fe2000bf46270 */
[----:B------:R5:W-:Y:S01]  /*2e90*/  STL [R1+0x74], R6 ;  /* 0x0000740601007387 */ /* 0x000be20000100800 */
[----:B------:R-:W-:Y:S01]  /*2ea0*/  IADD3.X R5, R6, UR9, RZ, P0, !PT ;  /* 0x0000000906057c10 */ /* 0x000fe200087fe4ff */
[----:B-1----:R-:W-:-:S02]  /*2eb0*/  IMAD.MOV.U32 R7, RZ, RZ, 0x7f800000 ;  /* 0x7f800000ff077424 */ /* 0x002fc400078e00ff */
[----:B-----5:R-:W-:-:S08]  /*2ec0*/  IMAD.MOV.U32 R6, RZ, RZ, 0x7f800000 ;  /* 0x7f800000ff067424 */ /* 0x020fd000078e00ff */
        /* <DEDUP_REMOVED lines=8> */
[----:B-1----:R-:W-:-:S03]  /*2f50*/  IMAD.WIDE.U32 R4, R22, c[0x0][0x198], R30 ;  /* 0x0000660016047a25 */ /* 0x002fc600078e001e */
[----:B--2---:R1:W-:Y:S04]  /*2f60*/  STL [R1+0x68], R6 ;  /* 0x0000680601007387 */ /* 0x0043e80000100800 */
[----:B-----5:R2:W-:Y:S01]  /*2f70*/  STL [R1+0x64], R7 ;  /* 0x0000640701007387 */ /* 0x0205e20000100800 */
[----:B-1----:R-:W-:Y:S01]  /*2f80*/  IADD3 R6, P0, R4, UR26, RZ ;  /* 0x0000001a04067c10 */ /* 0x002fe2000ff1e0ff */
[----:B------:R-:W-:-:S05]  /*2f90*/  IMAD.U32 R4, RZ, RZ, UR6 ;  /* 0x00000006ff047e24 */ /* 0x000fca000f8e00ff */
[----:B--2---:R-:W-:Y:S01]  /*2fa0*/  IADD3.X R7, R5, UR27, R4, P0, !PT ;  /* 0x0000001b05077c10 */ /* 0x004fe200087fe404 */
[----:B------:R-:W-:-:S04]  /*2fb0*/  IMAD R4, R23, c[0x0][0x1b0], RZ ;  /* 0x00006c0017047a24 */ /* 0x000fc800078e02ff */
[C---:B------:R-:W-:Y:S02]  /*2fc0*/  IMAD R4, R18.reuse, c[0x0][0x1b4], R4 ;  /* 0x00006d0012047a24 */ /* 0x040fe400078e0204 */
[----:B------:R-:W-:-:S04]  /*2fd0*/  IMAD.WIDE.U32 R6, R18, c[0x0][0x1b0], R6 ;  /* 0x00006c0012067a25 */ /* 0x000fc800078e0006 */
[----:B------:R-:W-:Y:S01]  /*2fe0*/  IMAD.IADD R9, R7, 0x1, R4 ;  /* 0x0000000107097824 */ /* 0x000fe200078e0204 */
        /* <DEDUP_REMOVED lines=34> */
.L_x_144:
[----:B------:R-:W-:Y:S05]  /*3210*/  BSYNC B0 ;  /* 0x0000000000007941 */ /* 0x000fea0003800000 */
.L_x_143:
        /* <DEDUP_REMOVED lines=39> */
.L_x_146:
[----:B------:R-:W-:Y:S05]  /*3490*/  BSYNC B0 ;  /* 0x0000000000007941 */ /* 0x000fea0003800000 */
.L_x_145:
[----:B------:R-:W0:Y:S01]  /*34a0*/  LDGDEPBAR ;  /* 0x00000000000079af */ /* 0x000e220000000000 */
[----:B------:R-:W-:Y:S02]  /*34b0*/  ULDC.64 UR16, c[0x0][0x318] ;  /* 0x0000c60000107ab9 */ /* 0x000fe40000000a00 */
[----:B------:R-:W-:Y:S01]  /*34c0*/  UISETP.NE.U32.AND UP0, UPT, URZ, UR16, UPT ;  /* 0x000000103f00728c */ /* 0x000fe2000bf05070 */
[----:B-1----:R-:W5:Y:S01]  /*34d0*/  LDL R12, [R1] ;  /* 0x00000000010c7983 */ /* 0x002f620000100800 */
[----:B------:R-:W-:Y:S02]  /*34e0*/  ULDC.64 UR18, c[0x0][0x320] ;  /* 0x0000c80000127ab9 */ /* 0x000fe40000000a00 */
[----:B------:R-:W-:Y:S01]  /*34f0*/  UISETP.NE.AND.EX UP0, UPT, URZ, UR17, UPT, UP0 ;  /* 0x000000113f00728c */ /* 0x000fe2000bf05300 */
[----:B--2---:R-:W2:Y:S05]  /*3500*/  LDL R11, [R1+0x4] ;  /* 0x00000400010b7983 */ /* 0x004eaa0000100800 */
[----:B------:R-:W-:-:S05]  /*3510*/  PLOP3.LUT P0, PT, PT, PT, UP0, 0x80, 0x0 ;  /* 0x000000000000781c */ /* 0x000fca0003f0f008 */
[----:B------:R-:W-:Y:S02]  /*3520*/  @UP0 UIMAD UR6, UR39, UR18, URZ ;  /* 0x00000012270602a4 */ /* 0x000fe4000f8e023f */
[----:B------:R-:W-:Y:S02]  /*3530*/  @UP0 UMOV UR14, UR35 ;  /* 0x00000023000e0c82 */ /* 0x000fe40008000000 */
[----:B------:R-:W-:Y:S01]  /*3540*/  @UP0 UMOV UR15, UR56 ;  /* 0x00000038000f0c82 */ /* 0x000fe20008000000 */
[----:B------:R-:W-:-:S04]  /*3550*/  DEPBAR.LE SB0, 0x1 ;  /* 0x000080400000791a */ /* 0x000fc80000000000 */
[----:B------:R-:W-:Y:S01]  /*3560*/  BAR.SYNC.DEFER_BLOCKING 0x0 ;  /* 0x0000000000007b1d */ /* 0x000fe20000010000 */
[----:B------:R-:W-:Y:S02]  /*3570*/  @UP0 UIMAD.WIDE.U32 UR14, UR32, UR18, UR14 ;  /* 0x00000012200e02a5 */ /* 0x000fe4000f8e000e */
[----:B------:R-:W-:Y:S02]  /*3580*/  @UP0 UIMAD UR19, UR32, UR19, UR6 ;  /* 0x00000013201302a4 */ /* 0x000fe4000f8e0206 */
[----:B------:R-:W-:Y:S02]  /*3590*/  @UP0 ULEA UR16, UP1, UR14, UR16, 0x2 ;  /* 0x000000100e100291 */ /* 0x000fe4000f82103f */
[----:B------:R-:W-:-:S04]  /*35a0*/  @UP0 UIADD3 UR19, UR15, UR19, URZ ;  /* 0x000000130f130290 */ /* 0x000fc8000fffe03f */
[----:B------:R-:W-:Y:S01]  /*35b0*/  @UP0 ULEA.HI.X UR17, UR14, UR17, UR19, 0x2, UP1 ;  /* 0x000000110e110291 */ /* 0x000fe200088f1413 */
[----:B------:R-:W-:-:S05]  /*35c0*/  IMAD.U32 R4, RZ, RZ, UR16 ;  /* 0x00000010ff047e24 */ /* 0x000fca000f8e00ff */
[----:B------:R-:W-:-:S05]  /*35d0*/  IMAD.U32 R5, RZ, RZ, UR17 ;  /* 0x00000011ff057e24 */ /* 0x000fca000f8e00ff */
[----:B---3--:R1:W3:Y:S01]  /*35e0*/  @P0 LDG.E R8, [R4.64] ;  /* 0x0000000404080981 */ /* 0x0082e2000c1e1900 */
[----:B------:R-:W-:Y:S01]  /*35f0*/  IMAD.MOV.U32 R240, RZ, RZ, 0x20 ;  /* 0x00000020fff07424 */ /* 0x000fe200078e00ff */
[----:B------:R-:W3:Y:S01]  /*3600*/  @P0 MUFU.RCP R9, c[0x0][0x238] ;  /* 0x00008e0000090b08 */ /* 0x000ee20000001000 */
[----:B------:R-:W-:Y:S01]  /*3610*/  IMAD.SHL.U32 R6, R27, 0x2, RZ ;  /* 0x000000021b067824 */ /* 0x000fe200078e00ff */
[----:B------:R4:W2:Y:S01]  /*3620*/  LDSM.16.M88.4 R164, [R252+0x12000] ;  /* 0x01200000fca4783b */ /* 0x0008a20000000200 */
[----:B------:R-:W-:Y:S01]  /*3630*/  USHF.L.U32 UR13, UR29, 0x6, URZ ;  /* 0x000000061d0d7899 */ /* 0x000fe2000800063f */
[----:B------:R-:W-:Y:S01]  /*3640*/  CS2R R142, SRZ ;  /* 0x00000000008e7805 */ /* 0x000fe2000001ff00 */
[----:B------:R-:W-:Y:S01]  /*3650*/  CS2R R140, SRZ ;  /* 0x00000000008c7805 */ /* 0x000fe2000001ff00 */
[----:B------:R4:W2:Y:S01]  /*3660*/  LDSM.16.M88.4 R168, [R252+0x12800] ;  /* 0x01280000fca8783b */ /* 0x0008a20000000200 */
[----:B------:R-:W-:Y:S01]  /*3670*/  UIADD3 UR13, UR13, 0x40, URZ ;  /* 0x000000400d0d7890 */ /* 0x000fe2000fffe03f */
[----:B------:R-:W-:Y:S01]  /*3680*/  CS2R R146, SRZ ;  /* 0x0000000000927805 */ /* 0x000fe2000001ff00 */
[----:B------:R-:W-:Y:S01]  /*3690*/  CS2R R144, SRZ ;  /* 0x0000000000907805 */ /* 0x000fe2000001ff00 */
[----:B------:R4:W2:Y:S01]  /*36a0*/  LDSM.16.M88.4 R196, [R252+0x14000] ;  /* 0x01400000fcc4783b */ /* 0x0008a20000000200 */
[----:B------:R-:W-:Y:S01]  /*36b0*/  CS2R R138, SRZ ;  /* 0x00000000008a7805 */ /* 0x000fe2000001ff00 */
        /* <DEDUP_REMOVED lines=11> */
[CC--:B-1----:R-:W-:Y:S01]  /*3770*/  LEA.HI R5, R28.reuse, R27.reuse, RZ, 0x3 ;  /* 0x0000001b1c057211 */ /* 0x0c2fe200078f18ff */
[----:B------:R-:W-:Y:S01]  /*3780*/  CS2R R120, SRZ ;  /* 0x0000000000787805 */ /* 0x000fe2000001ff00 */
[----:B------:R-:W-:Y:S01]  /*3790*/  LEA.HI R4, R28, R27, RZ, 0x7 ;  /* 0x0000001b1c047211 */ /* 0x000fe200078f38ff */
[----:B------:R-:W-:Y:S01]  /*37a0*/  CS2R R118, SRZ ;  /* 0x0000000000767805 */ /* 0x000fe2000001ff00 */
[----:B------:R-:W-:Y:S01]  /*37b0*/  LOP3.LUT R5, R5, 0xfffffff8, RZ, 0xc0, !PT ;  /* 0xfffffff805057812 */ /* 0x000fe200078ec0ff */
[----:B------:R-:W-:Y:S01]  /*37c0*/  CS2R R116, SRZ ;  /* 0x0000000000747805 */ /* 0x000fe2000001ff00 */
[----:B------:R-:W-:Y:S01]  /*37d0*/  SHF.R.S32.HI R4, RZ, 0x7, R4 ;  /* 0x00000007ff047819 */ /* 0x000fe20000011404 */
[----:B------:R-:W-:Y:S01]  /*37e0*/  CS2R R110, SRZ ;  /* 0x00000000006e7805 */ /* 0x000fe2000001ff00 */
[----:B------:R-:W-:Y:S01]  /*37f0*/  CS2R R108, SRZ ;  /* 0x00000000006c7805 */ /* 0x000fe2000001ff00 */
[----:B------:R-:W-:Y:S01]  /*3800*/  IMAD.IADD R7, R27, 0x1, -R5 ;  /* 0x000000011b077824 */ /* 0x000fe200078e0a05 */
[----:B------:R-:W-:Y:S01]  /*3810*/  CS2R R114, SRZ ;  /* 0x0000000000727805 */ /* 0x000fe2000001ff00 */
[----:B------:R-:W-:Y:S01]  /*3820*/  IMAD.SHL.U32 R4, R4, 0x20, RZ ;  /* 0x0000002004047824 */ /* 0x000fe200078e00ff */
[----:B------:R-:W-:Y:S01]  /*3830*/  CS2R R112, SRZ ;  /* 0x0000000000707805 */ /* 0x000fe2000001ff00 */
[----:B------:R-:W-:Y:S01]  /*3840*/  CS2R R106, SRZ ;  /* 0x00000000006a7805 */ /* 0x000fe2000001ff00 */
[----:B------:R-:W-:Y:S01]  /*3850*/  LOP3.LUT P1, RZ, R7, 0x2, RZ, 0xc0, !PT ;  /* 0x0000000207ff7812 */ /* 0x000fe2000782c0ff */
[----:B------:R-:W-:Y:S01]  /*3860*/  CS2R R104, SRZ ;  /* 0x0000000000687805 */ /* 0x000fe2000001ff00 */
[----:B------:R-:W-:Y:S01]  /*3870*/  LOP3.LUT R6, R4, 0x6, R6, 0xf8, !PT ;  /* 0x0000000604067812 */ /* 0x000fe200078ef806 */
[----:B------:R-:W-:Y:S01]  /*3880*/  IMAD.U32 R4, RZ, RZ, UR29 ;  /* 0x0000001dff047e24 */ /* 0x000fe2000f8e00ff */
[----:B------:R-:W-:Y:S01]  /*3890*/  SEL R240, R240, 0xffffffe0, !P1 ;  /* 0xffffffe0f0f07807 */ /* 0x000fe20004800000 */
[----:B------:R-:W-:Y:S01]  /*38a0*/  CS2R R102, SRZ ;  /* 0x0000000000667805 */ /* 0x000fe2000001ff00 */
[----:B------:R-:W-:Y:S01]  /*38b0*/  CS2R R100, SRZ ;  /* 0x0000000000647805 */ /* 0x000fe2000001ff00 */
[----:B------:R-:W-:Y:S01]  /*38c0*/  IMAD R10, R4, 0x40, R6 ;  /* 0x00000040040a7824 */ /* 0x000fe200078e0206 */
[----:B------:R-:W-:Y:S01]  /*38d0*/  CS2R R62, SRZ ;  /* 0x00000000003e7805 */ /* 0x000fe2000001ff00 */
[----:B------:R-:W-:Y:S01]  /*38e0*/  IMAD.IADD R240, R240, 0x1, R252 ;  /* 0x00000001f0f07824 */ /* 0x000fe200078e02fc */
[----:B------:R-:W-:Y:S01]  /*38f0*/  CS2R R60, SRZ ;  /* 0x00000000003c7805 */ /* 0x000fe2000001ff00 */
[----:B------:R-:W-:Y:S01]  /*3900*/  CS2R R66, SRZ ;  /* 0x0000000000427805 */ /* 0x000fe2000001ff00 */
[----:B------:R-:W-:Y:S01]  /*3910*/  IADD3 R14, R14, -UR25, -R10 ;  /* 0x800000190e0e7c10 */ /* 0x000fe2000fffe80a */
[----:B------:R4:W-:Y:S01]  /*3920*/  STL [R1+0x38], R10 ;  /* 0x0000380a01007387 */ /* 0x0009e20000100800 */
[----:B------:R-:W-:Y:S01]  /*3930*/  CS2R R64, SRZ ;  /* 0x0000000000407805 */ /* 0x000fe2000001ff00 */
[----:B------:R-:W-:Y:S01]  /*3940*/  CS2R R58, SRZ ;  /* 0x00000000003a7805 */ /* 0x000fe2000001ff00 */
[----:B------:R-:W-:Y:S01]  /*3950*/  IADD3 R4, R14, UR7, RZ ;  /* 0x000000070e047c10 */ /* 0x000fe2000fffe0ff */
[----:B------:R4:W1:Y:S01]  /*3960*/  LDSM.16.M88.4 R172, [R240+0x12000] ;  /* 0x01200000f0ac783b */ /* 0x0008620000000200 */
[----:B------:R-:W-:Y:S01]  /*3970*/  CS2R R56, SRZ ;  /* 0x0000000000387805 */ /* 0x000fe2000001ff00 */
[----:B------:R-:W-:Y:S01]  /*3980*/  CS2R R54, SRZ ;  /* 0x0000000000367805 */ /* 0x000fe2000001ff00 */
[----:B------:R-:W-:Y:S01]  /*3990*/  CS2R R52, SRZ ;  /* 0x0000000000347805 */ /* 0x000fe2000001ff00 */
        /* <DEDUP_REMOVED lines=12> */
[----:B------:R4:W1:Y:S02]  /*3a60*/  LDSM.16.M88.4 R236, [R240+0x16000] ;  /* 0x01600000f0ec783b */ /* 0x0008640000000200 */
[----:B----4-:R-:W-:Y:S01]  /*3a70*/  CS2R R28, SRZ ;  /* 0x00000000001c7805 */ /* 0x010fe2000001ff00 */
[----:B------:R-:W-:Y:S01]  /*3a80*/  CS2R R34, SRZ ;  /* 0x0000000000227805 */ /* 0x000fe2000001ff00 */
[----:B------:R-:W-:Y:S01]  /*3a90*/  CS2R R32, SRZ ;  /* 0x0000000000207805 */ /* 0x000fe2000001ff00 */
[----:B------:R-:W4:Y:S01]  /*3aa0*/  LDSM.16.M88.4 R240, [R240+0x16800] ;  /* 0x01680000f0f0783b */ /* 0x000f220000000200 */
[----:B------:R-:W-:Y:S01]  /*3ab0*/  CS2R R26, SRZ ;  /* 0x00000000001a7805 */ /* 0x000fe2000001ff00 */
[----:B------:R-:W-:Y:S01]  /*3ac0*/  CS2R R24, SRZ ;  /* 0x0000000000187805 */ /* 0x000fe2000001ff00 */
[----:B------:R-:W-:Y:S01]  /*3ad0*/  CS2R R22, SRZ ;  /* 0x0000000000167805 */ /* 0x000fe2000001ff00 */
[----:B------:R1:W-:Y:S01]  /*3ae0*/  STL [R1+0x84], R4 ;  /* 0x0000840401007387 */ /* 0x0003e20000100800 */
[----:B------:R-:W-:Y:S01]  /*3af0*/  CS2R R20, SRZ ;  /* 0x0000000000147805 */ /* 0x000fe2000001ff00 */
[----:B------:R-:W-:-:S02]  /*3b00*/  UMOV UR6, URZ ;  /* 0x0000003f00067c82 */ /* 0x000fc40008000000 */
[----:B------:R-:W-:Y:S01]  /*3b10*/  UISETP.GE.AND UP1, UPT, UR13, UR7, UPT ;  /* 0x000000070d00728c */ /* 0x000fe2000bf26270 */
        /* <DEDUP_REMOVED lines=11> */
[----:B------:R2:W1:Y:S01]  /*3bd0*/  LDSM.16.M88.4 R224, [R11+0x16800] ;  /* 0x016800000be0783b */ /* 0x0004620000000200 */
[----:B---3--:R-:W-:-:S04]  /*3be0*/  @P0 FMUL.FTZ R5, R8, R9 ;  /* 0x0000000908050220 */ /* 0x008fc80000410000 */
[----:B------:R-:W3:Y:S02]  /*3bf0*/  @P0 R2UR UR14, R5 ;  /* 0x00000000050e03c2 */ /* 0x000ee400000e0000 */
[----:B--234-:R-:W-:-:S05]  /*3c00*/  @UP0 UMOV UR6, UR14 ;  /* 0x0000000e00060c82 */ /* 0x01cfca0008000000 */
.L_x_149:
[----:B------:R-:W2:Y:S01]  /*3c10*/  LDL R90, [R1] ;  /* 0x00000000015a7983 */ /* 0x000ea20000100800 */
[----:B------:R-:W-:Y:S01]  /*3c20*/  PLOP3.LUT P4, PT, PT, PT, UP1, 0x80, 0x0 ;  /* 0x000000000000781c */ /* 0x000fe20003f8f018 */
[----:B------:R-:W-:Y:S01]  /*3c30*/  UISETP.GE.AND UP0, UPT, UR8, 0x1, UPT ;  /* 0x000000010800788c */ /* 0x000fe2000bf06270 */
[----:B------:R-:W-:Y:S01]  /*3c40*/  PLOP3.LUT P5, PT, PT, PT, UP1, 0x80, 0x0 ;  /* 0x000000000000781c */ /* 0x000fe20003faf018 */
[----:B------:R-:W3:Y:S01]  /*3c50*/  LDL R244, [R1+0x8] ;  /* 0x0000080001f47983 */ /* 0x000ee20000100800 */
[----:B------:R-:W-:Y:S03]  /*3c60*/  PLOP3.LUT P6, PT, PT, PT, UP1, 0x80, 0x0 ;  /* 0x000000000000781c */ /* 0x000fe60003fcf018 */
[----:B------:R-:W4:Y:S04]  /*3c70*/  LDL R89, [R1+0x4] ;  /* 0x0000040001597983 */ /* 0x000f280000100800 */
[----:B-----5:R-:W5:Y:S04]  /*3c80*/  LDL R99, [R1+0xc] ;  /* 0x00000c0001637983 */ /* 0x020f680000100800 */
[----:B------:R-:W4:Y:S04]  /*3c90*/  LDL R98, [R1+0x18] ;  /* 0x0000180001627983 */ /* 0x000f280000100800 */
[----:B------:R-:W4:Y:S04]  /*3ca0*/  LDL R91, [R1+0x10] ;  /* 0x00001000015b7983 */ /* 0x000f280000100800 */
[----:B------:R-:W4:Y:S04]  /*3cb0*/  LDL R97, [R1+0x14] ;  /* 0x0000140001617983 */ /* 0x000f280000100800 */
[----:B------:R-:W0:Y:S08]  /*3cc0*/  LDGDEPBAR ;  /* 0x00000000000079af */ /* 0x000e300000000000 */
[----:B------:R-:W4:Y:S04]  /*3cd0*/  LDL R88, [R1+0x84] ;  /* 0x0000840001587983 */ /* 0x000f280000100800 */
[----:B------:R-:W4:Y:S04]  /*3ce0*/  LDL R94, [R1+0x38] ;  /* 0x00003800015e7983 */ /* 0x000f280000100800 */
[----:B------:R-:W4:Y:S04]  /*3cf0*/  LDL R92, [R1+0x64] ;  /* 0x00006400015c7983 */ /* 0x000f280000100800 */
[----:B------:R-:W4:Y:S04]  /*3d00*/  LDL R96, [R1+0x3c] ;  /* 0x00003c0001607983 */ /* 0x000f280000100800 */
[----:B------:R-:W4:Y:S01]  /*3d10*/  LDL R95, [R1+0x60] ;  /* 0x00006000015f7983 */ /* 0x000f220000100800 */
[----:B------:R-:W-:Y:S04]  /*3d20*/  DEPBAR.LE SB0, 0x0 ;  /* 0x000080000000791a */ /* 0x000fe80000000000 */
[----:B------:R-:W-:Y:S08]  /*3d30*/  BAR.SYNC.DEFER_BLOCKING 0x0 ;  /* 0x0000000000007b1d */ /* 0x000ff00000010000 */
[----:B------:R-:W-:Y:S08]  /*3d40*/  LDSM.16.M88.4 R84, [R252+0xc000] ;  /* 0x00c00000fc54783b */ /* 0x000ff00000000200 */
[----:B-12---:R-:W-:Y:S08]  /*3d50*/  LDSM.16.M88.4 R8, [R90+0xc000] ;  /* 0x00c000005a08783b */ /* 0x006ff00000000200 */
[----:B---3--:R-:W2:Y:S08]  /*3d60*/  LDSM.16.M88.4 R16, [R244] ;  /* 0x00000000f410783b */ /* 0x008eb00000000200 */
[----:B------:R-:W3:Y:S08]  /*3d70*/  LDSM.16.M88.4 R68, [R90+0xc800] ;  /* 0x00c800005a44783b */ /* 0x000ef00000000200 */
[----:B-----5:R-:W-:Y:S08]  /*3d80*/  LDSM.16.M88.4 R72, [R99] ;  /* 0x000000006348783b */ /* 0x020ff00000000200 */
[----:B----4-:R-:W4:Y:S08]  /*3d90*/  LDSM.16.M88.4 R76, [R89+0xc000] ;  /* 0x00c00000594c783b */ /* 0x010f300000000200 */
[----:B------:R-:W-:Y:S01]  /*3da0*/  LDSM.16.M88.4 R80, [R98] ;  /* 0x000000006250783b */ /* 0x000fe20000000200 */
[----:B------:R-:W-:Y:S01]  /*3db0*/  @P5 ISETP.GE.AND P5, PT, R94, UR7, PT ;  /* 0x000000075e005c0c */ /* 0x000fe2000bfa6270 */
[C---:B-12---:R-:W-:Y:S08]  /*3dc0*/  HMMA.16816.F32 R4, R16.reuse, R8, RZ ;  /* 0x000000081004723c */ /* 0x046ff000000018ff */
[C---:B------:R-:W-:Y:S08]  /*3dd0*/  HMMA.16816.F32 R8, R16.reuse, R10, RZ ;  /* 0x0000000a1008723c */ /* 0x040ff000000018ff */
[C---:B---3--:R-:W-:Y:S08]  /*3de0*/  HMMA.16816.F32 R12, R16.reuse, R68, RZ ;  /* 0x00000044100c723c */ /* 0x048ff000000018ff */
[----:B------:R-:W-:Y:S01]  /*3df0*/  HMMA.16816.F32 R16, R16, R70, RZ ;  /* 0x000000461010723c */ /* 0x000fe200000018ff */
[----:B------:R-:W1:Y:S07]  /*3e00*/  LDSM.16.M88.4 R68, [R89+0xc800] ;  /* 0x00c800005944783b */ /* 0x000e6e0000000200 */
[C---:B----4-:R-:W-:Y:S08]  /*3e10*/  HMMA.16816.F32 R4, R72.reuse, R76, R4 ;  /* 0x0000004c4804723c */ /* 0x050ff00000001804 */
[C---:B------:R-:W-:Y:S01]  /*3e20*/  HMMA.16816.F32 R8, R72.reuse, R78, R8 ;  /* 0x0000004e4808723c */ /* 0x040fe20000001808 */
[----:B------:R-:W2:Y:S07]  /*3e30*/  LDSM.16.M88.4 R76, [R252+0xc800] ;  /* 0x00c80000fc4c783b */ /* 0x000eae0000000200 */
[C---:B-1----:R-:W-:Y:S08]  /*3e40*/  HMMA.16816.F32 R12, R72.reuse, R68, R12 ;  /* 0x00000044480c723c */ /* 0x042ff0000000180c */
[----:B------:R-:W-:Y:S01]  /*3e50*/  HMMA.16816.F32 R16, R72, R70, R16 ;  /* 0x000000464810723c */ /* 0x000fe20000001810 */
[----:B------:R-:W-:Y:S07]  /*3e60*/  LDSM.16.M88.4 R68, [R97] ;  /* 0x000000006144783b */ /* 0x000fee0000000200 */
[C---:B------:R-:W-:Y:S01]  /*3e70*/  HMMA.16816.F32 R4, R80.reuse, R84, R4 ;  /* 0x000000545004723c */ /* 0x040fe20000001804 */
[----:B------:R-:W1:Y:S07]  /*3e80*/  LDSM.16.M88.4 R72, [R91+0xc000] ;  /* 0x00c000005b48783b */ /* 0x000e6e0000000200 */
[C---:B------:R-:W-:Y:S01]  /*3e90*/  HMMA.16816.F32 R8, R80.reuse, R86, R8 ;  /* 0x000000565008723c */ /* 0x040fe20000001808 */
[----:B------:R-:W3:Y:S07]  /*3ea0*/  LDSM.16.M88.4 R84, [R91+0xc800] ;  /* 0x00c800005b54783b */ /* 0x000eee0000000200 */
[C---:B--2---:R-:W-:Y:S08]  /*3eb0*/  HMMA.16816.F32 R12, R80.reuse, R76, R12 ;  /* 0x0000004c500c723c */ /* 0x044ff0000000180c */
[----:B------:R-:W-:Y:S01]  /*3ec0*/  HMMA.16816.F32 R16, R80, R78, R16 ;  /* 0x0000004e5010723c */ /* 0x000fe20000001810 */
[----:B------:R-:W-:Y:S08]  /*3ed0*/  LDSM.16.M88.4 R76, [R244+0x2000] ;  /* 0x00200000f44c783b */ /* 0x000ff00000000200 */
[----:B------:R-:W2:Y:S01]  /*3ee0*/  LDSM.16.M88.4 R80, [R90+0xe000] ;  /* 0x00e000005a50783b */ /* 0x000ea20000000200 */
[C---:B-1----:R-:W-:Y:S08]  /*3ef0*/  HMMA.16816.F32 R4, R68.reuse, R72, R4 ;  /* 0x000000484404723c */ /* 0x042ff00000001804 */
[C---:B------:R-:W-:Y:S01]  /*3f00*/  HMMA.16816.F32 R8, R68.reuse, R74, R8 ;  /* 0x0000004a4408723c */ /* 0x040fe20000001808 */
[----:B------:R-:W-:Y:S07]  /*3f10*/  LDSM.16.M88.4 R72, [R99+0x2000] ;  /* 0x002000006348783b */ /* 0x000fee0000000200 */
[C---:B---3--:R-:W-:Y:S08]  /*3f20*/  HMMA.16816.F32 R12, R68.reuse, R84, R12 ;  /* 0x00000054440c723c */ /* 0x048ff0000000180c */
[----:B------:R-:W-:Y:S01]  /*3f30*/  HMMA.16816.F32 R16, R68, R86, R16 ;  /* 0x000000564410723c */ /* 0x000fe20000001810 */
[----:B------:R-:W1:Y:S07]  /*3f40*/  LDSM.16.M88.4 R68, [R90+0xe800] ;  /* 0x00e800005a44783b */ /* 0x000e6e0000000200 */
[C---:B--2---:R-:W-:Y:S01]  /*3f50*/  HMMA.16816.F32 R4, R76.reuse, R80, R4 ;  /* 0x000000504c04723c */ /* 0x044fe20000001804 */
[----:B------:R-:W2:Y:S07]  /*3f60*/  LDSM.16.M88.4 R84, [R89+0xe000] ;  /* 0x00e000005954783b */ /* 0x000eae0000000200 */
[C---:B------:R-:W-:Y:S01]  /*3f70*/  HMMA.16816.F32 R8, R76.reuse, R82, R8 ;  /* 0x000000524c08723c */ /* 0x040fe20000001808 */
[----:B------:R-:W3:Y:S07]  /*3f80*/  LDSM.16.M88.4 R80, [R89+0xe800] ;  /* 0x00e800005950783b */ /* 0x000eee0000000200 */
[C---:B-1----:R-:W-:Y:S08]  /*3f90*/  HMMA.16816.F32 R12, R76.reuse, R68, R12 ;  /* 0x000000444c0c723c */ /* 0x042ff0000000180c */
[----:B------:R-:W-:Y:S01]  /*3fa0*/  HMMA.16816.F32 R16, R76, R70, R16 ;  /* 0x000000464c10723c */ /* 0x000fe20000001810 */
[----:B------:R-:W-:Y:S07]  /*3fb0*/  LDSM.16.M88.4 R68, [R98+0x2000] ;  /* 0x002000006244783b */ /* 0x000fee0000000200 */
[C---:B--2---:R-:W-:Y:S01]  /*3fc0*/  HMMA.16816.F32 R4, R72.reuse, R84, R4 ;  /* 0x000000544804723c */ /* 0x044fe20000001804 */
[----:B------:R-:W1:Y:S07]  /*3fd0*/  LDSM.16.M88.4 R76, [R252+0xe000] ;  /* 0x00e00000fc4c783b */ /* 0x000e6e0000000200 */
[C---:B------:R-:W-:Y:S01]  /*3fe0*/  HMMA.16816.F32 R8, R72.reuse, R86, R8 ;  /* 0x000000564808723c */ /* 0x040fe20000001808 */
[----:B------:R-:W2:Y:S07]  /*3ff0*/  LDSM.16.M88.4 R84, [R252+0xe800] ;  /* 0x00e80000fc54783b */ /* 0x000eae0000000200 */
[C---:B---3--:R-:W-:Y:S08]  /*4000*/  HMMA.16816.F32 R12, R72.reuse, R80, R12 ;  /* 0x00000050480c723c */ /* 0x048ff0000000180c */
[----:B------:R-:W-:Y:S01]  /*4010*/  HMMA.16816.F32 R16, R72, R82, R16 ;  /* 0x000000524810723c */ /* 0x000fe20000001810 */
[----:B------:R-:W-:Y:S08]  /*4020*/  LDSM.16.M88.4 R72, [R97+0x2000] ;  /* 0x002000006148783b */ /* 0x000ff00000000200 */
[----:B------:R-:W3:Y:S01]  /*4030*/  LDSM.16.M88.4 R80, [R91+0xe000] ;  /* 0x00e000005b50783b */ /* 0x000ee20000000200 */
[C---:B-1----:R-:W-:Y:S08]  /*4040*/  HMMA.16816.F32 R4, R68.reuse, R76, R4 ;  /* 0x0000004c4404723c */ /* 0x042ff00000001804 */
[C---:B------:R-:W-:Y:S01]  /*4050*/  HMMA.16816.F32 R8, R68.reuse, R78, R8 ;  /* 0x0000004e4408723c */ /* 0x040fe20000001808 */
[----:B------:R-:W1:Y:S07]  /*4060*/  LDSM.16.M88.4 R76, [R91+0xe800] ;  /* 0x00e800005b4c783b */ /* 0x000e6e0000000200 */
[C---:B--2---:R-:W-:Y:S08]  /*4070*/  HMMA.16816.F32 R12, R68.reuse, R84, R12 ;  /* 0x00000054440c723c */ /* 0x044ff0000000180c */
[----:B------:R-:W-:Y:S01]  /*4080*/  HMMA.16816.F32 R16, R68, R86, R16 ;  /* 0x000000564410723c */ /* 0x000fe20000001810 */
[----:B------:R-:W-:Y:S07]  /*4090*/  LDSM.16.M88.4 R84, [R90+0x10000] ;  /* 0x010000005a54783b */ /* 0x000fee0000000200 */
[C---:B---3--:R-:W-:Y:S01]  /*40a0*/  HMMA.16816.F32 R4, R72.reuse, R80, R4 ;  /* 0x000000504804723c */ /* 0x048fe20000001804 */
[----:B------:R-:W2:Y:S07]  /*40b0*/  LDSM.16.M88.4 R68, [R244+0x4000] ;  /* 0x00400000f444783b */ /* 0x000eae0000000200 */
[C---:B------:R-:W-:Y:S01]  /*40c0*/  HMMA.16816.F32 R8, R72.reuse, R82, R8 ;  /* 0x000000524808723c */ /* 0x040fe20000001808 */
[----:B------:R3:W4:Y:S07]  /*40d0*/  LDSM.16.M88.4 R80, [R90+0x10800] ;  /* 0x010800005a50783b */ /* 0x00072e0000000200 */
[C---:B-1----:R-:W-:Y:S08]  /*40e0*/  HMMA.16816.F32 R12, R72.reuse, R76, R12 ;  /* 0x0000004c480c723c */ /* 0x042ff0000000180c */
[----:B------:R-:W-:Y:S01]  /*40f0*/  HMMA.16816.F32 R16, R72, R78, R16 ;  /* 0x0000004e4810723c */ /* 0x000fe20000001810 */
[----:B------:R-:W-:Y:S08]  /*4100*/  LDSM.16.M88.4 R72, [R99+0x4000] ;  /* 0x004000006348783b */ /* 0x000ff00000000200 */
[----:B---3--:R-:W3:Y:S04]  /*4110*/  LDL R90, [R1+0x68] ;  /* 0x00006800015a7983 */ /* 0x008ee80000100800 */
[----:B------:R-:W1:Y:S01]  /*4120*/  LDSM.16.M88.4 R76, [R89+0x10000] ;  /* 0x01000000594c783b */ /* 0x000e620000000200 */
[C---:B--2---:R-:W-:Y:S08]  /*4130*/  HMMA.16816.F32 R4, R68.reuse, R84, R4 ;  /* 0x000000544404723c */ /* 0x044ff00000001804 */
[C---:B------:R-:W-:Y:S01]  /*4140*/  HMMA.16816.F32 R8, R68.reuse, R86, R8 ;  /* 0x000000564408723c */ /* 0x040fe20000001808 */
[----:B------:R-:W2:Y:S07]  /*4150*/  LDSM.16.M88.4 R84, [R89+0x10800] ;  /* 0x010800005954783b */ /* 0x000eae0000000200 */
[C---:B----4-:R-:W-:Y:S08]  /*4160*/  HMMA.16816.F32 R12, R68.reuse, R80, R12 ;  /* 0x00000050440c723c */ /* 0x050ff0000000180c */
[----:B------:R-:W-:Y:S01]  /*4170*/  HMMA.16816.F32 R16, R68, R82, R16 ;  /* 0x000000524410723c */ /* 0x000fe20000001810 */
[----:B------:R-:W-:Y:S08]  /*4180*/  LDSM.16.M88.4 R68, [R98+0x4000] ;  /* 0x004000006244783b */ /* 0x000ff00000000200 */
[----:B------:R-:W4:Y:S01]  /*4190*/  LDSM.16.M88.4 R80, [R252+0x10000] ;  /* 0x01000000fc50783b */ /* 0x000f220000000200 */
[C---:B-1----:R-:W-:Y:S08]  /*41a0*/  HMMA.16816.F32 R4, R72.reuse, R76, R4 ;  /* 0x0000004c4804723c */ /* 0x042ff00000001804 */
[C---:B------:R-:W-:Y:S01]  /*41b0*/  HMMA.16816.F32 R8, R72.reuse, R78, R8 ;  /* 0x0000004e4808723c */ /* 0x040fe20000001808 */
[----:B------:R-:W1:Y:S07]  /*41c0*/  LDSM.16.M88.4 R76, [R252+0x10800] ;  /* 0x01080000fc4c783b */ /* 0x000e6e0000000200 */
[C---:B--2---:R-:W-:Y:S07]  /*41d0*/  HMMA.16816.F32 R12, R72.reuse, R84, R12 ;  /* 0x00000054480c723c */ /* 0x044fee000000180c */
[----:B------:R-:W-:Y:S01]  /*41e0*/  IMAD.U32 R84, RZ, RZ, UR8 ;  /* 0x00000008ff547e24 */ /* 0x000fe2000f8e00ff */
[----:B------:R-:W-:Y:S04]  /*41f0*/  HMMA.16816.F32 R16, R72, R86, R16 ;  /* 0x000000564810723c */ /* 0x000fe80000001810 */
[----:B------:R-:W-:Y:S05]  /*4200*/  IMAD R84, R84, 0x40, R88 ;  /* 0x0000004054547824 */ /* 0x000fea00078e0258 */
[----:B------:R-:W-:Y:S01]  /*4210*/  IADD3 R72, R84, -0x1, RZ ;  /* 0xffffffff54487810 */ /* 0x000fe20007ffe0ff */
[C---:B----4-:R-:W-:Y:S05]  /*4220*/  HMMA.16816.F32 R4, R68.reuse, R80, R4 ;  /* 0x000000504404723c */ /* 0x050fea0000001804 */
[----:B------:R-:W-:Y:S02]  /*4230*/  ISETP.GE.AND P0, PT, R72, RZ, PT ;  /* 0x000000ff4800720c */ /* 0x000fe40003f06270 */
[----:B------:R-:W-:Y:S01]  /*4240*/  IADD3 R86, R84, 0x8, RZ ;  /* 0x0000000854567810 */ /* 0x000fe20007ffe0ff */
[C---:B------:R-:W-:Y:S01]  /*4250*/  HMMA.16816.F32 R8, R68.reuse, R82, R8 ;  /* 0x000000524408723c */ /* 0x040fe20000001808 */
[----:B------:R-:W-:Y:S02]  /*4260*/  LDSM.16.M88.4 R80, [R91+0x10000] ;  /* 0x010000005b50783b */ /* 0x000fe40000000200 */
[----:B------:R-:W-:Y:S02]  /*4270*/  ISETP.GE.AND P1, PT, R86, RZ, PT ;  /* 0x000000ff5600720c */ /* 0x000fe40003f26270 */
[C---:B------:R-:W-:Y:S02]  /*4280*/  IADD3 R85, R84.reuse, 0x7, RZ ;  /* 0x0000000754557810 */ /* 0x040fe40007ffe0ff */
[----:B------:R-:W-:Y:S01]  /*4290*/  IABS R88, R84 ;  /* 0x0000005400587213 */ /* 0x000fe20000000000 */
[C---:B-1----:R-:W-:Y:S04]  /*42a0*/  HMMA.16816.F32 R12, R68.reuse, R76, R12 ;  /* 0x0000004c440c723c */ /* 0x042fe8000000180c */
[C---:B------:R-:W-:Y:S01]  /*42b0*/  @!P0 IADD3 R72, -R84.reuse, 0x1, RZ ;  /* 0x0000000154488810 */ /* 0x040fe20007ffe1ff */
[----:B------:R-:W1:Y:S01]  /*42c0*/  I2F R88, R88 ;  /* 0x0000005800587306 */ /* 0x000e620000201400 */
[----:B------:R-:W-:Y:S02]  /*42d0*/  ISETP.GE.AND P0, PT, R85, RZ, PT ;  /* 0x000000ff5500720c */ /* 0x000fe40003f06270 */
[----:B------:R-:W-:Y:S04]  /*42e0*/  HMMA.16816.F32 R16, R68, R78, R16 ;  /* 0x0000004e4410723c */ /* 0x000fe80000001810 */
[C---:B------:R-:W-:Y:S02]  /*42f0*/  IADD3 R76, R84.reuse, -0x8, RZ ;  /* 0xfffffff8544c7810 */ /* 0x040fe40007ffe0ff */
[C---:B------:R-:W-:Y:S01]  /*4300*/  IADD3 R77, R84.reuse, -0x9, RZ ;  /* 0xfffffff7544d7810 */ /* 0x040fe20007ffe0ff */
[----:B------:R2:W4:Y:S01]  /*4310*/  I2F R87, R72 ;  /* 0x0000004800577306 */ /* 0x0005220000201400 */
[----:B------:R-:W-:Y:S02]  /*4320*/  @!P1 IADD3 R86, -R84, -0x8, RZ ;  /* 0xfffffff854569810 */ /* 0x000fe40007ffe1ff */
[----:B------:R-:W-:Y:S02]  /*4330*/  ISETP.GE.AND P1, PT, R76, RZ, PT ;  /* 0x000000ff4c00720c */ /* 0x000fe40003f26270 */
[C---:B------:R-:W-:Y:S02]  /*4340*/  @!P0 IADD3 R85, -R84.reuse, -0x7, RZ ;  /* 0xfffffff954558810 */ /* 0x040fe40007ffe1ff */
[----:B------:R-:W-:Y:S02]  /*4350*/  ISETP.GE.AND P0, PT, R77, RZ, PT ;  /* 0x000000ff4d00720c */ /* 0x000fe40003f06270 */
[C---:B------:R-:W-:Y:S01]  /*4360*/  IADD3 R69, R84.reuse, -0x18, RZ ;  /* 0xffffffe854457810 */ /* 0x040fe20007ffe0ff */
[----:B------:R-:W-:Y:S01]  /*4370*/  I2F R89, R85 ;  /* 0x0000005500597306 */ /* 0x000fe20000201400 */
[C---:B------:R-:W-:Y:S02]  /*4380*/  IADD3 R71, R84.reuse, -0x10, RZ ;  /* 0xfffffff054477810 */ /* 0x040fe40007ffe0ff */
[----:B------:R-:W-:Y:S02]  /*4390*/  ISETP.GE.AND P3, PT, R69, RZ, PT ;  /* 0x000000ff4500720c */ /* 0x000fe40003f66270 */
[C---:B------:R-:W-:Y:S02]  /*43a0*/  IADD3 R70, R84.reuse, -0x11, RZ ;  /* 0xffffffef54467810 */ /* 0x040fe40007ffe0ff */
[C---:B------:R-:W-:Y:S02]  /*43b0*/  IADD3 R68, R84.reuse, -0x19, RZ ;  /* 0xffffffe754447810 */ /* 0x040fe40007ffe0ff */
[C---:B------:R-:W-:Y:S01]  /*43c0*/  @!P1 IADD3 R76, -R84.reuse, 0x8, RZ ;  /* 0x00000008544c9810 */ /* 0x040fe20007ffe1ff */
[----:B------:R-:W5:Y:S01]  /*43d0*/  I2F R86, R86 ;  /* 0x0000005600567306 */ /* 0x000f620000201400 */
[----:B------:R-:W-:Y:S02]  /*43e0*/  ISETP.GE.AND P1, PT, R71, RZ, PT ;  /* 0x000000ff4700720c */ /* 0x000fe40003f26270 */
[----:B------:R-:W-:Y:S01]  /*43f0*/  @!P0 IADD3 R77, -R84, 0x9, RZ ;  /* 0x00000009544d8810 */ /* 0x000fe20007ffe1ff */
[----:B--2---:R-:W2:Y:S01]  /*4400*/  LDSM.16.M88.4 R72, [R97+0x4000] ;  /* 0x004000006148783b */ /* 0x004ea20000000200 */
[----:B------:R-:W-:Y:S02]  /*4410*/  ISETP.GE.AND P0, PT, R70, RZ, PT ;  /* 0x000000ff4600720c */ /* 0x000fe40003f06270 */
[----:B------:R-:W-:Y:S02]  /*4420*/  ISETP.GE.AND P2, PT, R68, RZ, PT ;  /* 0x000000ff4400720c */ /* 0x000fe40003f46270 */
[C---:B------:R-:W-:Y:S01]  /*4430*/  @!P3 IADD3 R69, -R84.reuse, 0x18, RZ ;  /* 0x000000185445b810 */ /* 0x040fe20007ffe1ff */
[----:B------:R1:W1:Y:S01]  /*4440*/  I2F R85, R76 ;  /* 0x0000004c00557306 */ /* 0x0002620000201400 */
[----:B------:R-:W-:Y:S03]  /*4450*/  PLOP3.LUT P3, PT, PT, PT, UP1, 0x80, 0x0 ;  /* 0x000000000000781c */ /* 0x000fe60003f6f018 */
[C---:B------:R-:W-:Y:S02]  /*4460*/  @!P1 IADD3 R71, -R84.reuse, 0x10, RZ ;  /* 0x0000001054479810 */ /* 0x040fe40007ffe1ff */
[----:B------:R-:W-:Y:S02]  /*4470*/  PLOP3.LUT P1, PT, PT, PT, UP1, 0x80, 0x0 ;  /* 0x000000000000781c */ /* 0x000fe40003f2f018 */
[C---:B------:R-:W-:Y:S02]  /*4480*/  @!P0 IADD3 R70, -R84.reuse, 0x11, RZ ;  /* 0x0000001154468810 */ /* 0x040fe40007ffe1ff */
[----:B------:R-:W-:Y:S01]  /*4490*/  @!P2 IADD3 R68, -R84, 0x19, RZ ;  /* 0x000000195444a810 */ /* 0x000fe20007ffe1ff */
[----:B------:R-:W-:Y:S01]  /*44a0*/  I2F R78, R71 ;  /* 0x00000047004e7306 */ /* 0x000fe20000201400 */
[C---:B------:R-:W-:Y:S02]  /*44b0*/  FSETP.NEU.FTZ.AND P2, PT, R92.reuse, -INF , PT ;  /* 0xff8000005c00780b */ /* 0x040fe40003f5d000 */
[----:B------:R-:W-:Y:S07]  /*44c0*/  PLOP3.LUT P0, PT, PT, PT, UP1, 0x80, 0x0 ;  /* 0x000000000000781c */ /* 0x000fee0003f0f018 */
[----:B------:R-:W4:Y:S01]  /*44d0*/  I2F R79, R77 ;  /* 0x0000004d004f7306 */ /* 0x000f220000201400 */
[----:B-1----:R-:W-:Y:S05]  /*44e0*/  FMUL.FTZ R76, R92, 1.4426950216293334961 ;  /* 0x3fb8aa3b5c4c7820 */ /* 0x002fea0000410000 */
[----:B------:R-:W-:Y:S04]  /*44f0*/  FSEL R76, R76, RZ, P2 ;  /* 0x000000ff4c4c7208 */ /* 0x000fe80001000000 */
[----:B------:R-:W1:Y:S01]  /*4500*/  I2F R77, R70 ;  /* 0x00000046004d7306 */ /* 0x000e620000201400 */
[C---:B--2---:R-:W-:Y:S09]  /*4510*/  HMMA.16816.F32 R4, R72.reuse, R80, R4 ;  /* 0x000000504804723c */ /* 0x044ff20000001804 */
[----:B------:R2:W-:Y:S01]  /*4520*/  I2F R81, R69 ;  /* 0x0000004500517306 */ /* 0x0005e20000201400 */
[C---:B------:R-:W-:Y:S09]  /*4530*/  HMMA.16816.F32 R8, R72.reuse, R82, R8 ;  /* 0x000000524808723c */ /* 0x040ff20000001808 */
[----:B------:R1:W1:Y:S05]  /*4540*/  I2F R80, R68 ;  /* 0x0000004400507306 */ /* 0x00026a0000201400 */
[----:B------:R-:W-:Y:S02]  /*4550*/  FFMA.FTZ R4, R88, -UR6, R4 ;  /* 0x8000000658047c23 */ /* 0x000fe40008010004 */
[----:B----4-:R-:W-:Y:S02]  /*4560*/  FFMA.FTZ R5, R87, -UR6, R5 ;  /* 0x8000000657057c23 */ /* 0x010fe40008010005 */
[----:B-----5:R-:W-:Y:S01]  /*4570*/  FFMA.FTZ R6, R86, -UR6, R6 ;  /* 0x8000000656067c23 */ /* 0x020fe20008010006 */
[----:B------:R-:W-:Y:S01]  /*4580*/  @P0 FSEL R4, R4, -INF , !P5 ;  /* 0xff80000004040808 */ /* 0x000fe20006800000 */
[----:B------:R-:W-:Y:S01]  /*4590*/  FFMA.FTZ R7, R89, -UR6, R7 ;  /* 0x8000000659077c23 */ /* 0x000fe20008010007 */
[----:B--2---:R-:W-:Y:S03]  /*45a0*/  @P1 IADD3 R69, R94, 0x1, RZ ;  /* 0x000000015e451810 */ /* 0x004fe60007ffe0ff */
[----:B------:R-:W-:Y:S01]  /*45b0*/  FFMA.FTZ R8, R85, -UR6, R8 ;  /* 0x8000000655087c23 */ /* 0x000fe20008010008 */
[----:B------:R-:W-:Y:S01]  /*45c0*/  PLOP3.LUT P1, PT, PT, PT, UP1, 0x80, 0x0 ;  /* 0x000000000000781c */ /* 0x000fe20003f2f018 */
[----:B------:R-:W-:Y:S01]  /*45d0*/  FFMA.FTZ R4, R4, c[0x0][0x23c], -R76 ;  /* 0x00008f0004047a23 */ /* 0x000fe2000001084c */
[----:B------:R-:W-:Y:S01]  /*45e0*/  @P4 ISETP.GE.AND P4, PT, R69, UR7, PT ;  /* 0x0000000745004c0c */ /* 0x000fe2000bf86270 */
[----:B------:R-:W-:Y:S01]  /*45f0*/  FFMA.FTZ R10, R88, -UR6, R10 ;  /* 0x80000006580a7c23 */ /* 0x000fe2000801000a */
[----:B------:R-:W-:Y:S01]  /*4600*/  PLOP3.LUT P0, PT, PT, PT, UP1, 0x80, 0x0 ;  /* 0x000000000000781c */ /* 0x000fe20003f0f018 */
[----:B------:R-:W-:Y:S02]  /*4610*/  FFMA.FTZ R9, R79, -UR6, R9 ;  /* 0x800000064f097c23 */ /* 0x000fe40008010009 */
[----:B------:R-:W-:Y:S01]  /*4620*/  FFMA.FTZ R11, R87, -UR6, R11 ;  /* 0x80000006570b7c23 */ /* 0x000fe2000801000b */
[----:B-1----:R1:W2:Y:S07]  /*4630*/  LDSM.16.M88.4 R68, [R91+0x10800] ;  /* 0x010800005b44783b */ /* 0x0022ae0000000200 */
[----:B------:R-:W-:Y:S02]  /*4640*/  @P1 FSEL R5, R5, -INF , !P4 ;  /* 0xff80000005051808 */ /* 0x000fe40006000000 */
[----:B------:R-:W-:Y:S02]  /*4650*/  @P0 FSEL R6, R6, -INF , !P5 ;  /* 0xff80000006060808 */ /* 0x000fe40006800000 */
[----:B------:R-:W-:Y:S01]  /*4660*/  PLOP3.LUT P0, PT, PT, PT, UP1, 0x80, 0x0 ;  /* 0x000000000000781c */ /* 0x000fe20003f0f018 */
[----:B------:R-:W-:Y:S01]  /*4670*/  FFMA.FTZ R5, R5, c[0x0][0x23c], -R76 ;  /* 0x00008f0005057a23 */ /* 0x000fe2000001084c */
[----:B------:R-:W-:Y:S02]  /*4680*/  PLOP3.LUT P1, PT, PT, PT, UP1, 0x80, 0x0 ;  /* 0x000000000000781c */ /* 0x000fe40003f2f018 */
[----:B------:R-:W-:Y:S01]  /*4690*/  PLOP3.LUT P5, PT, PT, PT, UP1, 0x80, 0x0 ;  /* 0x000000000000781c */ /* 0x000fe20003faf018 */
[----:B-1----:R1:W-:Y:S10]  /*46a0*/  MUFU.EX2 R91, R4 ;  /* 0x00000004005b7308 */ /* 0x0023f40000000800 */
[----:B------:R-:W-:Y:S02]  /*46b0*/  @P1 FSEL R7, R7, -INF , !P4 ;  /* 0xff80000007071808 */ /* 0x000fe40006000000 */
[----:B------:R-:W-:Y:S02]  /*46c0*/  PLOP3.LUT P4, PT, PT, PT, UP1, 0x80, 0x0 ;  /* 0x000000000000781c */ /* 0x000fe40003f8f018 */
[----:B------:R-:W-:Y:S01]  /*46d0*/  PLOP3.LUT P1, PT, PT, PT, UP1, 0x80, 0x0 ;  /* 0x000000000000781c */ /* 0x000fe20003f2f018 */
[C---:B--2---:R-:W-:Y:S08]  /*46e0*/  HMMA.16816.F32 R12, R72.reuse, R68, R12 ;  /* 0x00000044480c723c */ /* 0x044ff0000000180c */
[----:B------:R-:W-:Y:S01]  /*46f0*/  HMMA.16816.F32 R16, R72, R70, R16 ;  /* 0x000000464810723c */ /* 0x000fe20000001810 */
[----:B------:R-:W2:Y:S04]  /*4700*/  LDL R73, [R1+0x78] ;  /* 0x0000780001497983 */ /* 0x000ea80000100800 */
[----:B------:R-:W4:Y:S11]  /*4710*/  LDL R72, [R1+0x74] ;  /* 0x0000740001487983 */ /* 0x000f360000100800 */
[----:B------:R-:W-:Y:S02]  /*4720*/  FFMA.FTZ R13, R77, -UR6, R13 ;  /* 0x800000064d0d7c23 */ /* 0x000fe4000801000d */
[----:B------:R-:W-:Y:S02]  /*4730*/  FFMA.FTZ R14, R85, -UR6, R14 ;  /* 0x80000006550e7c23 */ /* 0x000fe4000801000e */
[----:B------:R-:W5:Y:S01]  /*4740*/  LDL R85, [R1+0x5c] ;  /* 0x00005c0001557983 */ /* 0x000f620000100800 */
[----:B------:R-:W-:Y:S02]  /*4750*/  FFMA.FTZ R12, R78, -UR6, R12 ;  /* 0x800000064e0c7c23 */ /* 0x000fe4000801000c */
[----:B------:R-:W-:Y:S02]  /*4760*/  FFMA.FTZ R15, R79, -UR6, R15 ;  /* 0x800000064f0f7c23 */ /* 0x000fe4000801000f */
[----:B------:R-:W-:Y:S02]  /*4770*/  FFMA.FTZ R17, R80, -UR6, R17 ;  /* 0x8000000650117c23 */ /* 0x000fe40008010011 */
[----:B------:R-:W-:Y:S02]  /*4780*/  FFMA.FTZ R16, R81, -UR6, R16 ;  /* 0x8000000651107c23 */ /* 0x000fe40008010010 */
[----:B------:R-:W-:Y:S02]  /*4790*/  FFMA.FTZ R18, R78, -UR6, R18 ;  /* 0x800000064e127c23 */ /* 0x000fe40008010012 */
[----:B------:R-:W-:Y:S01]  /*47a0*/  FFMA.FTZ R19, R77, -UR6, R19 ;  /* 0x800000064d137c23 */ /* 0x000fe20008010013 */
[C---:B---3--:R-:W-:Y:S01]  /*47b0*/  FSETP.NEU.FTZ.AND P2, PT, R90.reuse, -INF , PT ;  /* 0xff8000005a00780b */ /* 0x048fe20003f5d000 */
[----:B-1----:R-:W-:Y:S02]  /*47c0*/  FMUL.FTZ R4, R90, 1.4426950216293334961 ;  /* 0x3fb8aa3b5a047820 */ /* 0x002fe40000410000 */
[----:B------:R1:W3:Y:S03]  /*47d0*/  MUFU.EX2 R90, R5 ;  /* 0x00000005005a7308 */ /* 0x0002e60000000800 */
[----:B------:R-:W-:Y:S02]  /*47e0*/  FSEL R4, R4, RZ, P2 ;  /* 0x000000ff04047208 */ /* 0x000fe40001000000 */
[----:B------:R-:W-:Y:S03]  /*47f0*/  PLOP3.LUT P2, PT, PT, PT, UP1, 0x80, 0x0 ;  /* 0x000000000000781c */ /* 0x000fe60003f4f018 */
[--C-:B------:R-:W-:Y:S02]  /*4800*/  FFMA.FTZ R6, R6, c[0x0][0x23c], -R4.reuse ;  /* 0x00008f0006067a23 */ /* 0x100fe40000010804 */
[----:B------:R-:W-:Y:S02]  /*4810*/  FFMA.FTZ R7, R7, c[0x0][0x23c], -R4 ;  /* 0x00008f0007077a23 */ /* 0x000fe40000010804 */
[----:B------:R3:W-:Y:S10]  /*4820*/  MUFU.EX2 R93, R6 ;  /* 0x00000006005d7308 */ /* 0x0007f40000000800 */
[----:B------:R-:W3:Y:S01]  /*4830*/  MUFU.EX2 R92, R7 ;  /* 0x00000007005c7308 */ /* 0x000ee20000000800 */
[C---:B-1----:R-:W-:Y:S02]  /*4840*/  @P3 IADD3 R5, R94.reuse, 0x8, RZ ;  /* 0x000000085e053810 */ /* 0x042fe40007ffe0ff */
[----:B------:R-:W-:Y:S02]  /*4850*/  PLOP3.LUT P3, PT, PT, PT, UP1, 0x80, 0x0 ;  /* 0x000000000000781c */ /* 0x000fe40003f6f018 */
[----:B------:R-:W-:Y:S02]  /*4860*/  @P6 ISETP.GE.AND P6, PT, R5, UR7, PT ;  /* 0x0000000705006c0c */ /* 0x000fe4000bfc6270 */
[----:B------:R-:W-:Y:S02]  /*4870*/  @P2 IADD3 R5, R94, 0x9, RZ ;  /* 0x000000095e052810 */ /* 0x000fe40007ffe0ff */
[----:B------:R-:W-:Y:S02]  /*4880*/  PLOP3.LUT P2, PT, PT, PT, UP1, 0x80, 0x0 ;  /* 0x000000000000781c */ /* 0x000fe40003f4f018 */
[----:B---3--:R-:W-:Y:S05]  /*4890*/  F2FP.PACK_AB R6, R90, R91 ;  /* 0x0000005b5a06723e */ /* 0x008fea00000000ff */
[----:B------:R-:W-:Y:S02]  /*48a0*/  @P3 ISETP.GE.AND P3, PT, R5, UR7, PT ;  /* 0x0000000705003c0c */ /* 0x000fe4000bf66270 */
[----:B------:R-:W-:Y:S01]  /*48b0*/  @P0 FSEL R8, R8, -INF , !P6 ;  /* 0xff80000008080808 */ /* 0x000fe20007000000 */
[----:B------:R1:W-:Y:S01]  /*48c0*/  STS [R96+0x14000], R6 ;  /* 0x0140000660007388 */ /* 0x0003e20000000800 */
        /* <DEDUP_REMOVED lines=15> */
[----:B------:R-:W-:Y:S04]  /*49c0*/  MUFU.EX2 R86, R9 ;  /* 0x0000000900567308 */ /* 0x000fe80000000800 */
[----:B------:R-:W-:Y:S02]  /*49d0*/  @P1 FSEL R11, R11, -INF , !P3 ;  /* 0xff8000000b0b1808 */ /* 0x000fe40005800000 */
[----:B------:R-:W-:Y:S02]  /*49e0*/  PLOP3.LUT P3, PT, PT, PT, UP1, 0x80, 0x0 ;  /* 0x000000000000781c */ /* 0x000fe40003f6f018 */
[----:B------:R-:W-:Y:S01]  /*49f0*/  @P6 ISETP.GE.AND P6, PT, R5, UR7, PT ;  /* 0x0000000705006c0c */ /* 0x000fe2000bfc6270 */
[----:B------:R-:W-:Y:S01]  /*4a00*/  FFMA.FTZ R11, R11, c[0x0][0x23c], -R4 ;  /* 0x00008f000b0b7a23 */ /* 0x000fe20000010804 */
[----:B------:R-:W-:Y:S01]  /*4a10*/  PLOP3.LUT P1, PT, PT, PT, UP1, 0x80, 0x0 ;  /* 0x000000000000781c */ /* 0x000fe20003f2f018 */
[----:B------:R-:W-:Y:S01]  /*4a20*/  MUFU.EX2 R88, R10 ;  /* 0x0000000a00587308 */ /* 0x000fe20000000800 */
[----:B------:R-:W-:Y:S02]  /*4a30*/  @P0 FSEL R12, R12, -INF , !P5 ;  /* 0xff8000000c0c0808 */ /* 0x000fe40006800000 */
[----:B------:R-:W-:Y:S03]  /*4a40*/  PLOP3.LUT P0, PT, PT, PT, UP1, 0x80, 0x0 ;  /* 0x000000000000781c */ /* 0x000fe60003f0f018 */
[--C-:B------:R-:W-:Y:S02]  /*4a50*/  FFMA.FTZ R12, R12, c[0x0][0x23c], -R76.reuse ;  /* 0x00008f000c0c7a23 */ /* 0x100fe4000001084c */
[----:B------:R-:W-:Y:S02]  /*4a60*/  @P3 IADD3 R5, R94, 0x18, RZ ;  /* 0x000000185e053810 */ /* 0x000fe40007ffe0ff */
[----:B------:R-:W-:Y:S01]  /*4a70*/  @P2 FSEL R13, R13, -INF , !P6 ;  /* 0xff8000000d0d2808 */ /* 0x000fe20007000000 */
[----:B------:R-:W3:Y:S01]  /*4a80*/  MUFU.EX2 R87, R11 ;  /* 0x0000000b00577308 */ /* 0x000ee20000000800 */
[----:B------:R-:W-:Y:S02]  /*4a90*/  PLOP3.LUT P2, PT, PT, PT, UP1, 0x80, 0x0 ;  /* 0x000000000000781c */ /* 0x000fe40003f4f018 */
[----:B------:R-:W-:Y:S01]  /*4aa0*/  @P1 FSEL R14, R14, -INF , !P5 ;  /* 0xff8000000e0e1808 */ /* 0x000fe20006800000 */
[----:B------:R-:W-:Y:S01]  /*4ab0*/  FFMA.FTZ R13, R13, c[0x0][0x23c], -R76 ;  /* 0x00008f000d0d7a23 */ /* 0x000fe2000001084c */
[----:B------:R-:W-:Y:S02]  /*4ac0*/  PLOP3.LUT P1, PT, PT, PT, UP1, 0x80, 0x0 ;  /* 0x000000000000781c */ /* 0x000fe40003f2f018 */
[----:B------:R-:W-:Y:S01]  /*4ad0*/  @P0 FSEL R15, R15, -INF , !P6 ;  /* 0xff8000000f0f0808 */ /* 0x000fe20007000000 */
[--C-:B------:R-:W-:Y:S01]  /*4ae0*/  FFMA.FTZ R14, R14, c[0x0][0x23c], -R4.reuse ;  /* 0x00008f000e0e7a23 */ /* 0x100fe20000010804 */
[----:B------:R-:W-:Y:S01]  /*4af0*/  PLOP3.LUT P0, PT, PT, PT, UP1, 0x80, 0x0 ;  /* 0x000000000000781c */ /* 0x000fe20003f0f018 */
[----:B------:R-:W-:Y:S02]  /*4b00*/  MUFU.EX2 R83, R12 ;  /* 0x0000000c00537308 */ /* 0x000fe40000000800 */
[----:B------:R-:W-:Y:S02]  /*4b10*/  FFMA.FTZ R15, R15, c[0x0][0x23c], -R4 ;  /* 0x00008f000f0f7a23 */ /* 0x000fe40000010804 */
[----:B------:R-:W-:Y:S02]  /*4b20*/  @P2 ISETP.GE.AND P3, PT, R5, UR7, PT ;  /* 0x0000000705002c0c */ /* 0x000fe4000bf66270 */
[----:B------:R-:W-:Y:S02]  /*4b30*/  @P4 IADD3 R5, R94, 0x19, RZ ;  /* 0x000000195e054810 */ /* 0x000fe40007ffe0ff */
[----:B------:R-:W5:Y:S01]  /*4b40*/  LDL R94, [R1+0x58] ;  /* 0x00005800015e7983 */ /* 0x000f620000100800 */
[----:B------:R-:W-:Y:S01]  /*4b50*/  PLOP3.LUT P2, PT, PT, PT, UP1, 0x80, 0x0 ;  /* 0x000000000000781c */ /* 0x000fe20003f4f018 */
[----:B------:R-:W1:Y:S01]  /*4b60*/  MUFU.EX2 R82, R13 ;  /* 0x0000000d00527308 */ /* 0x000e620000000800 */
[----:B------:R-:W-:Y:S02]  /*4b70*/  @P1 ISETP.GE.AND P1, PT, R5, UR7, PT ;  /* 0x0000000705001c0c */ /* 0x000fe4000bf26270 */
[----:B------:R-:W-:Y:S02]  /*4b80*/  F2FP.PACK_AB R5, R92, R93 ;  /* 0x0000005d5c05723e */ /* 0x000fe400000000ff */
[----:B---3--:R-:W-:Y:S03]  /*4b90*/  F2FP.PACK_AB R8, R87, R88 ;  /* 0x000000585708723e */ /* 0x008fe600000000ff */
[----:B------:R3:W-:Y:S02]  /*4ba0*/  STS [R96+0x14400], R5 ;  /* 0x0144000560007388 */ /* 0x0007e40000000800 */
[----:B------:R-:W-:Y:S02]  /*4bb0*/  MUFU.EX2 R84, R14 ;  /* 0x0000000e00547308 */ /* 0x000fe40000000800 */
[----:B------:R-:W-:Y:S02]  /*4bc0*/  @P2 FSEL R16, R16, -INF , !P3 ;  /* 0xff80000010102808 */ /* 0x000fe40005800000 */
[----:B------:R-:W-:Y:S02]  /*4bd0*/  @P0 FSEL R17, R17, -INF , !P1 ;  /* 0xff80000011110808 */ /* 0x000fe40004800000 */
[----:B------:R-:W-:Y:S01]  /*4be0*/  PLOP3.LUT P0, PT, PT, PT, UP1, 0x80, 0x0 ;  /* 0x000000000000781c */ /* 0x000fe20003f0f018 */
[--C-:B------:R-:W-:Y:S01]  /*4bf0*/  FFMA.FTZ R16, R16, c[0x0][0x23c], -R76.reuse ;  /* 0x00008f0010107a23 */ /* 0x100fe2000001084c */
[----:B------:R-:W-:Y:S01]  /*4c00*/  PLOP3.LUT P2, PT, PT, PT, UP1, 0x80, 0x0 ;  /* 0x000000000000781c */ /* 0x000fe20003f4f018 */
[----:B------:R-:W-:Y:S01]  /*4c10*/  FFMA.FTZ R76, R17, c[0x0][0x23c], -R76 ;  /* 0x00008f00114c7a23 */ /* 0x000fe2000001084c */
[----:B------:R-:W3:Y:S01]  /*4c20*/  MUFU.EX2 R81, R15 ;  /* 0x0000000f00517308 */ /* 0x000ee20000000800 */
[----:B-1----:R-:W-:Y:S08]  /*4c30*/  F2FP.PACK_AB R7, R82, R83 ;  /* 0x000000535207723e */ /* 0x002ff000000000ff */
[----:B------:R-:W-:Y:S01]  /*4c40*/  @P0 FSEL R19, R19, -INF , !P1 ;  /* 0xff80000013130808 */ /* 0x000fe20004800000 */
[----:B------:R-:W-:Y:S01]  /*4c50*/  MUFU.EX2 R79, R16 ;  /* 0x00000010004f7308 */ /* 0x000fe20000000800 */
[----:B------:R-:W-:Y:S05]  /*4c60*/  @P2 FSEL R18, R18, -INF , !P3 ;  /* 0xff80000012122808 */ /* 0x000fea0005800000 */
[--C-:B------:R-:W-:Y:S02]  /*4c70*/  FFMA.FTZ R18, R18, c[0x0][0x23c], -R4.reuse ;  /* 0x00008f0012127a23 */ /* 0x100fe40000010804 */
[----:B------:R-:W-:Y:S02]  /*4c80*/  FFMA.FTZ R4, R19, c[0x0][0x23c], -R4 ;  /* 0x00008f0013047a23 */ /* 0x000fe40000010804 */
[----:B------:R-:W1:Y:S01]  /*4c90*/  MUFU.EX2 R76, R76 ;  /* 0x0000004c004c7308 */ /* 0x000e620000000800 */
[----:B---3--:R-:W-:Y:S09]  /*4ca0*/  F2FP.PACK_AB R6, R81, R84 ;  /* 0x000000545106723e */ /* 0x008ff200000000ff */
[----:B------:R3:W-:Y:S10]  /*4cb0*/  MUFU.EX2 R77, R4 ;  /* 0x00000004004d7308 */ /* 0x0007f40000000800 */
[----:B------:R-:W3:Y:S01]  /*4cc0*/  MUFU.EX2 R78, R18 ;  /* 0x00000012004e7308 */ /* 0x000ee20000000800 */
[----:B-1----:R-:W-:Y:S02]  /*4cd0*/  F2FP.PACK_AB R5, R76, R79 ;  /* 0x0000004f4c05723e */ /* 0x002fe400000000ff */
[----:B---3--:R-:W-:Y:S05]  /*4ce0*/  F2FP.PACK_AB R4, R86, R89 ;  /* 0x000000595604723e */ /* 0x008fea00000000ff */
[----:B------:R1:W-:Y:S04]  /*4cf0*/  STS [R95+0x14000], R4 ;  /* 0x014000045f007388 */ /* 0x0003e80000000800 */
[----:B------:R-:W-:Y:S01]  /*4d00*/  STS [R95+0x14400], R8 ;  /* 0x014400085f007388 */ /* 0x000fe20000000800 */
[----:B-1----:R-:W-:Y:S02]  /*4d10*/  F2FP.PACK_AB R4, R77, R78 ;  /* 0x0000004e4d04723e */ /* 0x002fe400000000ff */
[----:B--2---:R-:W-:Y:S04]  /*4d20*/  IADD3 R74, P0, R73, UR12, RZ ;  /* 0x0000000c494a7c10 */ /* 0x004fe8000ff1e0ff */
[----:B----4-:R-:W-:Y:S02]  /*4d30*/  IADD3.X R75, R72, UR11, RZ, P0, !PT ;  /* 0x0000000b484b7c10 */ /* 0x010fe400087fe4ff */
[----:B------:R-:W-:Y:S03]  /*4d40*/  PLOP3.LUT P0, PT, PT, PT, UP0, 0x80, 0x0 ;  /* 0x000000000000781c */ /* 0x000fe60003f0f008 */
[----:B------:R-:W2:Y:S04]  /*4d50*/  LDG.E R73, [R74.64] ;  /* 0x000000044a497981 */ /* 0x000ea8000c1e1900 */
[----:B------:R-:W3:Y:S04]  /*4d60*/  LDG.E R72, [R74.64+0x20] ;  /* 0x000020044a487981 */ /* 0x000ee8000c1e1900 */
[----:B-----5:R-:W-:Y:S04]  /*4d70*/  STS [R94+0x14000], R7 ;  /* 0x014000075e007388 */ /* 0x020fe80000000800 */
[----:B------:R-:W-:Y:S04]  /*4d80*/  STS [R94+0x14400], R6 ;  /* 0x014400065e007388 */ /* 0x000fe80000000800 */
[----:B------:R-:W-:Y:S04]  /*4d90*/  STS [R85+0x14000], R5 ;  /* 0x0140000555007388 */ /* 0x000fe80000000800 */
[----:B------:R-:W-:Y:S04]  /*4da0*/  STS [R85+0x14400], R4 ;  /* 0x0144000455007388 */ /* 0x000fe80000000800 */
[----:B------:R-:W1:Y:S08]  /*4db0*/  LDSM.16.M88.4 R16, [R244+0x6000] ;  /* 0x00600000f410783b */ /* 0x000e700000000200 */
[----:B------:R-:W4:Y:S01]  /*4dc0*/  LDSM.16.M88.4 R68, [R99+0x6000] ;  /* 0x006000006344783b */ /* 0x000f220000000200 */
[C---:B-1----:R-:W-:Y:S08]  /*4dd0*/  HMMA.16816.F32 R4, R16.reuse, R148, RZ ;  /* 0x000000941004723c */ /* 0x042ff000000018ff */
[C---:B------:R-:W-:Y:S08]  /*4de0*/  HMMA.16816.F32 R8, R16.reuse, R150, RZ ;  /* 0x000000961008723c */ /* 0x040ff000000018ff */
[C---:B------:R-:W-:Y:S08]  /*4df0*/  HMMA.16816.F32 R12, R16.reuse, R152, RZ ;  /* 0x00000098100c723c */ /* 0x040ff000000018ff */
[----:B------:R-:W-:Y:S08]  /*4e00*/  HMMA.16816.F32 R16, R16, R154, RZ ;  /* 0x0000009a1010723c */ /* 0x000ff000000018ff */
[C---:B----4-:R-:W-:Y:S08]  /*4e10*/  HMMA.16816.F32 R4, R68.reuse, R156, R4 ;  /* 0x0000009c4404723c */ /* 0x050ff00000001804 */
        /* <DEDUP_REMOVED lines=53> */
[----:B---3--:R-:W-:Y:S03]  /*5170*/  FADD.FTZ R6, -R72, R6 ;  /* 0x0000000648067221 */ /* 0x008fe60000010100 */
[C---:B--2---:R-:W-:Y:S02]  /*5180*/  FADD.FTZ R68, -R73.reuse, R4 ;  /* 0x0000000449447221 */ /* 0x044fe40000010100 */
[----:B------:R-:W-:Y:S03]  /*5190*/  FADD.FTZ R4, -R73, R5 ;  /* 0x0000000549047221 */ /* 0x000fe60000010100 */
[----:B------:R-:W-:Y:S02]  /*51a0*/  FMUL.FTZ R5, R91, R68 ;  /* 0x000000445b057220 */ /* 0x000fe40000410000 */
[----:B------:R-:W-:Y:S02]  /*51b0*/  FMUL.FTZ R4, R90, R4 ;  /* 0x000000045a047220 */ /* 0x000fe40000410000 */
[C---:B------:R-:W-:Y:S01]  /*51c0*/  FADD.FTZ R8, -R73.reuse, R8 ;  /* 0x0000000849087221 */ /* 0x040fe20000010100 */
[----:B------:R-:W2:Y:S01]  /*51d0*/  LDL.LU.64 R90, [R1+0x30] ;  /* 0x00003000015a7983 */ /* 0x000ea20000300a00 */
        /* <DEDUP_REMOVED lines=10> */
[----:B------:R-:W-:Y:S02]  /*5280*/  FADD.FTZ R8, -R73, R13 ;  /* 0x0000000d49087221 */ /* 0x000fe40000010100 */
[----:B------:R-:W-:Y:S02]  /*5290*/  FMUL.FTZ R9, R86, R9 ;  /* 0x0000000956097220 */ /* 0x000fe40000410000 */
[----:B------:R-:W-:Y:S02]  /*52a0*/  FADD.FTZ R10, -R72, R10 ;  /* 0x0000000a480a7221 */ /* 0x000fe40000010100 */
[----:B------:R-:W-:Y:S01]  /*52b0*/  FMUL.FTZ R5, R83, R5 ;  /* 0x0000000553057220 */ /* 0x000fe20000410000 */
[----:B------:R-:W-:Y:S01]  /*52c0*/  F2FP.PACK_AB R9, R9, R68 ;  /* 0x000000440909723e */ /* 0x000fe200000000ff */
[----:B------:R-:W-:Y:S02]  /*52d0*/  FMUL.FTZ R8, R82, R8 ;  /* 0x0000000852087220 */ /* 0x000fe40000410000 */
[----:B------:R-:W-:Y:S02]  /*52e0*/  FMUL.FTZ R13, R88, R10 ;  /* 0x0000000a580d7220 */ /* 0x000fe40000410000 */
[----:B------:R-:W-:Y:S01]  /*52f0*/  FADD.FTZ R10, -R72, R14 ;  /* 0x0000000e480a7221 */ /* 0x000fe20000010100 */
[----:B------:R-:W-:Y:S01]  /*5300*/  F2FP.PACK_AB R8, R8, R5 ;  /* 0x000000050808723e */ /* 0x000fe200000000ff */
[----:B-1----:R-:W-:Y:S02]  /*5310*/  FMUL.FTZ R4, R79, R16 ;  /* 0x000000104f047220 */ /* 0x002fe40000410000 */
[----:B------:R-:W-:Y:S02]  /*5320*/  FMUL.FTZ R16, R93, R6 ;  /* 0x000000065d107220 */ /* 0x000fe40000410000 */
[C---:B------:R-:W-:Y:S01]  /*5330*/  FADD.FTZ R6, -R72.reuse, R11 ;  /* 0x0000000b48067221 */ /* 0x040fe20000010100 */
[----:B------:R-:W-:Y:S01]  /*5340*/  F2FP.PACK_AB R7, R7, R4 ;  /* 0x000000040707723e */ /* 0x000fe200000000ff */
[----:B------:R-:W-:Y:S01]  /*5350*/  FADD.FTZ R5, -R72, R15 ;  /* 0x0000000f48057221 */ /* 0x000fe20000010100 */
[----:B------:R-:W-:Y:S01]  /*5360*/  F2FP.PACK_AB R4, R12, R16 ;  /* 0x000000100c04723e */ /* 0x000fe200000000ff */
[----:B------:R-:W-:Y:S02]  /*5370*/  FMUL.FTZ R6, R87, R6 ;  /* 0x0000000657067220 */ /* 0x000fe40000410000 */
[----:B------:R-:W-:Y:S02]  /*5380*/  FMUL.FTZ R10, R84, R10 ;  /* 0x0000000a540a7220 */ /* 0x000fe40000410000 */
[----:B------:R1:W-:Y:S01]  /*5390*/  STS [R96+0x12400], R4 ;  /* 0x0124000460007388 */ /* 0x0003e20000000800 */
[----:B------:R-:W-:Y:S01]  /*53a0*/  F2FP.PACK_AB R6, R6, R13 ;  /* 0x0000000d0606723e */ /* 0x000fe200000000ff */
[----:B------:R-:W-:Y:S02]  /*53b0*/  FMUL.FTZ R5, R81, R5 ;  /* 0x0000000551057220 */ /* 0x000fe40000410000 */
[----:B------:R-:W-:Y:S01]  /*53c0*/  STS [R95+0x12000], R9 ;  /* 0x012000095f007388 */ /* 0x000fe20000000800 */
[C---:B------:R-:W-:Y:S02]  /*53d0*/  FADD.FTZ R12, -R72.reuse, R18 ;  /* 0x00000012480c7221 */ /* 0x040fe40000010100 */
[----:B------:R-:W-:Y:S01]  /*53e0*/  FADD.FTZ R11, -R72, R19 ;  /* 0x00000013480b7221 */ /* 0x000fe20000010100 */
[----:B------:R-:W-:Y:S01]  /*53f0*/  STS [R95+0x12400], R6 ;  /* 0x012400065f007388 */ /* 0x000fe20000000800 */
[----:B------:R-:W-:Y:S01]  /*5400*/  F2FP.PACK_AB R5, R5, R10 ;  /* 0x0000000a0505723e */ /* 0x000fe200000000ff */
[----:B------:R-:W-:Y:S02]  /*5410*/  FMUL.FTZ R12, R78, R12 ;  /* 0x0000000c4e0c7220 */ /* 0x000fe40000410000 */
[----:B------:R-:W-:Y:S01]  /*5420*/  STS [R94+0x12000], R8 ;  /* 0x012000085e007388 */ /* 0x000fe20000000800 */
[----:B------:R-:W-:Y:S03]  /*5430*/  FMUL.FTZ R11, R77, R11 ;  /* 0x0000000b4d0b7220 */ /* 0x000fe60000410000 */
[----:B------:R3:W-:Y:S04]  /*5440*/  STS [R94+0x12400], R5 ;  /* 0x012400055e007388 */ /* 0x0007e80000000800 */
[----:B------:R-:W-:Y:S01]  /*5450*/  STS [R85+0x12000], R7 ;  /* 0x0120000755007388 */ /* 0x000fe20000000800 */
[----:B-1----:R-:W-:Y:S05]  /*5460*/  F2FP.PACK_AB R4, R11, R12 ;  /* 0x0000000c0b04723e */ /* 0x002fea00000000ff */
[----:B------:R-:W-:Y:S04]  /*5470*/  STS [R85+0x12400], R4 ;  /* 0x0124000455007388 */ /* 0x000fe80000000800 */
[----:B------:R-:W-:Y:S01]  /*5480*/  BAR.SYNC.DEFER_BLOCKING 0x0 ;  /* 0x0000000000007b1d */ /* 0x000fe20000010000 */
[----:B---3--:R-:W-:Y:S04]  /*5490*/  IMAD.MOV.U32 R94, RZ, RZ, c[0x0][0x22c] ;  /* 0x00008b00ff5e7624 */ /* 0x008fe800078e00ff */
[----:B------:R-:W-:Y:S04]  /*54a0*/  IMAD R94, R94, c[0x0][0x1c0], RZ ;  /* 0x000070005e5e7a24 */ /* 0x000fe800078e02ff */
[----:B------:R-:W-:Y:S01]  /*54b0*/  IMAD.U32 R88, R94, -0x40, RZ ;  /* 0xffffffc05e587824 */ /* 0x000fe200078e00ff */
[----:B------:R-:W-:Y:S08]  /*54c0*/  LDSM.16.MT88.4 R4, [R3+0x14000] ;  /* 0x014000000304783b */ /* 0x000ff00000004200 */
[----:B------:R-:W1:Y:S08]  /*54d0*/  LDSM.16.MT88.4 R8, [R0+0x6000] ;  /* 0x006000000008783b */ /* 0x000e700000004200 */
[----:B------:R-:W3:Y:S08]  /*54e0*/  LDSM.16.MT88.4 R12, [R2+0x14000] ;  /* 0x01400000020c783b */ /* 0x000ef00000004200 */
[----:B------:R-:W4:Y:S08]  /*54f0*/  LDSM.16.MT88.4 R16, [R0+0x8000] ;  /* 0x008000000010783b */ /* 0x000f300000004200 */
[----:B------:R-:W5:Y:S08]  /*5500*/  LDSM.16.MT88.4 R68, [R0+0xa000] ;  /* 0x00a000000044783b */ /* 0x000f700000004200 */
[----:B------:R-:W-:Y:S01]  /*5510*/  LDSM.16.MT88.4 R72, [R3+0x14800] ;  /* 0x014800000348783b */ /* 0x000fe20000004200 */
[-C--:B-1----:R-:W-:Y:S07]  /*5520*/  HMMA.16816.F32 R20, R4, R8.reuse, R20 ;  /* 0x000000080414723c */ /* 0x082fee0000001814 */
[----:B------:R-:W1:Y:S01]  /*5530*/  LDSM.16.MT88.4 R76, [R0+0x6800] ;  /* 0x00680000004c783b */ /* 0x000e620000004200 */
[C---:B---3--:R-:W-:Y:S07]  /*5540*/  HMMA.16816.F32 R24, R12.reuse, R8, R24 ;  /* 0x000000080c18723c */ /* 0x048fee0000001818 */
[----:B------:R-:W3:Y:S01]  /*5550*/  LDSM.16.MT88.4 R80, [R2+0x14800] ;  /* 0x014800000250783b */ /* 0x000ee20000004200 */
[-C--:B------:R-:W-:Y:S07]  /*5560*/  HMMA.16816.F32 R28, R12, R10.reuse, R28 ;  /* 0x0000000a0c1c723c */ /* 0x080fee000000181c */
[----:B------:R-:W-:Y:S01]  /*5570*/  LDSM.16.MT88.4 R84, [R0+0x9800] ;  /* 0x009800000054783b */ /* 0x000fe20000004200 */
[C---:B------:R-:W-:Y:S07]  /*5580*/  HMMA.16816.F32 R32, R4.reuse, R10, R32 ;  /* 0x0000000a0420723c */ /* 0x040fee0000001820 */
[----:B------:R-:W1:Y:S01]  /*5590*/  LDSM.16.MT88.4 R8, [R0+0x8800] ;  /* 0x008800000008783b */ /* 0x000e620000004200 */
        /* <DEDUP_REMOVED lines=8> */
[----:B------:R-:W4:Y:S07]  /*5620*/  LDSM.16.MT88.4 R12, [R0+0xa800] ;  /* 0x00a80000000c783b */ /* 0x000f2e0000004200 */
[----:B------:R-:W-:Y:S01]  /*5630*/  HMMA.16816.F32 R64, R4, R70, R64 ;  /* 0x000000460440723c */ /* 0x000fe20000001840 */
[----:B------:R-:W5:Y:S07]  /*5640*/  LDSM.16.MT88.4 R4, [R3+0x15000] ;  /* 0x015000000304783b */ /* 0x000f6e0000004200 */
[-C--:B-1----:R-:W-:Y:S01]  /*5650*/  HMMA.16816.F32 R20, R72, R76.reuse, R20 ;  /* 0x0000004c4814723c */ /* 0x082fe20000001814 */
[----:B------:R-:W1:Y:S07]  /*5660*/  LDSM.16.MT88.4 R68, [R2+0x15000] ;  /* 0x015000000244783b */ /* 0x000e6e0000004200 */
[C---:B---3--:R-:W-:Y:S08]  /*5670*/  HMMA.16816.F32 R24, R80.reuse, R76, R24 ;  /* 0x0000004c5018723c */ /* 0x048ff00000001818 */
[-C--:B------:R-:W-:Y:S08]  /*5680*/  HMMA.16816.F32 R28, R80, R78.reuse, R28 ;  /* 0x0000004e501c723c */ /* 0x080ff0000000181c */
[C---:B------:R-:W-:Y:S01]  /*5690*/  HMMA.16816.F32 R32, R72.reuse, R78, R32 ;  /* 0x0000004e4820723c */ /* 0x040fe20000001820 */
[----:B------:R-:W3:Y:S07]  /*56a0*/  LDSM.16.MT88.4 R76, [R0+0x9000] ;  /* 0x00900000004c783b */ /* 0x000eee0000004200 */
[-C--:B------:R-:W-:Y:S08]  /*56b0*/  HMMA.16816.F32 R36, R72, R8.reuse, R36 ;  /* 0x000000084824723c */ /* 0x080ff00000001824 */
[C---:B------:R-:W-:Y:S08]  /*56c0*/  HMMA.16816.F32 R40, R80.reuse, R8, R40 ;  /* 0x000000085028723c */ /* 0x040ff00000001828 */
[-C--:B------:R-:W-:Y:S08]  /*56d0*/  HMMA.16816.F32 R44, R80, R10.reuse, R44 ;  /* 0x0000000a502c723c */ /* 0x080ff0000000182c */
[C---:B------:R-:W-:Y:S01]  /*56e0*/  HMMA.16816.F32 R48, R72.reuse, R10, R48 ;  /* 0x0000000a4830723c */ /* 0x040fe20000001830 */
[----:B------:R-:W1:Y:S07]  /*56f0*/  LDSM.16.MT88.4 R8, [R0+0xb000] ;  /* 0x00b000000008783b */ /* 0x000e6e0000004200 */
[-C--:B----4-:R-:W-:Y:S08]  /*5700*/  HMMA.16816.F32 R52, R72, R12.reuse, R52 ;  /* 0x0000000c4834723c */ /* 0x090ff00000001834 */
[C---:B------:R-:W-:Y:S08]  /*5710*/  HMMA.16816.F32 R56, R80.reuse, R12, R56 ;  /* 0x0000000c5038723c */ /* 0x040ff00000001838 */
[-C--:B------:R-:W-:Y:S01]  /*5720*/  HMMA.16816.F32 R60, R80, R14.reuse, R60 ;  /* 0x0000000e503c723c */ /* 0x080fe2000000183c */
[----:B------:R-:W-:Y:S07]  /*5730*/  LDSM.16.MT88.4 R80, [R2+0x15800] ;  /* 0x015800000250783b */ /* 0x000fee0000004200 */
[----:B------:R-:W-:Y:S01]  /*5740*/  HMMA.16816.F32 R64, R72, R14, R64 ;  /* 0x0000000e4840723c */ /* 0x000fe20000001840 */
[----:B------:R-:W-:Y:S07]  /*5750*/  LDSM.16.MT88.4 R12, [R3+0x15800] ;  /* 0x01580000030c783b */ /* 0x000fee0000004200 */
[-C--:B-----5:R-:W-:Y:S01]  /*5760*/  HMMA.16816.F32 R20, R4, R16.reuse, R20 ;  /* 0x000000100414723c */ /* 0x0a0fe20000001814 */
[----:B------:R-:W4:Y:S07]  /*5770*/  LDSM.16.MT88.4 R72, [R0+0x7800] ;  /* 0x007800000048783b */ /* 0x000f2e0000004200 */
[C---:B-1----:R-:W-:Y:S08]  /*5780*/  HMMA.16816.F32 R24, R68.reuse, R16, R24 ;  /* 0x000000104418723c */ /* 0x042ff00000001818 */
[-C--:B------:R-:W-:Y:S08]  /*5790*/  HMMA.16816.F32 R28, R68, R18.reuse, R28 ;  /* 0x00000012441c723c */ /* 0x080ff0000000181c */
[C---:B------:R-:W-:Y:S01]  /*57a0*/  HMMA.16816.F32 R32, R4.reuse, R18, R32 ;  /* 0x000000120420723c */ /* 0x040fe20000001820 */
[----:B------:R-:W1:Y:S07]  /*57b0*/  LDSM.16.MT88.4 R16, [R0+0xb800] ;  /* 0x00b800000010783b */ /* 0x000e6e0000004200 */
[-C--:B---3--:R-:W-:Y:S01]  /*57c0*/  HMMA.16816.F32 R36, R4, R76.reuse, R36 ;  /* 0x0000004c0424723c */ /* 0x088fe20000001824 */
[----:B------:R-:W-:Y:S07]  /*57d0*/  BAR.SYNC.DEFER_BLOCKING 0x0 ;  /* 0x0000000000007b1d */ /* 0x000fee0000010000 */
[C---:B------:R-:W-:Y:S08]  /*57e0*/  HMMA.16816.F32 R40, R68.reuse, R76, R40 ;  /* 0x0000004c4428723c */ /* 0x040ff00000001828 */
[-C--:B------:R-:W-:Y:S08]  /*57f0*/  HMMA.16816.F32 R44, R68, R78.reuse, R44 ;  /* 0x0000004e442c723c */ /* 0x080ff0000000182c */
[C---:B------:R-:W-:Y:S08]  /*5800*/  HMMA.16816.F32 R48, R4.reuse, R78, R48 ;  /* 0x0000004e0430723c */ /* 0x040ff00000001830 */
[-C--:B------:R-:W-:Y:S08]  /*5810*/  HMMA.16816.F32 R52, R4, R8.reuse, R52 ;  /* 0x000000080434723c */ /* 0x080ff00000001834 */
[C---:B------:R-:W-:Y:S08]  /*5820*/  HMMA.16816.F32 R56, R68.reuse, R8, R56 ;  /* 0x000000084438723c */ /* 0x040ff00000001838 */
[-C--:B------:R-:W-:Y:S08]  /*5830*/  HMMA.16816.F32 R60, R68, R10.reuse, R60 ;  /* 0x0000000a443c723c */ /* 0x080ff0000000183c */
[----:B------:R-:W-:Y:S07]  /*5840*/  HMMA.16816.F32 R64, R4, R10, R64 ;  /* 0x0000000a0440723c */ /* 0x000fee0000001840 */
[C---:B--2---:R-:W-:Y:S01]  /*5850*/  LEA R5, P1, R88.reuse, R90, 0x2 ;  /* 0x0000005a58057211 */ /* 0x044fe200078210ff */
[-C--:B----4-:R-:W-:Y:S05]  /*5860*/  HMMA.16816.F32 R20, R12, R72.reuse, R20 ;  /* 0x000000480c14723c */ /* 0x090fea0000001814 */
        /* <DEDUP_REMOVED lines=12> */
[-C--:B-1----:R-:W-:Y:S08]  /*5930*/  HMMA.16816.F32 R52, R12, R16.reuse, R52 ;  /* 0x000000100c34723c */ /* 0x082ff00000001834 */
[C---:B------:R-:W-:Y:S08]  /*5940*/  HMMA.16816.F32 R56, R80.reuse, R16, R56 ;  /* 0x000000105038723c */ /* 0x040ff00000001838 */
[-C--:B------:R-:W-:Y:S08]  /*5950*/  HMMA.16816.F32 R60, R80, R18.reuse, R60 ;  /* 0x00000012503c723c */ /* 0x080ff0000000183c */
[----:B------:R-:W-:Y:S01]  /*5960*/  HMMA.16816.F32 R64, R12, R18, R64 ;  /* 0x000000120c40723c */ /* 0x000fe20000001840 */
[----:B------:R-:W-:-:S07]  /*5970*/  @!P0 BRA `(.L_x_147) ;  /* 0x0000036000008947 */ /* 0x000fce0003800000 */
[----:B--2---:R-:W2:Y:S01]  /*5980*/  LDL.64 R92, [R1+0x50] ;  /* 0x00005000015c7983 */ /* 0x004ea20000100a00 */
        /* <DEDUP_REMOVED lines=53> */
.L_x_147:
[----:B-12---:R-:W2:Y:S01]  /*5ce0*/  LDL R5, [R1+0x1c] ;  /* 0x00001c0001057983 */ /* 0x006ea20000100800 */
        /* <DEDUP_REMOVED lines=417> */
.L_x_148:
        /* <DEDUP_REMOVED lines=171> */
.L_x_150:
        /* <DEDUP_REMOVED lines=18> */
.L_x_151:
        /* <DEDUP_REMOVED lines=55> */
.L_x_153:
[----:B------:R-:W-:Y:S05]  /*8640*/  BSYNC B0 ;  /* 0x0000000000007941 */ /* 0x000fea0003800000 */
.L_x_152:
        /* <DEDUP_REMOVED lines=19> */
.L_x_155:
[----:B------:R-:W-:Y:S05]  /*8780*/  BSYNC B0 ;  /* 0x0000000000007941 */ /* 0x000fea0003800000 */
.L_x_154:
        /* <DEDUP_REMOVED lines=29> */
.L_x_157:
[----:B------:R-:W-:Y:S05]  /*8960*/  BSYNC B0 ;  /* 0x0000000000007941 */ /* 0x000fea0003800000 */
.L_x_156:
        /* <DEDUP_REMOVED lines=18> */
.L_x_130:
        /* <DEDUP_REMOVED lines=20> */
.L_x_159:
        /* <DEDUP_REMOVED lines=18> */
.L_x_160:
        /* <DEDUP_REMOVED lines=43> */
.L_x_162:
[----:B-1----:R-:W-:Y:S05]  /*8fa0*/  BSYNC B0 ;  /* 0x0000000000007941 */ /* 0x002fea0003800000 */
.L_x_161:
        /* <DEDUP_REMOVED lines=19> */
.L_x_164:
[----:B------:R-:W-:Y:S05]  /*90e0*/  BSYNC B0 ;  /* 0x0000000000007941 */ /* 0x000fea0003800000 */
.L_x_163:
        /* <DEDUP_REMOVED lines=29> */
.L_x_166:
[----:B------:R-:W-:Y:S05]  /*92c0*/  BSYNC B0 ;  /* 0x0000000000007941 */ /* 0x000fea0003800000 */
.L_x_165:
        /* <DEDUP_REMOVED lines=16> */
.L_x_158:
[----:B------:R-:W-:Y:S05]  /*93d0*/  BSYNC B1 ;  /* 0x0000000000017941 */ /* 0x000fea0003800000 */
.L_x_125:
        /* <DEDUP_REMOVED lines=11> */
.L_x_167:
[----:B------:R-:W-:Y:S05]  /*9490*/  EXIT ;  /* 0x000000000000794d */ /* 0x000fea0003800000 */
.L_x_169:
        /* <DEDUP_REMOVED lines=14> */
.L_x_1581:


//--------------------- .text._ZN5flash44flash_bwd_dq_dk_dv_loop_seqk_parallel_kernelI23Flash_bwd_kernel_traitsILi192ELi64ELi64ELi8ELi4ELi2ELi2ELb1ELb1EN7cutlass6half_tE19Flash_kernel_traitsILi192ELi64ELi64ELi8ES3_EELb0ELb0ELb1ELb0ELb0ELb1ELb0EEEvNS_16Flash_bwd_paramsE --------------------------
	.section	.text._ZN5flash44flash_bwd_dq_dk_dv_loop_seqk_parallel_kernelI23Flash_bwd_kernel_traitsILi192ELi64ELi64ELi8ELi4ELi2ELi2ELb1ELb1EN7cutlass6half_tE19Flash_kernel_traitsILi192ELi64ELi64ELi8ES3_EELb0ELb0ELb1ELb0ELb0ELb1ELb0EEEvNS_16Flash_bwd_paramsE,"ax",@progbits
	.sectioninfo	@"SHI_REGISTERS=255"
	.align	128
        .global         _ZN5flash44flash_bwd_dq_dk_dv_loop_seqk_parallel_kernelI23Flash_bwd_kernel_traitsILi192ELi64ELi64ELi8ELi4ELi2ELi2ELb1ELb1EN7cutlass6half_tE19Flash_kernel_traitsILi192ELi64ELi64ELi8ES3_EELb0ELb0ELb1ELb0ELb0ELb1ELb0EEEvNS_16Flash_bwd_paramsE
        .type           _ZN5flash44flash_bwd_dq_dk_dv_loop_seqk_parallel_kernelI23Flash_bwd_kernel_traitsILi192ELi64ELi64ELi8ELi4ELi2ELi2ELb1ELb1EN7cutlass6half_tE19Flash_kernel_traitsILi192ELi64ELi64ELi8ES3_EELb0ELb0ELb1ELb0ELb0ELb1ELb0EEEvNS_16Flash_bwd_paramsE,@function
        .size           _ZN5flash44flash_bwd_dq_dk_dv_loop_seqk_parallel_kernelI23Flash_bwd_kernel_traitsILi192ELi64ELi64ELi8ELi4ELi2ELi2ELb1ELb1EN7cutlass6half_tE19Flash_kernel_traitsILi192ELi64ELi64ELi8ES3_EELb0ELb0ELb1ELb0ELb0ELb1ELb0EEEvNS_16Flash_bwd_paramsE,(.L_x_1582 - _ZN5flash44flash_bwd_dq_dk_dv_loop_seqk_parallel_kernelI23Flash_bwd_kernel_traitsILi192ELi64ELi64ELi8ELi4ELi2ELi2ELb1ELb1EN7cutlass6half_tE19Flash_kernel_traitsILi192ELi64ELi64ELi8ES3_EELb0ELb0ELb1ELb0ELb0ELb1ELb0EEEvNS_16Flash_bwd_paramsE)
        .other          _ZN5flash44flash_bwd_dq_dk_dv_loop_seqk_parallel_kernelI23Flash_bwd_kernel_traitsILi192ELi64ELi64ELi8ELi4ELi2ELi2ELb1ELb1EN7cutlass6half_tE19Flash_kernel_traitsILi192ELi64ELi64ELi8ES3_EELb0ELb0ELb1ELb0ELb0ELb1ELb0EEEvNS_16Flash_bwd_paramsE,@"STO_CUDA_ENTRY STV_DEFAULT"
_ZN5flash44flash_bwd_dq_dk_dv_loop_seqk_parallel_kernelI23Flash_bwd_kernel_traitsILi192ELi64ELi64ELi8ELi4ELi2ELi2ELb1ELb1EN7cutlass6half_tE19Flash_kernel_traitsILi192ELi64ELi64ELi8ES3_EELb0ELb0ELb1ELb0ELb0ELb1ELb0EEEvNS_16Flash_bwd_paramsE:
.text._ZN5flash44flash_bwd_dq_dk_dv_loop_seqk_parallel_kernelI23Flash_bwd_kernel_traitsILi192ELi64ELi64ELi8ELi4ELi2ELi2ELb1ELb1EN7cutlass6half_tE19Flash_kernel_traitsILi192ELi64ELi64ELi8ES3_EELb0ELb0ELb1ELb0ELb0ELb1ELb0EEEvNS_16Flash_bwd_paramsE:
        /* <DEDUP_REMOVED lines=37> */
[-C--:B------:R-:W-:Y:S01]  /*0250*/  LEA.HI R3, R4, R5.reuse, RZ, 0x1 ;  /* 0x0000000504037211 */ /* 0x080fe200078f08ff */
[----:B------:R-:W-:Y:S01]  /*0260*/  UIMAD UR56, UR8, UR6, UR56 ;  /* 0x00000006083872a4 */ /* 0x000fe2000f8e0238 */
[----:B------:R-:W-:Y:S01]  /*0270*/  LEA.HI R0, R0, R5, RZ, 0x2 ;  /* 0x0000000500007211 */ /* 0x000fe200078f10ff */
[----:B------:R-:W-:Y:S01]  /*0280*/  UIMAD UR53, UR7, UR32, URZ ;  /* 0x00000020073572a4 */ /* 0x000fe2000f8e023f */
[----:B------:R-:W-:Y:S01]  /*0290*/  SHF.R.S32.HI R6, RZ, 0x4, R7 ;  /* 0x00000004ff067819 */ /* 0x000fe20000011407 */
[----:B------:R-:W-:Y:S01]  /*02a0*/  UIMAD UR6, UR32, UR11, UR38 ;  /* 0x0000000b200672a4 */ /* 0x000fe2000f8e0226 */
[----:B------:R-:W-:Y:S01]  /*02b0*/  LOP3.LUT R2, R0, 0xfffffffc, RZ, 0xc0, !PT ;  /* 0xfffffffc00027812 */ /* 0x000fe200078ec0ff */
[----:B------:R-:W-:Y:S01]  /*02c0*/  @!UP5 UIMAD UR7, UR32, UR13, UR38 ;  /* 0x0000000d2007d2a4 */ /* 0x000fe2000f8e0226 */
[----:B------:R-:W-:Y:S01]  /*02d0*/  LOP3.LUT R0, R3, 0xfffffffe, RZ, 0xc0, !PT ;  /* 0xfffffffe03007812 */ /* 0x000fe200078ec0ff */
[----:B------:R-:W-:Y:S01]  /*02e0*/  USHF.L.U32 UR46, UR47, 0x6, URZ ;  /* 0x000000062f2e7899 */ /* 0x000fe2000800063f */
[----:B------:R-:W-:Y:S01]  /*02f0*/  LEA.HI R3, R7, R6, RZ, 0x1 ;  /* 0x0000000607037211 */ /* 0x000fe200078f08ff */
[----:B------:R-:W-:Y:S01]  /*0300*/  IMAD.IADD R16, R5, 0x1, -R2 ;  /* 0x0000000105107824 */ /* 0x000fe200078e0a02 */
[-C--:B------:R-:W-:Y:S01]  /*0310*/  LEA.HI R17, R11, R14.reuse, RZ, 0x2 ;  /* 0x0000000e0b117211 */ /* 0x080fe200078f10ff */
[----:B------:R-:W-:Y:S01]  /*0320*/  IMAD.IADD R15, R5, 0x1, -R0 ;  /* 0x00000001050f7824 */ /* 0x000fe200078e0a00 */
[----:B------:R-:W-:Y:S01]  /*0330*/  LOP3.LUT R0, R3, 0xfffffffe, RZ, 0xc0, !PT ;  /* 0xfffffffe03007812 */ /* 0x000fe200078ec0ff */
[----:B------:R-:W-:Y:S01]  /*0340*/  ULDC UR50, c[0x0][0x214] ;  /* 0x0000850000327ab9 */ /* 0x000fe20000000800 */
[--C-:B------:R-:W-:Y:S01]  /*0350*/  SHF.R.S32.HI R5, RZ, 0x2, R17.reuse ;  /* 0x00000002ff057819 */ /* 0x100fe20000011411 */
[----:B------:R-:W-:Y:S01]  /*0360*/  ULDC UR57, c[0x0][0x1c8] ;  /* 0x0000720000397ab9 */ /* 0x000fe20000000800 */
[----:B------:R-:W-:Y:S01]  /*0370*/  SHF.R.S32.HI R2, RZ, 0x1f, R17 ;  /* 0x0000001fff027819 */ /* 0x000fe20000011411 */
[----:B------:R-:W-:Y:S01]  /*0380*/  IMAD.IADD R12, R6, 0x1, -R0 ;  /* 0x00000001060c7824 */ /* 0x000fe200078e0a00 */
[----:B------:R-:W-:Y:S01]  /*0390*/  LOP3.LUT R0, R4, 0xffffffe0, RZ, 0xc0, !PT ;  /* 0xffffffe004007812 */ /* 0x000fe200078ec0ff */
[----:B------:R-:W-:Y:S01]  /*03a0*/  ULDC.U8 UR10, c[0x0][0x3d0] ;  /* 0x0000f400000a7ab9 */ /* 0x000fe20000000000 */
[----:B------:R-:W-:Y:S01]  /*03b0*/  LEA.HI R2, R2, R5, RZ, 0x3 ;  /* 0x0000000502027211 */ /* 0x000fe200078f18ff */
[----:B------:R-:W-:Y:S01]  /*03c0*/  ULDC UR51, c[0x0][0x224] ;  /* 0x0000890000337ab9 */ /* 0x000fe20000000800 */
[----:B------:R-:W-:Y:S01]  /*03d0*/  LEA.HI R6, R11, R14, RZ, 0x3 ;  /* 0x0000000e0b067211 */ /* 0x000fe200078f18ff */
[----:B------:R-:W-:Y:S01]  /*03e0*/  IMAD.IADD R0, R14, 0x1, -R0 ;  /* 0x000000010e007824 */ /* 0x000fe200078e0a00 */
[----:B------:R-:W-:Y:S01]  /*03f0*/  LOP3.LUT R2, R2, 0xfffffff8, RZ, 0xc0, !PT ;  /* 0xfffffff802027812 */ /* 0x000fe200078ec0ff */
[----:B------:R-:W-:Y:S01]  /*0400*/  @UP5 UIMAD UR55, UR32, UR50, URZ ;  /* 0x00000032203752a4 */ /* 0x000fe2000f8e023f */
[----:B------:R-:W-:Y:S01]  /*0410*/  SHF.R.S32.HI R9, RZ, 0x3, R6 ;  /* 0x00000003ff097819 */ /* 0x000fe20000011406 */
[----:B------:R-:W-:Y:S01]  /*0420*/  ULDC.64 UR4, c[0x0][0x118] ;  /* 0x0000460000047ab9 */ /* 0x000fe20000000a00 */
[----:B------:R-:W-:Y:S01]  /*0430*/  SHF.R.S32.HI R3, RZ, 0x1f, R0 ;  /* 0x0000001fff037819 */ /* 0x000fe20000011400 */
[----:B------:R-:W-:Y:S01]  /*0440*/  IMAD.IADD R8, R5, 0x1, -R2 ;  /* 0x0000000105087824 */ /* 0x000fe200078e0a02 */
[----:B------:R-:W-:Y:S01]  /*0450*/  LOP3.LUT R2, R7, 0xfffffff0, RZ, 0xc0, !PT ;  /* 0xfffffff007027812 */ /* 0x000fe200078ec0ff */
[----:B------:R-:W-:Y:S01]  /*0460*/  ULOP3.LUT UR57, UR38, UR57, URZ, 0x3c, !UPT ;  /* 0x0000003926397292 */ /* 0x000fe2000f8e3c3f */
[----:B------:R-:W-:Y:S01]  /*0470*/  LEA.HI R19, R3, R0, RZ, 0x2 ;  /* 0x0000000003137211 */ /* 0x000fe200078f10ff */
[----:B------:R-:W-:Y:S01]  /*0480*/  IMAD.SHL.U32 R3, R9, 0x40, RZ ;  /* 0x0000004009037824 */ /* 0x000fe200078e00ff */
[----:B------:R-:W-:Y:S01]  /*0490*/  LOP3.LUT R0, R6, 0xfffffff8, RZ, 0xc0, !PT ;  /* 0xfffffff806007812 */ /* 0x000fe200078ec0ff */
[C---:B------:R-:W-:Y:S01]  /*04a0*/  IMAD.IADD R2, R14.reuse, 0x1, -R2 ;  /* 0x000000010e027824 */ /* 0x040fe200078e0a02 */
[----:B------:R-:W-:Y:S01]  /*04b0*/  LEA.HI R7, R11, R14, RZ, 0x7 ;  /* 0x0000000e0b077211 */ /* 0x000fe200078f38ff */
[----:B------:R-:W-:Y:S01]  /*04c0*/  USHF.R.S32.HI UR58, URZ, 0x1f, UR38 ;  /* 0x0000001f3f3a7899 */ /* 0x000fe20008011426 */
[----:B------:R-:W-:Y:S01]  /*04d0*/  LOP3.LUT R3, R3, 0x1c0, RZ, 0xc0, !PT ;  /* 0x000001c003037812 */ /* 0x000fe200078ec0ff */
[----:B------:R-:W-:Y:S01]  /*04e0*/  IMAD.IADD R0, R14, 0x1, -R0 ;  /* 0x000000010e007824 */ /* 0x000fe200078e0a00 */
[----:B------:R-:W-:Y:S01]  /*04f0*/  SHF.R.S32.HI R4, RZ, 0x1f, R2 ;  /* 0x0000001fff047819 */ /* 0x000fe20000011402 */
[----:B------:R-:W-:Y:S01]  /*0500*/  UISETP.NE.AND UP6, UPT, UR10, URZ, UPT ;  /* 0x0000003f0a00728c */ /* 0x000fe2000bfc5270 */
[----:B------:R-:W-:Y:S01]  /*0510*/  SHF.R.U32.HI R5, RZ, 0x3, R3 ;  /* 0x00000003ff057819 */ /* 0x000fe20000011603 */
[----:B------:R-:W-:Y:S01]  /*0520*/  IMAD.SHL.U32 R20, R0, 0x8, RZ ;  /* 0x0000000800147824 */ /* 0x000fe200078e00ff */
[----:B------:R-:W-:Y:S01]  /*0530*/  LEA.HI R13, R4, R2, RZ, 0x3 ;  /* 0x00000002040d7211 */ /* 0x000fe200078f18ff */
[----:B------:R-:W-:Y:S01]  /*0540*/  USHF.R.S32.HI UR60, URZ, 0x1f, UR32 ;  /* 0x0000001f3f3c7899 */ /* 0x000fe20008011420 */
[C---:B------:R-:W-:Y:S01]  /*0550*/  LOP3.LUT P4, RZ, R0.reuse, 0x2, RZ, 0xc0, !PT ;  /* 0x0000000200ff7812 */ /* 0x040fe2000788c0ff */
[----:B------:R-:W-:Y:S01]  /*0560*/  USHF.R.S32.HI UR59, URZ, 0x1f, UR38 ;  /* 0x0000001f3f3b7899 */ /* 0x000fe20008011426 */
[----:B------:R-:W-:Y:S01]  /*0570*/  LOP3.LUT R4, R3, 0x38, R20, 0xf8, !PT ;  /* 0x0000003803047812 */ /* 0x000fe200078ef814 */
[----:B------:R-:W-:Y:S01]  /*0580*/  STL [R1+0x80], R20 ;  /* 0x0000801401007387 */ /* 0x000fe20000100800 */
[----:B------:R-:W-:Y:S01]  /*0590*/  LOP3.LUT R3, R13, 0xfffffff8, RZ, 0xc0, !PT ;  /* 0xfffffff80d037812 */ /* 0x000fe200078ec0ff */
        /* <DEDUP_REMOVED lines=8> */
[----:B------:R-:W-:Y:S01]  /*0620*/  IMAD.SHL.U32 R5, R12, 0x200, RZ ;  /* 0x000002000c057824 */ /* 0x000fe200078e00ff */
[----:B------:R-:W-:Y:S01]  /*0630*/  ISETP.NE.U32.AND P0, PT, R3, 0x1, PT ;  /* 0x000000010300780c */ /* 0x000fe20003f05070 */
[----:B------:R-:W-:Y:S01]  /*0640*/  UIMAD UR52, UR37, UR44, URZ ;  /* 0x0000002c253472a4 */ /* 0x000fe2000f8e023f */
[----:B------:R-:W-:Y:S01]  /*0650*/  SHF.R.S32.HI R7, RZ, 0x7, R7 ;  /* 0x00000007ff077819 */ /* 0x000fe20000011407 */
[----:B------:R-:W-:Y:S01]  /*0660*/  USHF.R.S32.HI UR54, URZ, 0x1f, UR48 ;  /* 0x0000001f3f367899 */ /* 0x000fe20008011430 */
[C---:B------:R-:W-:Y:S01]  /*0670*/  LOP3.LUT R2, R0.reuse, 0x10, R2, 0xf8, !PT ;  /* 0x0000001000027812 */ /* 0x040fe200078ef802 */
[----:B------:R-:W-:Y:S01]  /*0680*/  UIMAD UR51, UR6, UR51, URZ ;  /* 0x00000033063372a4 */ /* 0x000fe2000f8e023f */
[----:B------:R-:W-:Y:S01]  /*0690*/  LOP3.LUT R3, R0, 0x8, R6, 0xf8, !PT ;  /* 0x0000000800037812 */ /* 0x000fe200078ef806 */
[----:B------:R-:W-:Y:S01]  /*06a0*/  @!UP5 UIMAD UR50, UR7, UR50, URZ ;  /* 0x000000320732d2a4 */ /* 0x000fe2000f8e023f */
[----:B------:R-:W-:Y:S01]  /*06b0*/  SHF.R.U32.HI R4, RZ, 0x3, R0 ;  /* 0x00000003ff047819 */ /* 0x000fe20000011600 */
[----:B------:R-:W-:Y:S01]  /*06c0*/  USHF.R.S32.HI UR49, URZ, 0x1f, UR46 ;  /* 0x0000001f3f317899 */ /* 0x000fe2000801142e */
[----:B------:R-:W-:Y:S01]  /*06d0*/  LOP3.LUT R6, R2, 0x8, R6, 0xf8, !PT ;  /* 0x0000000802067812 */ /* 0x000fe200078ef806 */
[----:B------:R-:W-:Y:S01]  /*06e0*/  IMAD R2, R7, 0x800, R5 ;  /* 0x0000080007027824 */ /* 0x000fe200078e0205 */
[----:B------:R-:W-:Y:S01]  /*06f0*/  LOP3.LUT R0, R3, R4, RZ, 0x3c, !PT ;  /* 0x0000000403007212 */ /* 0x000fe200078e3cff */
[----:B------:R-:W-:Y:S01]  /*0700*/  ULDC UR41, c[0x0][0x2e8] ;  /* 0x0000ba0000297ab9 */ /* 0x000fe20000000800 */
[----:B------:R-:W-:Y:S01]  /*0710*/  LEA.HI R3, R11, R14, RZ, 0x6 ;  /* 0x0000000e0b037211 */ /* 0x000fe200078f30ff */
[----:B------:R-:W-:Y:S01]  /*0720*/  IMAD.U32 R11, RZ, RZ, UR14 ;  /* 0x0000000eff0b7e24 */ /* 0x000fe2000f8e00ff */
[----:B------:R-:W-:Y:S01]  /*0730*/  R2P PR, R8, 0x6 ;  /* 0x0000000608007804 */ /* 0x000fe20000000000 */
[----:B------:R-:W-:Y:S01]  /*0740*/  IMAD.IADD R0, R2, 0x1, R0 ;  /* 0x0000000102007824 */ /* 0x000fe200078e0200 */
[----:B------:R-:W-:-:S02]  /*0750*/  SHF.R.S32.HI R2, RZ, 0x6, R3 ;  /* 0x00000006ff027819 */ /* 0x000fc40000011403 */
[----:B------:R-:W-:Y:S01]  /*0760*/  LOP3.LUT R3, R5, R6, R4, 0xf6, !PT ;  /* 0x0000000605037212 */ /* 0x000fe200078ef604 */
[----:B------:R-:W-:Y:S01]  /*0770*/  IMAD.SHL.U32 R5, R7, 0x20, RZ ;  /* 0x0000002007057824 */ /* 0x000fe200078e00ff */
[----:B------:R-:W-:Y:S01]  /*0780*/  LOP3.LUT R4, R17, 0x7ffffffc, RZ, 0xc0, !PT ;  /* 0x7ffffffc11047812 */ /* 0x000fe200078ec0ff */
[----:B------:R-:W-:Y:S01]  /*0790*/  IMAD R18, R2, 0x200, R9 ;  /* 0x0000020002127824 */ /* 0x000fe200078e0209 */
[----:B------:R-:W-:Y:S01]  /*07a0*/  LOP3.LUT P6, RZ, R10, 0x2, RZ, 0xc0, !PT ;  /* 0x000000020aff7812 */ /* 0x000fe200078cc0ff */
[----:B------:R-:W-:Y:S01]  /*07b0*/  IMAD.SHL.U32 R6, R2, 0x8, RZ ;  /* 0x0000000802067824 */ /* 0x000fe200078e00ff */
[----:B------:R-:W-:Y:S01]  /*07c0*/  LOP3.LUT P5, RZ, R10, 0x4, RZ, 0xc0, !PT ;  /* 0x000000040aff7812 */ /* 0x000fe200078ac0ff */
[----:B------:R-:W-:Y:S02]  /*07d0*/  IMAD.SHL.U32 R2, R8, 0x40, RZ ;  /* 0x0000004008027824 */ /* 0x000fe400078e00ff */
[----:B------:R-:W-:Y:S01]  /*07e0*/  IMAD.IADD R9, R14, 0x1, -R4 ;  /* 0x000000010e097824 */ /* 0x000fe200078e0a04 */
[----:B------:R-:W-:Y:S01]  /*07f0*/  LOP3.LUT R4, R6, 0x18, RZ, 0xc0, !PT ;  /* 0x0000001806047812 */ /* 0x000fe200078ec0ff */
[----:B------:R-:W-:Y:S01]  /*0800*/  IMAD.SHL.U32 R14, R14, 0x2, RZ ;  /* 0x000000020e0e7824 */ /* 0x000fe200078e00ff */
[----:B------:R-:W-:Y:S01]  /*0810*/  LOP3.LUT R2, R2, 0x1c0, RZ, 0xc0, !PT ;  /* 0x000001c002027812 */ /* 0x000fe200078ec0ff */
[----:B------:R-:W-:-:S02]  /*0820*/  IMAD.SHL.U32 R7, R12, 0x20, RZ ;  /* 0x000000200c077824 */ /* 0x000fc400078e00ff */
[----:B------:R-:W-:Y:S01]  /*0830*/  IMAD.SHL.U32 R252, R0, 0x2, RZ ;  /* 0x0000000200fc7824 */ /* 0x000fe200078e00ff */
[----:B------:R-:W-:Y:S02]  /*0840*/  LOP3.LUT R8, R5, 0x6, R14, 0xf8, !PT ;  /* 0x0000000605087812 */ /* 0x000fe400078ef80e */
[----:B------:R-:W-:Y:S02]  /*0850*/  SHF.R.U32.HI R6, RZ, 0x3, R2 ;  /* 0x00000003ff067819 */ /* 0x000fe40000011602 */
[----:B------:R-:W-:Y:S01]  /*0860*/  LOP3.LUT R5, R2, 0x20, R5, 0xf8, !PT ;  /* 0x0000002002057812 */ /* 0x000fe200078ef805 */
[----:B------:R1:W-:Y:S01]  /*0870*/  STL [R1+0x78], R8 ;  /* 0x0000780801007387 */ /* 0x0003e20000100800 */
[----:B------:R-:W-:Y:S01]  /*0880*/  LOP3.LUT R11, R4, 0x20, R7, 0xf8, !PT ;  /* 0x00000020040b7812 */ /* 0x000fe200078ef807 */
[----:B------:R-:W-:Y:S02]  /*0890*/  IMAD.SHL.U32 R7, R10, 0x40, RZ ;  /* 0x000000400a077824 */ /* 0x000fe400078e00ff */
        /* <DEDUP_REMOVED lines=74> */
.L_x_200:
        /* <DEDUP_REMOVED lines=53> */
.L_x_170:
        /* <DEDUP_REMOVED lines=67> */
.L_x_172:
        /* <DEDUP_REMOVED lines=18> */
.L_x_173:
        /* <DEDUP_REMOVED lines=70> */
.L_x_174:
[----:B------:R-:W-:Y:S02]  /*1a40*/  UMOV UR15, UR51 ;  /* 0x00000033000f7c82 */ /* 0x000fe40008000000 */
.L_x_175:
        /* <DEDUP_REMOVED lines=13> */
[----:B------:R-:W-:Y:S01]  /*1b20*/  BSSY B1, `(.L_x_171) ;  /* 0x0000630000017945 */ /* 0x000fe20003800000 */
[----:B------:R-:W-:-:S02]  /*1b30*/  UIMAD UR7, UR58, UR8, URZ ;  /* 0x000000083a0772a4 */ /* 0x000fc4000f8e023f */
[----:B------:R-:W-:Y:S02]  /*1b40*/  ULDC.64 UR4, c[0x0][0x200] ;  /* 0x0000800000047ab9 */ /* 0x000fe40000000a00 */
[----:B------:R-:W-:-:S03]  /*1b50*/  UIMAD UR18, UR38, UR9, UR7 ;  /* 0x00000009261272a4 */ /* 0x000fc6000f8e0207 */
[----:B------:R-:W-:Y:S02]  /*1b60*/  ULDC.64 UR8, c[0x0][0x378] ;  /* 0x0000de0000087ab9 */ /* 0x000fe40000000a00 */
[----:B------:R-:W-:-:S04]  /*1b70*/  UIMAD UR7, UR58, UR8, URZ ;  /* 0x000000083a0772a4 */ /* 0x000fc8000f8e023f */
[----:B------:R-:W-:Y:S01]  /*1b80*/  UIMAD UR11, UR38, UR9, UR7 ;  /* 0x00000009260b72a4 */ /* 0x000fe2000f8e0207 */
[----:B---3--:R-:W-:Y:S02]  /*1b90*/  SHF.R.S32.HI R27, RZ, 0x1f, R27 ;  /* 0x0000001fff1b7819 */ /* 0x008fe4000001141b */
[----:B------:R-:W-:Y:S02]  /*1ba0*/  ULDC.64 UR8, c[0x0][0x370] ;  /* 0x0000dc0000087ab9 */ /* 0x000fe40000000a00 */
[----:B------:R-:W-:Y:S01]  /*1bb0*/  UIMAD UR7, UR28, UR8, URZ ;  /* 0x000000081c0772a4 */ /* 0x000fe2000f8e023f */
[----:B----4-:R-:W-:Y:S01]  /*1bc0*/  LEA.HI R27, R27, R32, RZ, 0x3 ;  /* 0x000000201b1b7211 */ /* 0x010fe200078f18ff */
[----:B------:R-:W-:Y:S02]  /*1bd0*/  UIADD3 UR8, UR17, UR13, URZ ;  /* 0x0000000d11087290 */ /* 0x000fe4000fffe03f */
[----:B------:R-:W-:Y:S01]  /*1be0*/  UIMAD UR10, UR17, UR9, UR7 ;  /* 0x00000009110a72a4 */ /* 0x000fe2000f8e0207 */
[----:B------:R-:W-:Y:S01]  /*1bf0*/  SHF.R.S32.HI R27, RZ, 0x3, R27 ;  /* 0x00000003ff1b7819 */ /* 0x000fe2000001141b */
[----:B------:R-:W-:-:S02]  /*1c00*/  UIMAD.WIDE UR8, UR8, UR16, UR4 ;  /* 0x00000010080872a5 */ /* 0x000fc4000f8e0204 */
[----:B------:R-:W-:Y:S01]  /*1c10*/  UIADD3 UR7, -UR6, UR12, UR23 ;  /* 0x0000000c06077290 */ /* 0x000fe2000fffe117 */
[----:B------:R-:W-:Y:S01]  /*1c20*/  SHF.R.S32.HI R22, RZ, 0x1f, R27 ;  /* 0x0000001fff167819 */ /* 0x000fe2000001141b */
[----:B------:R-:W-:Y:S01]  /*1c30*/  ULDC.64 UR4, c[0x0][0x3c8] ;  /* 0x0000f20000047ab9 */ /* 0x000fe20000000a00 */
[----:B------:R-:W-:Y:S02]  /*1c40*/  IADD3 R5, P0, R27, UR17, RZ ;  /* 0x000000111b057c10 */ /* 0x000fe4000ff1e0ff */
[----:B------:R-:W-:Y:S02]  /*1c50*/  UMOV UR14, UR8 ;  /* 0x00000008000e7c82 */ /* 0x000fe40008000000 */
[----:B------:R-:W-:Y:S01]  /*1c60*/  UIADD3 UR8, UR17, UR15, URZ ;  /* 0x0000000f11087290 */ /* 0x000fe2000fffe03f */
[----:B------:R-:W-:Y:S01]  /*1c70*/  IADD3.X R9, R22, UR28, RZ, P0, !PT ;  /* 0x0000001c16097c10 */ /* 0x000fe200087fe4ff */
[----:B------:R-:W-:Y:S02]  /*1c80*/  UMOV UR13, UR9 ;  /* 0x00000009000d7c82 */ /* 0x000fe40008000000 */
[----:B------:R-:W-:Y:S01]  /*1c90*/  UIMAD.WIDE UR8, UR8, UR16, UR4 ;  /* 0x00000010080872a5 */ /* 0x000fe2000f8e0204 */
[----:B------:R3:W4:Y:S01]  /*1ca0*/  R2UR UR5, R12 ;  /* 0x000000000c0573c2 */ /* 0x00072200000e0000 */
[----:B------:R-:W-:Y:S01]  /*1cb0*/  IMAD R9, R9, c[0x0][0x190], RZ ;  /* 0x0000640009097a24 */ /* 0x000fe200078e02ff */
[----:B------:R-:W-:-:S02]  /*1cc0*/  ULDC UR28, c[0x0][0x2e8] ;  /* 0x0000ba00001c7ab9 */ /* 0x000fc40000000800 */
[----:B------:R-:W-:Y:S02]  /*1cd0*/  UIADD3 UR7, UR7, -UR28, URZ ;  /* 0x8000001c07077290 */ /* 0x000fe4000fffe03f */
[----:B------:R-:W-:Y:S02]  /*1ce0*/  UMOV UR16, UR8 ;  /* 0x0000000800107c82 */ /* 0x000fe40008000000 */
[----:B------:R5:W1:Y:S01]  /*1cf0*/  R2UR UR4, R10 ;  /* 0x000000000a0473c2 */ /* 0x000a6200000e0000 */
[----:B------:R-:W-:Y:S02]  /*1d00*/  USHF.R.S32.HI UR17, URZ, 0x1f, UR7 ;  /* 0x0000001f3f117899 */ /* 0x000fe40008011407 */
[----:B------:R-:W-:Y:S02]  /*1d10*/  UMOV UR15, UR9 ;  /* 0x00000009000f7c82 */ /* 0x000fe40008000000 */
[----:B------:R-:W-:Y:S02]  /*1d20*/  ULEA.HI UR17, UR17, UR7, URZ, 0x6 ;  /* 0x0000000711117291 */ /* 0x000fe4000f8f303f */
[----:B------:R-:W-:-:S02]  /*1d30*/  UIADD3 UR7, UR30, -0x1, URZ ;  /* 0xffffffff1e077890 */ /* 0x000fc4000fffe03f */
[----:B------:R-:W-:-:S04]  /*1d40*/  USHF.R.S32.HI UR17, URZ, 0x6, UR17 ;  /* 0x000000063f117899 */ /* 0x000fc80008011411 */
[----:B------:R-:W-:Y:S01]  /*1d50*/  UISETP.LT.AND UP1, UPT, URZ, UR17, UPT ;  /* 0x000000113f00728c */ /* 0x000fe2000bf21270 */
[----:B---3--:R-:W3:Y:S03]  /*1d60*/  S2R R12, SR_TID.X ;  /* 0x00000000000c7919 */ /* 0x008ee60000002100 */
[----:B------:R-:W-:-:S04]  /*1d70*/  USEL UR17, URZ, UR17, !UP1 ;  /* 0x000000113f117287 */ /* 0x000fc8000c800000 */
[----:B------:R-:W-:Y:S01]  /*1d80*/  UISETP.GT.AND UP1, UPT, UR30, UR17, UPT ;  /* 0x000000111e00728c */ /* 0x000fe2000bf24270 */
[----:B--2---:R-:W-:-:S05]  /*1d90*/  IMAD.MOV.U32 R14, RZ, RZ, R6 ;  /* 0x000000ffff0e7224 */ /* 0x004fca00078e0006 */
[----:B------:R-:W-:-:S05]  /*1da0*/  SHF.R.S32.HI R15, RZ, 0x1f, R14 ;  /* 0x0000001fff0f7819 */ /* 0x000fca000001140e */
[C---:B------:R-:W-:Y:S01]  /*1db0*/  IMAD.WIDE.U32 R6, R5.reuse, c[0x0][0x190], R14 ;  /* 0x0000640005067a25 */ /* 0x040fe200078e000e */
[----:B------:R2:W-:Y:S03]  /*1dc0*/  STL [R1+0x84], R15 ;  /* 0x0000840f01007387 */ /* 0x0005e60000100800 */
[----:B------:R-:W-:Y:S01]  /*1dd0*/  IMAD R5, R5, c[0x0][0x194], R9 ;  /* 0x0000650005057a24 */ /* 0x000fe200078e0209 */
[----:B------:R-:W-:-:S04]  /*1de0*/  IADD3 R8, P0, R6, UR39, RZ ;  /* 0x0000002706087c10 */ /* 0x000fc8000ff1e0ff */
[----:B------:R-:W-:Y:S02]  /*1df0*/  IADD3.X R9, R7, UR33, R5, P0, !PT ;  /* 0x0000002107097c10 */ /* 0x000fe400087fe405 */
[----:B---3--:R-:W-:Y:S02]  /*1e00*/  SHF.R.S32.HI R5, RZ, 0x1f, R12 ;  /* 0x0000001fff057819 */ /* 0x008fe4000001140c */
[----:B------:R-:W-:Y:S02]  /*1e10*/  IADD3 R6, P0, R14, UR26, RZ ;  /* 0x0000001a0e067c10 */ /* 0x000fe4000ff1e0ff */
[----:B------:R-:W-:Y:S02]  /*1e20*/  LEA.HI R5, R5, R12, RZ, 0x5 ;  /* 0x0000000c05057211 */ /* 0x000fe400078f28ff */
[----:B------:R-:W-:Y:S02]  /*1e30*/  IADD3.X R7, R15, UR27, RZ, P0, !PT ;  /* 0x0000001b0f077c10 */ /* 0x000fe400087fe4ff */
[----:B-----5:R-:W-:-:S02]  /*1e40*/  LOP3.LUT R10, R5, 0xffffffe0, RZ, 0xc0, !PT ;  /* 0xffffffe0050a7812 */ /* 0x020fc400078ec0ff */
[----:B------:R-:W-:Y:S01]  /*1e50*/  SHF.R.S32.HI R5, RZ, 0x5, R5 ;  /* 0x00000005ff057819 */ /* 0x000fe20000011405 */
[----:B------:R-:W-:-:S04]  /*1e60*/  IMAD.WIDE.U32 R6, R11, c[0x0][0x370], R6 ;  /* 0x0000dc000b067a25 */ /* 0x000fc800078e0006 */
[----:B------:R-:W-:Y:S01]  /*1e70*/  IMAD.IADD R10, R12, 0x1, -R10 ;  /* 0x000000010c0a7824 */ /* 0x000fe200078e0a0a */
[----:B------:R-:W-:-:S03]  /*1e80*/  IADD3 R7, R7, UR10, RZ ;  /* 0x0000000a07077c10 */ /* 0x000fc6000fffe0ff */
[----:B------:R-:W-:-:S05]  /*1e90*/  IMAD R5, R5, UR47, R10 ;  /* 0x0000002f05057c24 */ /* 0x000fca000f8e020a */
[----:B------:R-:W-:-:S04]  /*1ea0*/  IADD3 R10, P0, R5, UR25, RZ ;  /* 0x00000019050a7c10 */ /* 0x000fc8000ff1e0ff */
[----:B------:R-:W-:Y:S01]  /*1eb0*/  LEA.HI.X.SX32 R11, R5, UR19, 0x1, P0 ;  /* 0x00000013050b7c11 */ /* 0x000fe200080f0eff */
[----:B------:R-:W-:Y:S01]  /*1ec0*/  IMAD.U32 R5, RZ, RZ, UR38 ;  /* 0x00000026ff057e24 */ /* 0x000fe2000f8e00ff */
[----:B------:R-:W-:-:S03]  /*1ed0*/  LEA R16, P2, R10, c[0x0][0x350], 0x2 ;  /* 0x0000d4000a107a11 */ /* 0x000fc600078410ff */
[----:B------:R-:W-:Y:S01]  /*1ee0*/  IMAD.WIDE.U32 R6, R5, c[0x0][0x378], R6 ;  /* 0x0000de0005067a25 */ /* 0x000fe200078e0006 */
[----:B------:R-:W-:-:S03]  /*1ef0*/  LEA.HI.X R17, R10, c[0x0][0x354], R11, 0x2, P2 ;  /* 0x0000d5000a117a11 */ /* 0x000fc600010f140b */
[----:B------:R-:W-:Y:S01]  /*1f00*/  IMAD.WIDE.U32 R8, R5, c[0x0][0x1a8], R8 ;  /* 0x00006a0005087a25 */ /* 0x000fe200078e0008 */
[----:B------:R-:W-:-:S03]  /*1f10*/  IADD3 R7, R7, UR11, RZ ;  /* 0x0000000b07077c10 */ /* 0x000fc6000fffe0ff */
[----:B------:R-:W-:Y:S01]  /*1f20*/  IMAD R5, R22, c[0x0][0x370], RZ ;  /* 0x0000dc0016057a24 */ /* 0x000fe200078e02ff */
[----:B------:R-:W-:Y:S01]  /*1f30*/  IADD3 R9, R9, UR18, RZ ;  /* 0x0000001209097c10 */ /* 0x000fe2000fffe0ff */
[----:B------:R-:W-:Y:S01]  /*1f40*/  IMAD.WIDE.U32 R6, R27, c[0x0][0x370], R6 ;  /* 0x0000dc001b067a25 */ /* 0x000fe200078e0006 */
[----:B------:R-:W-:-:S03]  /*1f50*/  LEA R28, P0, R8, c[0x0][0x160], 0x1 ;  /* 0x00005800081c7a11 */ /* 0x000fc600078008ff */
[----:B------:R-:W-:Y:S01]  /*1f60*/  IMAD R5, R27, c[0x0][0x374], R5 ;  /* 0x0000dd001b057a24 */ /* 0x000fe200078e0205 */
[----:B------:R-:W-:Y:S02]  /*1f70*/  LEA R30, P3, R6, c[0x0][0x330], 0x1 ;  /* 0x0000cc00061e7a11 */ /* 0x000fe400078608ff */
[----:B------:R-:W-:Y:S01]  /*1f80*/  LEA.HI.X R29, R8, c[0x0][0x164], R9, 0x1, P0 ;  /* 0x00005900081d7a11 */ /* 0x000fe200000f0c09 */
[----:B------:R-:W-:Y:S01]  /*1f90*/  IMAD.IADD R5, R7, 0x1, R5 ;  /* 0x0000000107057824 */ /* 0x000fe200078e0205 */
[----:B------:R-:W-:-:S03]  /*1fa0*/  PLOP3.LUT P0, PT, PT, PT, UP1, 0x80, 0x0 ;  /* 0x000000000000781c */ /* 0x000fc60003f0f018 */
[----:B------:R2:W-:Y:S01]  /*1fb0*/  STL.64 [R1+0x48], R28 ;  /* 0x0000481c01007387 */ /* 0x0005e20000100a00 */
[----:B------:R-:W-:-:S05]  /*1fc0*/  LEA.HI.X R31, R6, c[0x0][0x334], R5, 0x1, P3 ;  /* 0x0000cd00061f7a11 */ /* 0x000fca00018f0c05 */
[----:B------:R2:W-:Y:S04]  /*1fd0*/  STL.64 [R1+0x40], R30 ;  /* 0x0000401e01007387 */ /* 0x0005e80000100a00 */
        /* <DEDUP_REMOVED lines=20> */
.L_x_177:
        /* <DEDUP_REMOVED lines=18> */
.L_x_178:
[----:B------:R-:W-:Y:S01]  /*2240*/  ULDC.64 UR8, c[0x0][0x3a0] ;  /* 0x0000e80000087ab9 */ /* 0x000fe20000000a00 */
        /* <DEDUP_REMOVED lines=28> */
.L_x_180:
[----:B------:R-:W-:Y:S05]  /*2410*/  BSYNC B0 ;  /* 0x0000000000007941 */ /* 0x000fea0003800000 */
.L_x_179:
        /* <DEDUP_REMOVED lines=16> */
.L_x_182:
[----:B------:R-:W-:Y:S05]  /*2520*/  BSYNC B0 ;  /* 0x0000000000007941 */ /* 0x000fea0003800000 */
.L_x_181:
        /* <DEDUP_REMOVED lines=27> */
.L_x_184:
[----:B------:R-:W-:Y:S05]  /*26e0*/  BSYNC B0 ;  /* 0x0000000000007941 */ /* 0x000fea0003800000 */
.L_x_183:
        /* <DEDUP_REMOVED lines=12> */
[----:B------:R1:W-:Y:S01]  /*27b0*/  STG.E.128 [R4.64+0x100], RZ ;  /* 0x000100ff04007986 */ /* 0x0003e2000c101d04 */
[----:B------:R-:W-:Y:S05]  /*27c0*/  BRA `(.L_x_185) ;  /* 0x0000565000007947 */ /* 0x000fea0003800000 */
.L_x_176:
[----:B------:R-:W3:Y:S01]  /*27d0*/  LDL R25, [R1+0x38] ;  /* 0x0000380001197983 */ /* 0x000ee20000100800 */
[----:B------:R-:W-:Y:S01]  /*27e0*/  ULDC.64 UR8, c[0x0][0x1a0] ;  /* 0x0000680000087ab9 */ /* 0x000fe20000000a00 */
[----:B------:R-:W-:Y:S01]  /*27f0*/  IMAD.U32 R8, RZ, RZ, UR23 ;  /* 0x00000017ff087e24 */ /* 0x000fe2000f8e00ff */
[----:B------:R-:W-:Y:S01]  /*2800*/  UIMAD UR8, UR20, UR8, URZ ;  /* 0x00000008140872a4 */ /* 0x000fe2000f8e023f */
[----:B------:R-:W4:Y:S01]  /*2810*/  LDL R26, [R1+0x74] ;  /* 0x00007400011a7983 */ /* 0x000f220000100800 */
[----:B------:R-:W-:-:S02]  /*2820*/  IMAD.U32 R6, RZ, RZ, UR23 ;  /* 0x00000017ff067e24 */ /* 0x000fc4000f8e00ff */
[----:B------:R-:W-:Y:S01]  /*2830*/  UIMAD UR8, UR23, UR9, UR8 ;  /* 0x00000009170872a4 */ /* 0x000fe2000f8e0208 */
[----:B------:R-:W-:Y:S01]  /*2840*/  IMAD.WIDE.U32 R8, R8, c[0x0][0x1a0], R14 ;  /* 0x0000680008087a25 */ /* 0x000fe200078e000e */
[----:B------:R-:W-:-:S03]  /*2850*/  IADD3 R12, R27, 0x20, RZ ;  /* 0x000000201b0c7810 */ /* 0x000fc60007ffe0ff */
[----:B------:R-:W-:Y:S01]  /*2860*/  IMAD.WIDE.U32 R6, R6, c[0x0][0x198], R14 ;  /* 0x0000660006067a25 */ /* 0x000fe200078e000e */
[----:B------:R-:W-:Y:S01]  /*2870*/  MOV R11, UR8 ;  /* 0x00000008000b7c02 */ /* 0x000fe20008000f00 */
[----:B------:R-:W-:Y:S01]  /*2880*/  ULDC.64 UR8, c[0x0][0x198] ;  /* 0x0000660000087ab9 */ /* 0x000fe20000000a00 */
[----:B------:R-:W-:Y:S01]  /*2890*/  IADD3 R8, P3, R8, UR29, RZ ;  /* 0x0000001d08087c10 */ /* 0x000fe2000ff7e0ff */
[----:B------:R-:W-:Y:S02]  /*28a0*/  UIMAD UR10, UR20, UR8, URZ ;  /* 0x00000008140a72a4 */ /* 0x000fe4000f8e023f */
[----:B------:R-:W-:Y:S02]  /*28b0*/  UIMAD UR8, UR7, -0x40, UR12 ;  /* 0xffffffc0070878a4 */ /* 0x000fe4000f8e020c */
[----:B------:R-:W-:Y:S02]  /*28c0*/  UIMAD UR10, UR23, UR9, UR10 ;  /* 0x00000009170a72a4 */ /* 0x000fe4000f8e020a */
[----:B------:R-:W-:-:S02]  /*28d0*/  UIMAD UR9, UR22, -0x40, UR6 ;  /* 0xffffffc0160978a4 */ /* 0x000fc4000f8e0206 */
[C---:B------:R-:W-:Y:S02]  /*28e0*/  ISETP.GE.AND P1, PT, R12.reuse, UR8, PT ;  /* 0x000000080c007c0c */ /* 0x040fe4000bf26270 */
[----:B------:R-:W-:Y:S02]  /*28f0*/  IMAD.U32 R5, RZ, RZ, UR10 ;  /* 0x0000000aff057e24 */ /* 0x000fe4000f8e00ff */
[----:B------:R-:W-:Y:S02]  /*2900*/  ISETP.GE.AND P2, PT, R12, UR9, PT ;  /* 0x000000090c007c0c */ /* 0x000fe4000bf46270 */
[----:B------:R-:W-:Y:S01]  /*2910*/  IADD3 R10, P0, R6, UR34, RZ ;  /* 0x00000022060a7c10 */ /* 0x000fe2000ff1e0ff */
[----:B------:R-:W-:Y:S01]  /*2920*/  IMAD.MOV.U32 R24, RZ, RZ, 0x40 ;  /* 0x00000040ff187424 */ /* 0x000fe200078e00ff */
[----:B------:R-:W-:Y:S02]  /*2930*/  IADD3.X R9, R9, UR31, R11, P3, !PT ;  /* 0x0000001f09097c10 */ /* 0x000fe40009ffe40b */
[----:B------:R-:W-:-:S02]  /*2940*/  ISETP.GE.AND P3, PT, R27, UR9, PT ;  /* 0x000000091b007c0c */ /* 0x000fc4000bf66270 */
[----:B------:R-:W-:Y:S01]  /*2950*/  IADD3.X R11, R7, UR35, R5, P0, !PT ;  /* 0x00000023070b7c10 */ /* 0x000fe200087fe405 */
[----:B------:R-:W-:Y:S02]  /*2960*/  IMAD R5, R13, c[0x0][0x1b8], RZ ;  /* 0x00006e000d057a24 */ /* 0x000fe400078e02ff */
[----:B--2---:R-:W-:Y:S02]  /*2970*/  IMAD.WIDE.U32 R14, R24, c[0x0][0x370], RZ ;  /* 0x0000dc00180e7a25 */ /* 0x004fe400078e00ff */
[----:B------:R-:W-:Y:S02]  /*2980*/  @!P2 IADD3 R16, P4, R27, 0x20, RZ ;  /* 0x000000201b10a810 */ /* 0x000fe40007f9e0ff */
[----:B------:R-:W-:Y:S02]  /*2990*/  IMAD R12, R13, c[0x0][0x1b0], RZ ;  /* 0x00006c000d0c7a24 */ /* 0x000fe400078e02ff */
[C---:B------:R-:W-:Y:S02]  /*29a0*/  IMAD R5, R4.reuse, c[0x0][0x1bc], R5 ;  /* 0x00006f0004057a24 */ /* 0x040fe400078e0205 */
[----:B------:R-:W-:Y:S01]  /*29b0*/  IMAD.WIDE.U32 R6, R4, c[0x0][0x1b8], R8 ;  /* 0x00006e0004067a25 */ /* 0x000fe200078e0008 */
[----:B------:R-:W-:-:S03]  /*29c0*/  @!P1 IADD3 R14, P0, R30, R14, RZ ;  /* 0x0000000e1e0e9210 */ /* 0x000fc60007f1e0ff */
[----:B------:R-:W-:Y:S01]  /*29d0*/  IMAD R13, R24, c[0x0][0x374], RZ ;  /* 0x0000dd00180d7a24 */ /* 0x000fe200078e02ff */
[----:B------:R-:W-:Y:S01]  /*29e0*/  IADD3 R7, R7, R5, RZ ;  /* 0x0000000507077210 */ /* 0x000fe20007ffe0ff */
[C---:B------:R-:W-:Y:S02]  /*29f0*/  IMAD R12, R4.reuse, c[0x0][0x1b4], R12 ;  /* 0x00006d00040c7a24 */ /* 0x040fe400078e020c */
[----:B------:R-:W-:Y:S01]  /*2a00*/  IMAD.WIDE.U32 R4, R4, c[0x0][0x1b0], R10 ;  /* 0x00006c0004047a25 */ /* 0x000fe200078e000a */
[----:B------:R-:W-:Y:S02]  /*2a10*/  @!P1 IADD3.X R15, R31, R15, R13, P0, !PT ;  /* 0x0000000f1f0f9210 */ /* 0x000fe400007fe40d */
[----:B------:R-:W-:Y:S01]  /*2a20*/  @!P2 IADD3 R13, P0, R27, 0x20, RZ ;  /* 0x000000201b0da810 */ /* 0x000fe20007f1e0ff */
[----:B------:R-:W-:Y:S02]  /*2a30*/  @!P3 IMAD R9, R22, c[0x0][0x1a0], RZ ;  /* 0x000068001609ba24 */ /* 0x000fe400078e02ff */
[----:B------:R-:W-:-:S02]  /*2a40*/  @!P2 IMAD.X R8, RZ, RZ, R22, P4 ;  /* 0x000000ffff08a224 */ /* 0x000fc400020e0616 */
[----:B------:R-:W-:Y:S02]  /*2a50*/  IMAD.IADD R5, R5, 0x1, R12 ;  /* 0x0000000105057824 */ /* 0x000fe400078e020c */
[C---:B------:R-:W-:Y:S02]  /*2a60*/  @!P3 IMAD R20, R27.reuse, c[0x0][0x1a4], R9 ;  /* 0x000069001b14ba24 */ /* 0x040fe400078e0209 */
[----:B------:R-:W-:Y:S02]  /*2a70*/  @!P2 IMAD R12, R8, c[0x0][0x1a0], RZ ;  /* 0x00006800080caa24 */ /* 0x000fe400078e02ff */
[----:B------:R-:W-:Y:S02]  /*2a80*/  @!P2 IMAD.X R17, RZ, RZ, R22, P0 ;  /* 0x000000ffff11a224 */ /* 0x000fe400000e0616 */
[----:B------:R-:W-:Y:S01]  /*2a90*/  @!P3 IMAD.WIDE.U32 R8, R27, c[0x0][0x1a0], R6 ;  /* 0x000068001b08ba25 */ /* 0x000fe200078e0006 */
[----:B------:R-:W-:-:S03]  /*2aa0*/  @!P2 MOV R18, R4 ;  /* 0x000000040012a202 */ /* 0x000fc60000000f00 */
[----:B------:R-:W-:Y:S01]  /*2ab0*/  @!P2 IMAD.MOV.U32 R19, RZ, RZ, R5 ;  /* 0x000000ffff13a224 */ /* 0x000fe200078e0005 */
[----:B------:R-:W-:Y:S01]  /*2ac0*/  @!P3 IADD3 R9, R9, R20, RZ ;  /* 0x000000140909b210 */ /* 0x000fe20007ffe0ff */
[----:B------:R-:W-:Y:S02]  /*2ad0*/  @!P2 IMAD R17, R17, c[0x0][0x198], RZ ;  /* 0x000066001111aa24 */ /* 0x000fe400078e02ff */
[----:B------:R-:W-:Y:S01]  /*2ae0*/  @!P2 IMAD R21, R16, c[0x0][0x1a4], R12 ;  /* 0x000069001015aa24 */ /* 0x000fe200078e020c */
[C---:B------:R-:W-:Y:S01]  /*2af0*/  @!P3 LEA R12, P0, R8.reuse, c[0x0][0x170], 0x1 ;  /* 0x00005c00080cba11 */ /* 0x040fe200078008ff */
[C---:B------:R-:W-:Y:S02]  /*2b00*/  @!P2 IMAD R20, R13.reuse, c[0x0][0x19c], R17 ;  /* 0x000067000d14aa24 */ /* 0x040fe400078e0211 */
[----:B------:R-:W-:Y:S01]  /*2b10*/  @!P2 IMAD.WIDE.U32 R18, R13, c[0x0][0x198], R18 ;  /* 0x000066000d12aa25 */ /* 0x000fe200078e0012 */
[----:B------:R-:W-:Y:S02]  /*2b20*/  @!P3 LEA.HI.X R13, R8, c[0x0][0x174], R9, 0x1, P0 ;  /* 0x00005d00080dba11 */ /* 0x000fe400000f0c09 */
[----:B------:R-:W-:-:S13]  /*2b30*/  PLOP3.LUT P0, PT, PT, PT, UP6, 0x80, 0x0 ;  /* 0x000000000000781c */ /* 0x000fda0003f0f068 */
[----:B------:R-:W-:Y:S01]  /*2b40*/  @P0 BAR.SYNC.DEFER_BLOCKING 0x0 ;  /* 0x0000000000000b1d */ /* 0x000fe20000010000 */
[----:B------:R-:W-:Y:S01]  /*2b50*/  @!P2 MOV R11, R7 ;  /* 0x00000007000ba202 */ /* 0x000fe20000000f00 */
[----:B------:R-:W-:-:S04]  /*2b60*/  @!P2 IMAD.MOV.U32 R10, RZ, RZ, R6 ;  /* 0x000000ffff0aa224 */ /* 0x000fc800078e0006 */
[----:B------:R-:W-:Y:S01]  /*2b70*/  @!P2 IMAD.WIDE.U32 R6, R16, c[0x0][0x1a0], R10 ;  /* 0x000068001006aa25 */ /* 0x000fe200078e000a */
[----:B------:R-:W-:-:S03]  /*2b80*/  ISETP.GE.AND P0, PT, R27, UR8, PT ;  /* 0x000000081b007c0c */ /* 0x000fc6000bf06270 */
[----:B------:R-:W-:Y:S01]  /*2b90*/  @!P2 IMAD.IADD R7, R7, 0x1, R21 ;  /* 0x000000010707a824 */ /* 0x000fe200078e0215 */
[----:B------:R-:W-:-:S04]  /*2ba0*/  @!P2 LEA R10, P4, R6, c[0x0][0x170], 0x1 ;  /* 0x00005c00060aaa11 */ /* 0x000fc800078808ff */
[----:B------:R-:W-:Y:S01]  /*2bb0*/  @!P2 LEA.HI.X R11, R6, c[0x0][0x174], R7, 0x1, P4 ;  /* 0x00005d00060baa11 */ /* 0x000fe200020f0c07 */
        /* <DEDUP_REMOVED lines=9> */
[----:B---3--:R-:W-:Y:S04]  /*2c50*/  @P3 STS.128 [R25+0x12000], RZ ;  /* 0x012000ff19003388 */ /* 0x008fe80000000c00 */
        /* <DEDUP_REMOVED lines=38> */
[----:B----4-:R-:W-:-:S03]  /*2ec0*/  IADD3 R7, R26, 0x8, RZ ;  /* 0x000000081a077810 */ /* 0x010fc60007ffe0ff */
        /* <DEDUP_REMOVED lines=17> */
[----:B--2---:R-:W-:-:S03]  /*2fe0*/  SHF.L.U32 R11, R26, 0x2, RZ ;  /* 0x000000021a0b7819 */ /* 0x004fc600000006ff */
        /* <DEDUP_REMOVED lines=9> */
[----:B------:R2:W-:Y:S01]  /*3080*/  @!P3 LDGSTS.E.BYPASS.LTC128B.128 [R25+0x10000], [R6.64+0x100] ;  /* 0x100001000619bfae */ /* 0x0005e2000b901d44 */
[----:B-----5:R-:W-:-:S04]  /*3090*/  SHF.R.S32.HI R8, RZ, 0x1f, R26 ;  /* 0x0000001fff087819 */ /* 0x020fc8000001141a */
[----:B------:R-:W-:Y:S02]  /*30a0*/  SHF.L.U64.HI R10, R26, 0x2, R8 ;  /* 0x000000021a0a7819 */ /* 0x000fe40000010208 */
[----:B------:R-:W-:Y:S02]  /*30b0*/  MOV R8, 0x7f800000 ;  /* 0x7f80000000087802 */ /* 0x000fe40000000f00 */
[----:B--2---:R-:W-:-:S04]  /*30c0*/  IADD3 R6, P0, R11, UR14, RZ ;  /* 0x0000000e0b067c10 */ /* 0x004fc8000ff1e0ff */
[----:B------:R-:W-:-:S05]  /*30d0*/  IADD3.X R7, R10, UR13, RZ, P0, !PT ;  /* 0x0000000d0a077c10 */ /* 0x000fca00087fe4ff */
[----:B------:R-:W2:Y:S01]  /*30e0*/  @!P6 LDG.E R8, [R6.64+0x20] ;  /* 0x000020040608e981 */ /* 0x000ea2000c1e1900 */
[----:B------:R-:W-:Y:S01]  /*30f0*/  @!P2 IMAD.IADD R17, R19, 0x1, R20 ;  /* 0x000000011311a824 */ /* 0x000fe200078e0214 */
[C---:B------:R-:W-:Y:S02]  /*3100*/  @!P2 LEA R4, P4, R18.reuse, c[0x0][0x168], 0x1 ;  /* 0x00005a001204aa11 */ /* 0x040fe400078808ff */
[----:B------:R-:W-:Y:S02]  /*3110*/  @P2 STS.128 [R25+0xd000], RZ ;  /* 0x00d000ff19002388 */ /* 0x000fe40000000c00 */
[----:B------:R-:W-:Y:S02]  /*3120*/  @!P2 LEA.HI.X R5, R18, c[0x0][0x16c], R17, 0x1, P4 ;  /* 0x00005b001205aa11 */ /* 0x000fe400020f0c11 */
[----:B------:R-:W-:Y:S04]  /*3130*/  @P2 STS.128 [R25+0xf000], RZ ;  /* 0x00f000ff19002388 */ /* 0x000fe80000000c00 */
[----:B------:R-:W-:Y:S04]  /*3140*/  @P2 STS.128 [R25+0x11000], RZ ;  /* 0x011000ff19002388 */ /* 0x000fe80000000c00 */
[----:B------:R-:W-:Y:S04]  /*3150*/  STL [R1+0x68], R11 ;  /* 0x0000680b01007387 */ /* 0x000fe80000100800 */
[----:B------:R-:W-:Y:S01]  /*3160*/  @!PT LDS RZ, [RZ] ;  /* 0x00000000fffff984 */ /* 0x000fe20000000800 */
[----:B------:R-:W-:Y:S01]  /*3170*/  @!PT LDS RZ, [RZ] ;  /* 0x00000000fffff984 */ /* 0x000fe20000000800 */
[----:B------:R-:W-:Y:S01]  /*3180*/  @!PT LDS RZ, [RZ] ;  /* 0x00000000fffff984 */ /* 0x000fe20000000800 */
[----:B------:R5:W-:Y:S04]  /*3190*/  @!P2 LDGSTS.E.BYPASS.LTC128B.128 [R25+0xd000], [R4.64] ;  /* 0x0d0000000419afae */ /* 0x000be8000b901d44 */
[----:B------:R-:W-:Y:S04]  /*31a0*/  STL [R1+0x64], R10 ;  /* 0x0000640a01007387 */ /* 0x000fe80000100800 */
[----:B------:R5:W-:Y:S04]  /*31b0*/  @!P2 LDGSTS.E.BYPASS.LTC128B.128 [R25+0xf000], [R4.64+0x80] ;  /* 0x0f0000800419afae */ /* 0x000be8000b901d44 */
[----:B------:R5:W-:Y:S01]  /*31c0*/  @!P2 LDGSTS.E.BYPASS.LTC128B.128 [R25+0x11000], [R4.64+0x100] ;  /* 0x110001000419afae */ /* 0x000be2000b901d44 */
[----:B------:R-:W-:Y:S01]  /*31d0*/  ISETP.GE.AND P1, PT, R26, UR8, PT ;  /* 0x000000081a007c0c */ /* 0x000fe2000bf26270 */
[----:B------:R-:W-:-:S02]  /*31e0*/  IMAD.MOV.U32 R9, RZ, RZ, 0x7f800000 ;  /* 0x7f800000ff097424 */ /* 0x000fc400078e00ff */
[----:B------:R-:W0:Y:S10]  /*31f0*/  LDGDEPBAR ;  /* 0x00000000000079af */ /* 0x000e340000000000 */
[----:B------:R-:W3:Y:S01]  /*3200*/  @!P1 LDG.E R9, [R6.64] ;  /* 0x0000000406099981 */ /* 0x000ee2000c1e1900 */
[----:B------:R-:W-:-:S04]  /*3210*/  DEPBAR.LE SB0, 0x1 ;  /* 0x000080400000791a */ /* 0x000fc80000000000 */
[----:B------:R-:W-:Y:S06]  /*3220*/  BAR.SYNC.DEFER_BLOCKING 0x0 ;  /* 0x0000000000007b1d */ /* 0x000fec0000010000 */
[----:B------:R-:W1:Y:S04]  /*3230*/  LDSM.16.M88.4 R148, [R252+0x12000] ;  /* 0x01200000fc94783b */ /* 0x000e680000000200 */
[----:B------:R-:W1:Y:S04]  /*3240*/  LDSM.16.M88.4 R152, [R252+0x12800] ;  /* 0x01280000fc98783b */ /* 0x000e680000000200 */
[----:B------:R-:W1:Y:S04]  /*3250*/  LDSM.16.M88.4 R180, [R252+0x14000] ;  /* 0x01400000fcb4783b */ /* 0x000e680000000200 */
[----:B------:R-:W1:Y:S04]  /*3260*/  LDSM.16.M88.4 R184, [R252+0x14800] ;  /* 0x01480000fcb8783b */ /* 0x000e680000000200 */
[----:B------:R-:W1:Y:S04]  /*3270*/  LDSM.16.M88.4 R212, [R252+0x16000] ;  /* 0x01600000fcd4783b */ /* 0x000e680000000200 */
[----:B------:R-:W1:Y:S04]  /*3280*/  LDSM.16.M88.4 R216, [R252+0x16800] ;  /* 0x01680000fcd8783b */ /* 0x000e680000000200 */
[----:B--2---:R2:W-:Y:S04]  /*3290*/  STL [R1+0x60], R8 ;  /* 0x0000600801007387 */ /* 0x0045e80000100800 */
[----:B-----5:R-:W5:Y:S04]  /*32a0*/  LDL R5, [R1] ;  /* 0x0000000001057983 */ /* 0x020f680000100800 */
[----:B------:R-:W5:Y:S04]  /*32b0*/  LDL R4, [R1+0x2c] ;  /* 0x00002c0001047983 */ /* 0x000f680000100800 */
[----:B--2---:R-:W2:Y:S01]  /*32c0*/  LDL R8, [R1+0x4] ;  /* 0x0000040001087983 */ /* 0x004ea20000100800 */
[----:B------:R-:W-:-:S03]  /*32d0*/  UIADD3 UR18, UR23, UR12, URZ ;  /* 0x0000000c17127290 */ /* 0x000fc6000fffe03f */
[----:B---3--:R3:W-:Y:S01]  /*32e0*/  STL [R1+0x5c], R9 ;  /* 0x00005c0901007387 */ /* 0x0087e20000100800 */
[----:B------:R-:W-:Y:S01]  /*32f0*/  UIADD3 UR19, -UR6, 0x40, UR18 ;  /* 0x0000004006137890 */ /* 0x000fe2000fffe112 */
        /* <DEDUP_REMOVED lines=41> */
[----:B----4-:R-:W-:Y:S01]  /*3590*/  CS2R R28, SRZ ;  /* 0x00000000001c7805 */ /* 0x010fe2000001ff00 */
[----:B------:R-:W-:Y:S01]  /*35a0*/  CS2R R34, SRZ ;  /* 0x0000000000227805 */ /* 0x000fe2000001ff00 */
[----:B------:R-:W-:Y:S01]  /*35b0*/  CS2R R32, SRZ ;  /* 0x0000000000207805 */ /* 0x000fe2000001ff00 */
[----:B------:R-:W-:Y:S01]  /*35c0*/  CS2R R26, SRZ ;  /* 0x00000000001a7805 */ /* 0x000fe2000001ff00 */
[----:B-1----:R-:W-:Y:S01]  /*35d0*/  CS2R R24, SRZ ;  /* 0x0000000000187805 */ /* 0x002fe2000001ff00 */
[----:B------:R-:W-:Y:S01]  /*35e0*/  CS2R R22, SRZ ;  /* 0x0000000000167805 */ /* 0x000fe2000001ff00 */
[----:B------:R-:W-:Y:S01]  /*35f0*/  CS2R R20, SRZ ;  /* 0x0000000000147805 */ /* 0x000fe2000001ff00 */
[----:B------:R-:W-:-:S02]  /*3600*/  ULDC UR11, c[0x0][0x2e8] ;  /* 0x0000ba00000b7ab9 */ /* 0x000fc40000000800 */
[----:B------:R-:W-:Y:S02]  /*3610*/  UIADD3 UR20, UR23, 0x40, URZ ;  /* 0x0000004017147890 */ /* 0x000fe4000fffe03f */
[----:B------:R-:W-:Y:S02]  /*3620*/  UIADD3 UR19, UR19, -UR11, URZ ;  /* 0x8000000b13137290 */ /* 0x000fe4000fffe03f */
[----:B------:R-:W-:Y:S01]  /*3630*/  ULDC UR10, c[0x0][0x2e4] ;  /* 0x0000b900000a7ab9 */ /* 0x000fe20000000800 */
[----:B-----5:R3:W1:Y:S04]  /*3640*/  LDSM.16.M88.4 R164, [R5+0x12000] ;  /* 0x0120000005a4783b */ /* 0x0206680000000200 */
[----:B------:R3:W4:Y:S04]  /*3650*/  LDSM.16.M88.4 R168, [R5+0x12800] ;  /* 0x0128000005a8783b */ /* 0x0007280000000200 */
[----:B------:R3:W1:Y:S04]  /*3660*/  LDSM.16.M88.4 R172, [R4+0x12000] ;  /* 0x0120000004ac783b */ /* 0x0006680000000200 */
[----:B------:R3:W1:Y:S04]  /*3670*/  LDSM.16.M88.4 R176, [R4+0x12800] ;  /* 0x0128000004b0783b */ /* 0x0006680000000200 */
[----:B------:R3:W1:Y:S04]  /*3680*/  LDSM.16.M88.4 R196, [R5+0x14000] ;  /* 0x0140000005c4783b */ /* 0x0006680000000200 */
[----:B------:R3:W1:Y:S04]  /*3690*/  LDSM.16.M88.4 R200, [R5+0x14800] ;  /* 0x0148000005c8783b */ /* 0x0006680000000200 */
[----:B--2---:R3:W2:Y:S04]  /*36a0*/  LDSM.16.M88.4 R156, [R8+0x12000] ;  /* 0x01200000089c783b */ /* 0x0046a80000000200 */
        /* <DEDUP_REMOVED lines=11> */
.L_x_190:
[----:B------:R-:W2:Y:S01]  /*3760*/  LDL R97, [R1+0x8] ;  /* 0x0000080001617983 */ /* 0x000ea20000100800 */
[----:B------:R-:W-:Y:S02]  /*3770*/  USHF.L.U32 UR9, UR7, 0x6, URZ ;  /* 0x0000000607097899 */ /* 0x000fe4000800063f */
[----:B------:R-:W-:Y:S01]  /*3780*/  ULDC UR8, c[0x0][0x2e4] ;  /* 0x0000b90000087ab9 */ /* 0x000fe20000000800 */
[----:B------:R-:W4:Y:S01]  /*3790*/  LDL R80, [R1+0x4] ;  /* 0x0000040001507983 */ /* 0x000f220000100800 */
[----:B------:R-:W-:Y:S03]  /*37a0*/  UISETP.GE.AND UP0, UPT, UR9, UR19, UPT ;  /* 0x000000130900728c */ /* 0x000fe6000bf06270 */
[----:B---3--:R-:W3:Y:S04]  /*37b0*/  LDL R96, [R1+0xc] ;  /* 0x00000c0001607983 */ /* 0x008ee80000100800 */
[----:B------:R-:W4:Y:S04]  /*37c0*/  LDL R79, [R1] ;  /* 0x00000000014f7983 */ /* 0x000f280000100800 */
[----:B------:R-:W4:Y:S04]  /*37d0*/  LDL R95, [R1+0x18] ;  /* 0x00001800015f7983 */ /* 0x000f280000100800 */
[----:B------:R-:W0:Y:S04]  /*37e0*/  LDGDEPBAR ;  /* 0x00000000000079af */ /* 0x000e280000000000 */
[----:B------:R-:W4:Y:S04]  /*37f0*/  LDL R94, [R1+0x14] ;  /* 0x00001400015e7983 */ /* 0x000f280000100800 */
[----:B------:R-:W4:Y:S04]  /*3800*/  LDL R78, [R1+0x10] ;  /* 0x00001000014e7983 */ /* 0x000f280000100800 */
[----:B------:R-:W4:Y:S04]  /*3810*/  LDL R77, [R1+0x68] ;  /* 0x00006800014d7983 */ /* 0x000f280000100800 */
[----:B------:R-:W4:Y:S01]  /*3820*/  LDL R76, [R1+0x64] ;  /* 0x00006400014c7983 */ /* 0x000f220000100800 */
[----:B------:R-:W-:Y:S04]  /*3830*/  DEPBAR.LE SB0, 0x0 ;  /* 0x000080000000791a */ /* 0x000fe80000000000 */
[----:B------:R-:W-:Y:S06]  /*3840*/  BAR.SYNC.DEFER_BLOCKING 0x0 ;  /* 0x0000000000007b1d */ /* 0x000fec0000010000 */
[----:B-1----:R-:W-:Y:S04]  /*3850*/  LDSM.16.M88.4 R8, [R252+0xc000] ;  /* 0x00c00000fc08783b */ /* 0x002fe80000000200 */
[----:B------:R-:W-:Y:S04]  /*3860*/  LDSM.16.M88.4 R68, [R252+0xc800] ;  /* 0x00c80000fc44783b */ /* 0x000fe80000000200 */
[----:B--2---:R-:W2:Y:S04]  /*3870*/  LDSM.16.M88.4 R16, [R97] ;  /* 0x000000006110783b */ /* 0x004ea80000000200 */
[----:B---3--:R-:W-:Y:S01]  /*3880*/  LDSM.16.M88.4 R72, [R96] ;  /* 0x000000006048783b */ /* 0x008fe20000000200 */
[C---:B--2---:R-:W-:Y:S08]  /*3890*/  HMMA.16816.F32 R4, R16.reuse, R8, RZ ;  /* 0x000000081004723c */ /* 0x044ff000000018ff */
[C---:B------:R-:W-:Y:S08]  /*38a0*/  HMMA.16816.F32 R8, R16.reuse, R10, RZ ;  /* 0x0000000a1008723c */ /* 0x040ff000000018ff */
[C---:B------:R-:W-:Y:S08]  /*38b0*/  HMMA.16816.F32 R12, R16.reuse, R68, RZ ;  /* 0x00000044100c723c */ /* 0x040ff000000018ff */
[----:B------:R-:W-:Y:S01]  /*38c0*/  HMMA.16816.F32 R16, R16, R70, RZ ;  /* 0x000000461010723c */ /* 0x000fe200000018ff */
[----:B----4-:R-:W2:Y:S07]  /*38d0*/  LDSM.16.M88.4 R68, [R80+0xc000] ;  /* 0x00c000005044783b */ /* 0x010eae0000000200 */
[C---:B--2---:R-:W-:Y:S08]  /*38e0*/  HMMA.16816.F32 R4, R72.reuse, R68, R4 ;  /* 0x000000444804723c */ /* 0x044ff00000001804 */
[C---:B------:R-:W-:Y:S01]  /*38f0*/  HMMA.16816.F32 R8, R72.reuse, R70, R8 ;  /* 0x000000464808723c */ /* 0x040fe20000001808 */
[----:B------:R-:W2:Y:S07]  /*3900*/  LDSM.16.M88.4 R68, [R80+0xc800] ;  /* 0x00c800005044783b */ /* 0x000eae0000000200 */
[C---:B--2---:R-:W-:Y:S08]  /*3910*/  HMMA.16816.F32 R12, R72.reuse, R68, R12 ;  /* 0x00000044480c723c */ /* 0x044ff0000000180c */
[----:B------:R-:W-:Y:S01]  /*3920*/  HMMA.16816.F32 R16, R72, R70, R16 ;  /* 0x000000464810723c */ /* 0x000fe20000001810 */
[----:B------:R-:W-:Y:S04]  /*3930*/  LDSM.16.M88.4 R68, [R95] ;  /* 0x000000005f44783b */ /* 0x000fe80000000200 */
[----:B------:R-:W2:Y:S03]  /*3940*/  LDSM.16.M88.4 R72, [R79+0xc000] ;  /* 0x00c000004f48783b */ /* 0x000ea60000000200 */
        /* <DEDUP_REMOVED lines=12> */
[----:B------:R-:W-:Y:S04]  /*3a10*/  LDSM.16.M88.4 R68, [R97+0x2000] ;  /* 0x002000006144783b */ /* 0x000fe80000000200 */
        /* <DEDUP_REMOVED lines=53> */
[C---:B--2---:R-:W-:Y:S07]  /*3d70*/  HMMA.16816.F32 R12, R68.reuse, R72, R12 ;  /* 0x00000048440c723c */ /* 0x044fee000000180c */
        /* <DEDUP_REMOVED lines=16> */
.L_x_186:
[----:B------:R-:W3:Y:S01]  /*3e80*/  LDL R68, [R1+0x74] ;  /* 0x0000740001447983 */ /* 0x000ee20000100800 */
[----:B------:R-:W-:Y:S03]  /*3e90*/  UIADD3 UR10, -UR8, UR6, -UR12 ;  /* 0x00000006080a7290 */ /* 0x000fe6000fffe90c */
[----:B------:R-:W4:Y:S01]  /*3ea0*/  LDL R69, [R1+0x78] ;  /* 0x0000780001457983 */ /* 0x000f220000100800 */
[----:B---3--:R-:W-:Y:S01]  /*3eb0*/  IADD3 R80, R68, UR9, RZ ;  /* 0x0000000944507c10 */ /* 0x008fe2000fffe0ff */
[----:B------:R-:W-:Y:S01]  /*3ec0*/  UIADD3 UR9, UR6, 0x1, -UR12 ;  /* 0x0000000106097890 */ /* 0x000fe2000fffe80c */
[----:B------:R-:W-:Y:S02]  /*3ed0*/  IMAD.U32 R68, RZ, RZ, UR22 ;  /* 0x00000016ff447e24 */ /* 0x000fe4000f8e00ff */
[----:B------:R-:W-:Y:S01]  /*3ee0*/  IADD3 R70, R80, UR10, RZ ;  /* 0x0000000a50467c10 */ /* 0x000fe2000fffe0ff */
[----:B------:R-:W-:Y:S01]  /*3ef0*/  UIADD3 UR9, UR9, UR41, URZ ;  /* 0x0000002909097290 */ /* 0x000fe2000fffe03f */
[----:B----4-:R-:W-:Y:S02]  /*3f00*/  IMAD R68, R68, 0x40, R69 ;  /* 0x0000004044447824 */ /* 0x010fe400078e0245 */
        /* <DEDUP_REMOVED lines=8> */
[C---:B--2---:R-:W-:Y:S02]  /*3f90*/  IADD3 R73, R68.reuse, 0x11, RZ ;  /* 0x0000001144497810 */ /* 0x044fe40007ffe0ff */
        /* <DEDUP_REMOVED lines=55> */
.L_x_187:
[----:B------:R-:W3:Y:S01]  /*4310*/  LDL R70, [R1+0x5c] ;  /* 0x00005c0001467983 */ /* 0x000ee20000100800 */
[----:B------:R-:W-:Y:S03]  /*4320*/  UISETP.GT.AND UP2, UPT, UR7, UR17, UPT ;  /* 0x000000110700728c */ /* 0x000fe6000bf44270 */
[----:B------:R-:W4:Y:S03]  /*4330*/  LDL R69, [R1+0x60] ;  /* 0x0000600001457983 */ /* 0x000f260000100800 */
[----:B------:R-:W-:Y:S01]  /*4340*/  PLOP3.LUT P3, PT, PT, PT, UP2, 0x80, 0x0 ;  /* 0x000000000000781c */ /* 0x000fe20003f6f028 */
[----:B--2---:R-:W2:Y:S04]  /*4350*/  LDL R93, [R1+0x3c] ;  /* 0x00003c00015d7983 */ /* 0x004ea80000100800 */
[----:B------:R-:W2:Y:S04]  /*4360*/  LDL R92, [R1+0x58] ;  /* 0x00005800015c7983 */ /* 0x000ea80000100800 */
[----:B------:R-:W2:Y:S04]  /*4370*/  LDL R91, [R1+0x50] ;  /* 0x00005000015b7983 */ /* 0x000ea80000100800 */
[----:B------:R-:W2:Y:S01]  /*4380*/  LDL R90, [R1+0x54] ;  /* 0x00005400015a7983 */ /* 0x000ea20000100800 */
[C---:B---3--:R-:W-:Y:S01]  /*4390*/  FMUL.FTZ R68, R70.reuse, 1.4426950216293334961 ;  /* 0x3fb8aa3b46447820 */ /* 0x048fe20000410000 */
[----:B------:R-:W-:Y:S04]  /*43a0*/  FSETP.NEU.FTZ.AND P0, PT, R70, -INF , PT ;  /* 0xff8000004600780b */ /* 0x000fe80003f1d000 */
[----:B------:R-:W-:Y:S02]  /*43b0*/  FSEL R68, R68, RZ, P0 ;  /* 0x000000ff44447208 */ /* 0x000fe40000000000 */
[----:B----4-:R-:W-:Y:S03]  /*43c0*/  FSETP.NEU.FTZ.AND P0, PT, R69, -INF , PT ;  /* 0xff8000004500780b */ /* 0x010fe60003f1d000 */
        /* <DEDUP_REMOVED lines=8> */
[----:B------:R-:W4:Y:S01]  /*4450*/  MUFU.EX2 R81, R5 ;  /* 0x0000000500517308 */ /* 0x000f220000000800 */
[----:B------:R-:W-:Y:S09]  /*4460*/  FFMA.FTZ R68, R17, c[0x0][0x23c], -R68 ;  /* 0x00008f0011447a23 */ /* 0x000ff20000010844 */
[----:B------:R-:W-:Y:S01]  /*4470*/  MUFU.EX2 R80, R8 ;  /* 0x0000000800507308 */ /* 0x000fe20000000800 */
[----:B---3--:R-:W-:Y:S05]  /*4480*/  FMUL.FTZ R4, R69, 1.4426950216293334961 ;  /* 0x3fb8aa3b45047820 */ /* 0x008fea0000410000 */
[----:B------:R-:W-:Y:S04]  /*4490*/  FSEL R4, R4, RZ, P0 ;  /* 0x000000ff04047208 */ /* 0x000fe80000000000 */
[----:B------:R-:W-:Y:S01]  /*44a0*/  MUFU.EX2 R77, R9 ;  /* 0x00000009004d7308 */ /* 0x000fe20000000800 */
[--C-:B------:R-:W-:Y:S02]  /*44b0*/  FFMA.FTZ R6, R6, c[0x0][0x23c], -R4.reuse ;  /* 0x00008f0006067a23 */ /* 0x100fe40000010804 */
[--C-:B------:R-:W-:Y:S02]  /*44c0*/  FFMA.FTZ R7, R7, c[0x0][0x23c], -R4.reuse ;  /* 0x00008f0007077a23 */ /* 0x100fe40000010804 */
[--C-:B------:R-:W-:Y:S05]  /*44d0*/  FFMA.FTZ R18, R18, c[0x0][0x23c], -R4.reuse ;  /* 0x00008f0012127a23 */ /* 0x100fea0000010804 */
[----:B------:R4:W-:Y:S01]  /*44e0*/  MUFU.EX2 R75, R6 ;  /* 0x00000006004b7308 */ /* 0x0009e20000000800 */
[--C-:B------:R-:W-:Y:S02]  /*44f0*/  FFMA.FTZ R10, R10, c[0x0][0x23c], -R4.reuse ;  /* 0x00008f000a0a7a23 */ /* 0x100fe40000010804 */
[--C-:B------:R-:W-:Y:S02]  /*4500*/  FFMA.FTZ R11, R11, c[0x0][0x23c], -R4.reuse ;  /* 0x00008f000b0b7a23 */ /* 0x100fe40000010804 */
[--C-:B------:R-:W-:Y:S02]  /*4510*/  FFMA.FTZ R14, R14, c[0x0][0x23c], -R4.reuse ;  /* 0x00008f000e0e7a23 */ /* 0x100fe40000010804 */
[--C-:B------:R-:W-:Y:S02]  /*4520*/  FFMA.FTZ R15, R15, c[0x0][0x23c], -R4.reuse ;  /* 0x00008f000f0f7a23 */ /* 0x100fe40000010804 */
[----:B------:R-:W-:Y:S01]  /*4530*/  FFMA.FTZ R4, R19, c[0x0][0x23c], -R4 ;  /* 0x00008f0013047a23 */ /* 0x000fe20000010804 */
[----:B------:R-:W3:Y:S10]  /*4540*/  MUFU.EX2 R73, R7 ;  /* 0x0000000700497308 */ /* 0x000ef40000000800 */
[----:B------:R1:W-:Y:S01]  /*4550*/  MUFU.EX2 R76, R4 ;  /* 0x00000004004c7308 */ /* 0x0003e20000000800 */
[----:B----4-:R-:W-:Y:S05]  /*4560*/  F2FP.PACK_AB R6, R81, R83 ;  /* 0x000000535106723e */ /* 0x010fea00000000ff */
[----:B--2---:R2:W-:Y:S04]  /*4570*/  STS [R93+0x14000], R6 ;  /* 0x014000065d007388 */ /* 0x0045e80000000800 */
[----:B------:R-:W-:Y:S01]  /*4580*/  MUFU.EX2 R74, R10 ;  /* 0x0000000a004a7308 */ /* 0x000fe20000000800 */
[----:B---3--:R-:W-:Y:S05]  /*4590*/  F2FP.PACK_AB R5, R73, R75 ;  /* 0x0000004b4905723e */ /* 0x008fea00000000ff */
[----:B------:R3:W-:Y:S04]  /*45a0*/  STS [R93+0x14400], R5 ;  /* 0x014400055d007388 */ /* 0x0007e80000000800 */
[----:B------:R-:W4:Y:S01]  /*45b0*/  MUFU.EX2 R72, R11 ;  /* 0x0000000b00487308 */ /* 0x000f220000000800 */
[----:B-1----:R-:W-:Y:S05]  /*45c0*/  F2FP.PACK_AB R4, R77, R80 ;  /* 0x000000504d04723e */ /* 0x002fea00000000ff */
[----:B------:R1:W-:Y:S04]  /*45d0*/  STS [R92+0x14000], R4 ;  /* 0x014000045c007388 */ /* 0x0003e80000000800 */
[----:B------:R-:W-:Y:S10]  /*45e0*/  MUFU.EX2 R89, R12 ;  /* 0x0000000c00597308 */ /* 0x000ff40000000800 */
[----:B------:R-:W1:Y:S01]  /*45f0*/  MUFU.EX2 R88, R13 ;  /* 0x0000000d00587308 */ /* 0x000e620000000800 */
[----:B----4-:R-:W-:Y:S05]  /*4600*/  F2FP.PACK_AB R8, R72, R74 ;  /* 0x0000004a4808723e */ /* 0x010fea00000000ff */
[----:B------:R-:W-:Y:S04]  /*4610*/  STS [R92+0x14400], R8 ;  /* 0x014400085c007388 */ /* 0x000fe80000000800 */
[----:B------:R-:W-:Y:S10]  /*4620*/  MUFU.EX2 R86, R14 ;  /* 0x0000000e00567308 */ /* 0x000ff40000000800 */
[----:B------:R-:W2:Y:S01]  /*4630*/  MUFU.EX2 R85, R15 ;  /* 0x0000000f00557308 */ /* 0x000ea20000000800 */
[----:B-1----:R-:W-:Y:S05]  /*4640*/  F2FP.PACK_AB R7, R88, R89 ;  /* 0x000000595807723e */ /* 0x002fea00000000ff */
[----:B------:R-:W-:Y:S04]  /*4650*/  STS [R91+0x14000], R7 ;  /* 0x014000075b007388 */ /* 0x000fe80000000800 */
[----:B------:R-:W-:Y:S10]  /*4660*/  MUFU.EX2 R87, R16 ;  /* 0x0000001000577308 */ /* 0x000ff40000000800 */
[----:B------:R-:W3:Y:S01]  /*4670*/  MUFU.EX2 R84, R68 ;  /* 0x0000004400547308 */ /* 0x000ee20000000800 */
[----:B--2---:R-:W-:Y:S05]  /*4680*/  F2FP.PACK_AB R6, R85, R86 ;  /* 0x000000565506723e */ /* 0x004fea00000000ff */
[----:B------:R-:W-:Y:S04]  /*4690*/  STS [R91+0x14400], R6 ;  /* 0x014400065b007388 */ /* 0x000fe80000000800 */
[----:B------:R-:W1:Y:S01]  /*46a0*/  MUFU.EX2 R82, R18 ;  /* 0x0000001200527308 */ /* 0x000e620000000800 */
[----:B---3--:R-:W-:Y:S05]  /*46b0*/  F2FP.PACK_AB R5, R84, R87 ;  /* 0x000000575405723e */ /* 0x008fea00000000ff */
[----:B------:R-:W-:Y:S01]  /*46c0*/  STS [R90+0x14000], R5 ;  /* 0x014000055a007388 */ /* 0x000fe20000000800 */
[----:B-1----:R-:W-:Y:S05]  /*46d0*/  F2FP.PACK_AB R4, R76, R82 ;  /* 0x000000524c04723e */ /* 0x002fea00000000ff */
        /* <DEDUP_REMOVED lines=212> */
.L_x_188:
        /* <DEDUP_REMOVED lines=371> */
.L_x_189:
        /* <DEDUP_REMOVED lines=172> */
.L_x_191:
        /* <DEDUP_REMOVED lines=18> */
.L_x_192:
[----:B-1----:R-:W2:Y:S01]  /*7730*/  LDL.64 R8, [R1+0x80] ;  /* 0x0000800001087983 */ /* 0x002ea20000100a00 */
[----:B------:R-:W-:Y:S01]  /*7740*/  USHF.R.S32.HI UR10, URZ, 0x1f, UR23 ;  /* 0x0000001f3f0a7899 */ /* 0x000fe20008011417 */
[----:B------:R-:W-:Y:S01]  /*7750*/  IMAD.U32 R4, RZ, RZ, UR23 ;  /* 0x00000017ff047e24 */ /* 0x000fe2000f8e00ff */
[----:B------:R-:W-:Y:S01]  /*7760*/  ULDC.64 UR8, c[0x0][0x3a0] ;  /* 0x0000e80000087ab9 */ /* 0x000fe20000000a00 */
[----:B------:R-:W-:Y:S01]  /*7770*/  BAR.SYNC.DEFER_BLOCKING 0x0 ;  /* 0x0000000000007b1d */ /* 0x000fe20000010000 */
[----:B------:R-:W-:Y:S02]  /*7780*/  UIMAD UR7, UR10, UR8, URZ ;  /* 0x000000080a0772a4 */ /* 0x000fe4000f8e023f */
[----:B------:R-:W-:Y:S02]  /*7790*/  UIMAD UR6, UR22, -0x40, UR6 ;  /* 0xffffffc0160678a4 */ /* 0x000fe4000f8e0206 */
[----:B------:R-:W-:Y:S01]  /*77a0*/  UIMAD UR7, UR23, UR9, UR7 ;  /* 0x00000009170772a4 */ /* 0x000fe2000f8e0207 */
[----:B------:R-:W1:Y:S01]  /*77b0*/  S2R R15, SR_TID.X ;  /* 0x00000000000f7919 */ /* 0x000e620000002100 */
[----:B------:R-:W-:Y:S01]  /*77c0*/  BSSY B0, `(.L_x_193) ;  /* 0x000002b000007945 */ /* 0x000fe20003800000 */
[----:B------:R-:W-:-:S02]  /*77d0*/  ULDC.64 UR8, c[0x0][0x3b8] ;  /* 0x0000ee0000087ab9 */ /* 0x000fc40000000a00 */
[----:B------:R-:W3:Y:S04]  /*77e0*/  S2R R64, SR_TID.X ;  /* 0x0000000000407919 */ /* 0x000ee80000002100 */
[----:B------:R4:W2:Y:S04]  /*77f0*/  LDS.128 R36, [R251+0xd000] ;  /* 0x00d00000fb247984 */ /* 0x0008a80000000c00 */
        /* <DEDUP_REMOVED lines=14> */
[----:B------:R-:W-:-:S02]  /*78e0*/  IMAD.MOV.U32 R6, RZ, RZ, R8 ;  /* 0x000000ffff067224 */ /* 0x000fc400078e0008 */
[----:B------:R-:W-:Y:S01]  /*78f0*/  IMAD.U32 R8, RZ, RZ, UR7 ;  /* 0x00000007ff087e24 */ /* 0x000fe2000f8e00ff */
[----:B------:R-:W-:Y:S01]  /*7900*/  UIMAD UR7, UR59, UR8, URZ ;  /* 0x000000083b0772a4 */ /* 0x000fe2000f8e023f */
[----:B------:R-:W-:-:S03]  /*7910*/  IMAD.WIDE.U32 R4, R4, c[0x0][0x3a0], R6 ;  /* 0x0000e80004047a25 */ /* 0x000fc600078e0006 */
[----:B------:R-:W-:Y:S02]  /*7920*/  UIMAD UR7, UR38, UR9, UR7 ;  /* 0x00000009260772a4 */ /* 0x000fe4000f8e0207 */
        /* <DEDUP_REMOVED lines=20> */
.L_x_194:
[----:B-1-34-:R-:W-:Y:S05]  /*7a70*/  BSYNC B0 ;  /* 0x0000000000007941 */ /* 0x01afea0003800000 */
.L_x_193:
        /* <DEDUP_REMOVED lines=16> */
.L_x_196:
[----:B------:R-:W-:Y:S05]  /*7b80*/  BSYNC B0 ;  /* 0x0000000000007941 */ /* 0x000fea0003800000 */
.L_x_195:
        /* <DEDUP_REMOVED lines=27> */
.L_x_198:
[----:B------:R-:W-:Y:S05]  /*7d40*/  BSYNC B0 ;  /* 0x0000000000007941 */ /* 0x000fea0003800000 */
.L_x_197:
        /* <DEDUP_REMOVED lines=13> */
.L_x_185:
[----:B------:R-:W-:Y:S05]  /*7e20*/  BSYNC B1 ;  /* 0x0000000000017941 */ /* 0x000fea0003800000 */
.L_x_171:
        /* <DEDUP_REMOVED lines=11> */
.L_x_199:
[----:B------:R-:W-:Y:S05]  /*7ee0*/  EXIT ;  /* 0x000000000000794d */ /* 0x000fea0003800000 */
.L_x_201:
        /* <DEDUP_REMOVED lines=9> */
.L_x_1582:


//--------------------- .text._ZN5flash44flash_bwd_dq_dk_dv_loop_seqk_parallel_kernelI23Flash_bwd_kernel_traitsILi192ELi64ELi64ELi8ELi4ELi2ELi2ELb1ELb1EN7cutlass6half_tE19Flash_kernel_traitsILi192ELi64ELi64ELi8ES3_EELb0ELb0ELb1ELb1ELb0ELb0ELb0EEEvNS_16Flash_bwd_paramsE --------------------------
	.section	.text._ZN5flash44flash_bwd_dq_dk_dv_loop_seqk_parallel_kernelI23Flash_bwd_kernel_traitsILi192ELi64ELi64ELi8ELi4ELi2ELi2ELb1ELb1EN7cutlass6half_tE19Flash_kernel_traitsILi192ELi64ELi64ELi8ES3_EELb0ELb0ELb1ELb1ELb0ELb0ELb0EEEvNS_16Flash_bwd_paramsE,"ax",@progbits
	.sectioninfo	@"SHI_REGISTERS=255"
	.align	128
        .global         _ZN5flash44flash_bwd_dq_dk_dv_loop_seqk_parallel_kernelI23Flash_bwd_kernel_traitsILi192ELi64ELi64ELi8ELi4ELi2ELi2ELb1ELb1EN7cutlass6half_tE19Flash_kernel_traitsILi192ELi64ELi64ELi8ES3_EELb0ELb0ELb1ELb1ELb0ELb0ELb0EEEvNS_16Flash_bwd_paramsE
        .type           _ZN5flash44flash_bwd_dq_dk_dv_loop_seqk_parallel_kernelI23Flash_bwd_kernel_traitsILi192ELi64ELi64ELi8ELi4ELi2ELi2ELb1ELb1EN7cutlass6half_tE19Flash_kernel_traitsILi192ELi64ELi64ELi8ES3_EELb0ELb0ELb1ELb1ELb0ELb0ELb0EEEvNS_16Flash_bwd_paramsE,@function
        .size           _ZN5flash44flash_bwd_dq_dk_dv_loop_seqk_parallel_kernelI23Flash_bwd_kernel_traitsILi192ELi64ELi64ELi8ELi4ELi2ELi2ELb1ELb1EN7cutlass6half_tE19Flash_kernel_traitsILi192ELi64ELi64ELi8ES3_EELb0ELb0ELb1ELb1ELb0ELb0ELb0EEEvNS_16Flash_bwd_paramsE,(.L_x_1583 - _ZN5flash44flash_bwd_dq_dk_dv_loop_seqk_parallel_kernelI23Flash_bwd_kernel_traitsILi192ELi64ELi64ELi8ELi4ELi2ELi2ELb1ELb1EN7cutlass6half_tE19Flash_kernel_traitsILi192ELi64ELi64ELi8ES3_EELb0ELb0ELb1ELb1ELb0ELb0ELb0EEEvNS_16Flash_bwd_paramsE)
        .other          _ZN5flash44flash_bwd_dq_dk_dv_loop_seqk_parallel_kernelI23Flash_bwd_kernel_traitsILi192ELi64ELi64ELi8ELi4ELi2ELi2ELb1ELb1EN7cutlass6half_tE19Flash_kernel_traitsILi192ELi64ELi64ELi8ES3_EELb0ELb0ELb1ELb1ELb0ELb0ELb0EEEvNS_16Flash_bwd_paramsE,@"STO_CUDA_ENTRY STV_DEFAULT"
_ZN5flash44flash_bwd_dq_dk_dv_loop_seqk_parallel_kernelI23Flash_bwd_kernel_traitsILi192ELi64ELi64ELi8ELi4ELi2ELi2ELb1ELb1EN7cutlass6half_tE19Flash_kernel_traitsILi192ELi64ELi64ELi8ES3_EELb0ELb0ELb1ELb1ELb0ELb0ELb0EEEvNS_16Flash_bwd_paramsE:
.text._ZN5flash44flash_bwd_dq_dk_dv_loop_seqk_parallel_kernelI23Flash_bwd_kernel_traitsILi192ELi64ELi64ELi8ELi4ELi2ELi2ELb1ELb1EN7cutlass6half_tE19Flash_kernel_traitsILi192ELi64ELi64ELi8ES3_EELb0ELb0ELb1ELb1ELb0ELb0ELb0EEEvNS_16Flash_bwd_paramsE:
        /* <DEDUP_REMOVED lines=30> */
[-C--:B------:R-:W-:Y:S01]  /*01e0*/  LEA.HI R10, R5, R6.reuse, RZ, 0x3 ;  /* 0x00000006050a7211 */ /* 0x080fe200078f18ff */
[----:B------:R-:W-:Y:S01]  /*01f0*/  ULDC UR11, c[0x0][0x1c0] ;  /* 0x00007000000b7ab9 */ /* 0x000fe20000000800 */
[----:B------:R-:W-:Y:S01]  /*0200*/  LOP3.LUT R4, R3, 0xffffffe0, RZ, 0xc0, !PT ;  /* 0xffffffe003047812 */ /* 0x000fe200078ec0ff */
[----:B---3--:R-:W-:Y:S01]  /*0210*/  UIMAD UR49, UR37, UR48, URZ ;  /* 0x00000030253172a4 */ /* 0x008fe2000f8e023f */
[--C-:B------:R-:W-:Y:S01]  /*0220*/  SHF.R.S32.HI R0, RZ, 0x5, R3.reuse ;  /* 0x00000005ff007819 */ /* 0x100fe20000011403 */
[----:B------:R-:W-:Y:S01]  /*0230*/  UIMAD UR48, UR48, UR12, URZ ;  /* 0x0000000c303072a4 */ /* 0x000fe2000f8e023f */
[----:B------:R-:W-:Y:S01]  /*0240*/  SHF.R.S32.HI R12, RZ, 0x1f, R3 ;  /* 0x0000001fff0c7819 */ /* 0x000fe20000011403 */
[----:B------:R-:W-:Y:S01]  /*0250*/  IMAD.IADD R9, R6, 0x1, -R4 ;  /* 0x0000000106097824 */ /* 0x000fe200078e0a04 */
[CC--:B------:R-:W-:Y:S01]  /*0260*/  LEA.HI R2, R5.reuse, R6.reuse, RZ, 0x4 ;  /* 0x0000000605027211 */ /* 0x0c0fe200078f20ff */
[----:B------:R-:W-:Y:S01]  /*0270*/  UIMAD UR57, UR8, UR6, UR57 ;  /* 0x00000006083972a4 */ /* 0x000fe2000f8e0239 */
[CC--:B------:R-:W-:Y:S01]  /*0280*/  LEA.HI R16, R5.reuse, R6.reuse, RZ, 0x7 ;  /* 0x0000000605107211 */ /* 0x0c0fe200078f38ff */
[----:B------:R-:W-:Y:S01]  /*0290*/  UIMAD UR54, UR7, UR33, URZ ;  /* 0x00000021073672a4 */ /* 0x000fe2000f8e023f */
[CC--:B------:R-:W-:Y:S01]  /*02a0*/  LEA.HI R17, R5.reuse, R6.reuse, RZ, 0x6 ;  /* 0x0000000605117211 */ /* 0x0c0fe200078f30ff */
[----:B------:R-:W-:Y:S01]  /*02b0*/  UIMAD UR6, UR33, UR11, UR37 ;  /* 0x0000000b210672a4 */ /* 0x000fe2000f8e0225 */
[----:B------:R-:W-:Y:S01]  /*02c0*/  LEA.HI R5, R5, R6, RZ, 0x2 ;  /* 0x0000000605057211 */ /* 0x000fe200078f10ff */
[----:B------:R-:W-:Y:S01]  /*02d0*/  @!UP5 UIMAD UR7, UR33, UR13, UR37 ;  /* 0x0000000d2107d2a4 */ /* 0x000fe2000f8e0225 */
[-C--:B------:R-:W-:Y:S01]  /*02e0*/  LEA.HI R4, R12, R0.reuse, RZ, 0x2 ;  /* 0x000000000c047211 */ /* 0x080fe200078f10ff */
[----:B------:R-:W-:Y:S01]  /*02f0*/  USHF.L.U32 UR43, UR48, 0x6, URZ ;  /* 0x00000006302b7899 */ /* 0x000fe2000800063f */
        /* <DEDUP_REMOVED lines=8> */
[----:B------:R-:W-:Y:S01]  /*0380*/  LOP3.LUT R4, R4, 0xfffffffc, RZ, 0xc0, !PT ;  /* 0xfffffffc04047812 */ /* 0x000fe200078ec0ff */
[C---:B------:R-:W-:Y:S01]  /*0390*/  IMAD.IADD R8, R6.reuse, 0x1, -R8 ;  /* 0x0000000106087824 */ /* 0x040fe200078e0a08 */
[----:B------:R-:W-:Y:S01]  /*03a0*/  LOP3.LUT R3, R3, 0xfffffffe, RZ, 0xc0, !PT ;  /* 0xfffffffe03037812 */ /* 0x000fe200078ec0ff */
[----:B------:R-:W-:Y:S01]  /*03b0*/  IMAD.IADD R19, R6, 0x1, -R11 ;  /* 0x0000000106137824 */ /* 0x000fe200078e0a0b */
[----:B------:R-:W-:Y:S01]  /*03c0*/  SHF.R.S32.HI R6, RZ, 0x4, R2 ;  /* 0x00000004ff067819 */ /* 0x000fe20000011402 */
[C---:B------:R-:W-:Y:S01]  /*03d0*/  IMAD.IADD R15, R0.reuse, 0x1, -R4 ;  /* 0x00000001000f7824 */ /* 0x040fe200078e0a04 */
[----:B------:R-:W-:Y:S01]  /*03e0*/  SHF.R.S32.HI R13, RZ, 0x3, R10 ;  /* 0x00000003ff0d7819 */ /* 0x000fe2000001140a */
[----:B------:R-:W-:Y:S01]  /*03f0*/  IMAD.IADD R14, R0, 0x1, -R3 ;  /* 0x00000001000e7824 */ /* 0x000fe200078e0a03 */
[--C-:B------:R-:W-:Y:S01]  /*0400*/  SHF.R.S32.HI R3, RZ, 0x2, R5.reuse ;  /* 0x00000002ff037819 */ /* 0x100fe20000011405 */
[C---:B------:R-:W-:Y:S01]  /*0410*/  IMAD.SHL.U32 R20, R7.reuse, 0x8, RZ ;  /* 0x0000000807147824 */ /* 0x040fe200078e00ff */
[----:B------:R-:W-:Y:S01]  /*0420*/  SHF.R.S32.HI R0, RZ, 0x1f, R5 ;  /* 0x0000001fff007819 */ /* 0x000fe20000011405 */
[----:B------:R-:W-:Y:S01]  /*0430*/  ULDC UR52, c[0x0][0x224] ;  /* 0x0000890000347ab9 */ /* 0x000fe20000000800 */
[----:B------:R-:W-:Y:S01]  /*0440*/  LEA.HI R2, R2, R6, RZ, 0x1 ;  /* 0x0000000602027211 */ /* 0x000fe200078f08ff */
[----:B------:R-:W-:Y:S01]  /*0450*/  @UP5 UIMAD UR56, UR33, UR51, URZ ;  /* 0x00000033213852a4 */ /* 0x000fe2000f8e023f */
[----:B------:R-:W-:Y:S01]  /*0460*/  LEA.HI R0, R0, R3, RZ, 0x3 ;  /* 0x0000000300007211 */ /* 0x000fe200078f18ff */
[----:B------:R-:W-:Y:S01]  /*0470*/  STL [R1+0x50], R20 ;  /* 0x0000501401007387 */ /* 0x000fe20000100800 */
[----:B------:R-:W-:Y:S01]  /*0480*/  LOP3.LUT R2, R2, 0xfffffffe, RZ, 0xc0, !PT ;  /* 0xfffffffe02027812 */ /* 0x000fe200078ec0ff */
[----:B------:R-:W-:Y:S01]  /*0490*/  ULDC.64 UR4, c[0x0][0x118] ;  /* 0x0000460000047ab9 */ /* 0x000fe20000000a00 */
[----:B------:R-:W-:Y:S01]  /*04a0*/  LOP3.LUT R0, R0, 0xfffffff8, RZ, 0xc0, !PT ;  /* 0xfffffff800007812 */ /* 0x000fe200078ec0ff */
[----:B------:R-:W-:Y:S01]  /*04b0*/  ULOP3.LUT UR58, UR37, UR58, URZ, 0x3c, !UPT ;  /* 0x0000003a253a7292 */ /* 0x000fe2000f8e3c3f */
[----:B------:R-:W-:Y:S01]  /*04c0*/  LOP3.LUT P4, RZ, R7, 0x4, RZ, 0xc0, !PT ;  /* 0x0000000407ff7812 */ /* 0x000fe2000788c0ff */
[----:B------:R-:W-:Y:S01]  /*04d0*/  IMAD.IADD R12, R6, 0x1, -R2 ;  /* 0x00000001060c7824 */ /* 0x000fe200078e0a02 */
[----:B------:R-:W-:Y:S01]  /*04e0*/  SHF.R.S32.HI R2, RZ, 0x1f, R9 ;  /* 0x0000001fff027819 */ /* 0x000fe20000011409 */
[----:B------:R-:W-:Y:S01]  /*04f0*/  IMAD.IADD R6, R3, 0x1, -R0 ;  /* 0x0000000103067824 */ /* 0x000fe200078e0a00 */
[----:B------:R-:W-:Y:S01]  /*0500*/  SHF.R.S32.HI R3, RZ, 0x1f, R8 ;  /* 0x0000001fff037819 */ /* 0x000fe20000011408 */
[----:B------:R-:W-:Y:S01]  /*0510*/  IMAD.SHL.U32 R0, R13, 0x40, RZ ;  /* 0x000000400d007824 */ /* 0x000fe200078e00ff */
[----:B------:R-:W-:Y:S01]  /*0520*/  LEA.HI R18, R2, R9, RZ, 0x2 ;  /* 0x0000000902127211 */ /* 0x000fe200078f10ff */
[----:B------:R-:W-:Y:S01]  /*0530*/  USHF.R.S32.HI UR59, URZ, 0x1f, UR37 ;  /* 0x0000001f3f3b7899 */ /* 0x000fe20008011425 */
[----:B------:R-:W-:Y:S01]  /*0540*/  LEA.HI R13, R3, R8, RZ, 0x3 ;  /* 0x00000008030d7211 */ /* 0x000fe200078f18ff */
[----:B------:R-:W-:Y:S01]  /*0550*/  UISETP.NE.AND UP6, UPT, UR10, URZ, UPT ;  /* 0x0000003f0a00728c */ /* 0x000fe2000bfc5270 */
[----:B------:R-:W-:Y:S01]  /*0560*/  LOP3.LUT R0, R0, 0x1c0, RZ, 0xc0, !PT ;  /* 0x000001c000007812 */ /* 0x000fe200078ec0ff */
[----:B------:R-:W-:Y:S01]  /*0570*/  USHF.R.S32.HI UR61, URZ, 0x1f, UR33 ;  /* 0x0000001f3f3d7899 */ /* 0x000fe20008011421 */
[C---:B------:R-:W-:Y:S01]  /*0580*/  LOP3.LUT P3, RZ, R7.reuse, 0x2, RZ, 0xc0, !PT ;  /* 0x0000000207ff7812 */ /* 0x040fe2000786c0ff */
[----:B------:R-:W-:Y:S01]  /*0590*/  USHF.R.S32.HI UR60, URZ, 0x1f, UR37 ;  /* 0x0000001f3f3c7899 */ /* 0x000fe20008011425 */
[----:B------:R-:W-:Y:S01]  /*05a0*/  LOP3.LUT R2, R0, 0x38, R20, 0xf8, !PT ;  /* 0x0000003800027812 */ /* 0x000fe200078ef814 */
[----:B------:R-:W-:Y:S01]  /*05b0*/  UIMAD.WIDE.U32 UR44, UR38, UR46, URZ ;  /* 0x0000002e262c72a5 */ /* 0x000fe2000f8e003f */
[----:B------:R-:W-:Y:S01]  /*05c0*/  SHF.R.U32.HI R0, RZ, 0x3, R0 ;  /* 0x00000003ff007819 */ /* 0x000fe20000011600 */
[----:B------:R-:W-:Y:S01]  /*05d0*/  UIMAD UR53, UR39, UR46, URZ ;  /* 0x0000002e273572a4 */ /* 0x000fe2000f8e023f */
[----:B------:R-:W-:Y:S01]  /*05e0*/  LOP3.LUT R3, R6, 0x1, RZ, 0xc0, !PT ;  /* 0x0000000106037812 */ /* 0x000fe200078ec0ff */
[----:B------:R-:W-:Y:S01]  /*05f0*/  USHF.R.S32.HI UR55, URZ, 0x1f, UR49 ;  /* 0x0000001f3f377899 */ /* 0x000fe20008011431 */
[----:B------:R-:W-:Y:S01]  /*0600*/  LOP3.LUT R11, R2, R0, RZ, 0x3c, !PT ;  /* 0x00000000020b7212 */ /* 0x000fe200078e3cff */
[----:B------:R-:W-:Y:S01]  /*0610*/  IMAD.SHL.U32 R0, R7, 0x40, RZ ;  /* 0x0000004007007824 */ /* 0x000fe200078e00ff */
[----:B------:R-:W-:Y:S01]  /*0620*/  LOP3.LUT R2, R13, 0xfffffff8, RZ, 0xc0, !PT ;  /* 0xfffffff80d027812 */ /* 0x000fe200078ec0ff */
[----:B------:R-:W-:Y:S01]  /*0630*/  UIMAD UR52, UR6, UR52, URZ ;  /* 0x00000034063472a4 */ /* 0x000fe2000f8e023f */
[----:B------:R-:W-:Y:S01]  /*0640*/  ISETP.NE.U32.AND P0, PT, R3, 0x1, PT ;  /* 0x000000010300780c */ /* 0x000fe20003f05070 */
[----:B------:R-:W-:Y:S01]  /*0650*/  @!UP5 UIMAD UR51, UR7, UR51, URZ ;  /* 0x000000330733d2a4 */ /* 0x000fe2000f8e023f */
[----:B------:R-:W-:Y:S01]  /*0660*/  LOP3.LUT R0, R0, 0x1c0, RZ, 0xc0, !PT ;  /* 0x000001c000007812 */ /* 0x000fe200078ec0ff */
[----:B------:R-:W-:Y:S01]  /*0670*/  IMAD.IADD R9, R8, 0x1, -R2 ;  /* 0x0000000108097824 */ /* 0x000fe200078e0a02 */
[----:B------:R-:W-:Y:S01]  /*0680*/  SHF.R.S32.HI R8, RZ, 0x7, R16 ;  /* 0x00000007ff087819 */ /* 0x000fe20000011410 */
[----:B------:R-:W-:Y:S01]  /*0690*/  IMAD.SHL.U32 R2, R14, 0x10, RZ ;  /* 0x000000100e027824 */ /* 0x000fe200078e00ff */
[C---:B------:R-:W-:Y:S01]  /*06a0*/  LOP3.LUT R5, R0.reuse, 0x8, R10, 0xf8, !PT ;  /* 0x0000000800057812 */ /* 0x040fe200078ef80a */
[----:B------:R-:W-:Y:S01]  /*06b0*/  USHF.R.S32.HI UR50, URZ, 0x1f, UR43 ;  /* 0x0000001f3f327899 */ /* 0x000fe2000801142b */
[----:B------:R-:W-:Y:S01]  /*06c0*/  SHF.R.U32.HI R4, RZ, 0x3, R0 ;  /* 0x00000003ff047819 */ /* 0x000fe20000011600 */
[----:B------:R-:W-:Y:S01]  /*06d0*/  ULDC UR42, c[0x0][0x2e8] ;  /* 0x0000ba00002a7ab9 */ /* 0x000fe20000000800 */
[----:B------:R-:W-:Y:S01]  /*06e0*/  LOP3.LUT R7, R0, 0x10, R2, 0xf8, !PT ;  /* 0x0000001000077812 */ /* 0x000fe200078ef802 */
[----:B------:R-:W-:Y:S01]  /*06f0*/  IMAD.SHL.U32 R2, R12, 0x200, RZ ;  /* 0x000002000c027824 */ /* 0x000fe200078e00ff */
[----:B------:R-:W-:Y:S01]  /*0700*/  LOP3.LUT R0, R5, R4, RZ, 0x3c, !PT ;  /* 0x0000000405007212 */ /* 0x000fe200078e3cff */
[----:B------:R-:W-:Y:S01]  /*0710*/  IMAD.U32 R5, RZ, RZ, UR14 ;  /* 0x0000000eff057e24 */ /* 0x000fe2000f8e00ff */
[----:B------:R-:W-:Y:S01]  /*0720*/  LOP3.LUT R7, R7, 0x8, R10, 0xf8, !PT ;  /* 0x0000000807077812 */ /* 0x000fe200078ef80a */
[----:B------:R-:W-:Y:S01]  /*0730*/  IMAD R3, R8, 0x800, R2 ;  /* 0x0000080008037824 */ /* 0x000fe200078e0202 */
[C---:B------:R-:W-:Y:S01]  /*0740*/  R2P PR, R6.reuse, 0x6 ;  /* 0x0000000606007804 */ /* 0x040fe20000000000 */
[----:B------:R-:W-:Y:S01]  /*0750*/  IMAD.SHL.U32 R5, R6, 0x40, RZ ;  /* 0x0000004006057824 */ /* 0x000fe200078e00ff */
[----:B------:R-:W-:Y:S01]  /*0760*/  LOP3.LUT R4, R2, R7, R4, 0xf6, !PT ;  /* 0x0000000702047212 */ /* 0x000fe200078ef604 */
[----:B------:R-:W-:Y:S01]  /*0770*/  IMAD.IADD R0, R3, 0x1, R0 ;  /* 0x0000000103007824 */ /* 0x000fe200078e0200 */
[----:B------:R-:W-:Y:S01]  /*0780*/  SHF.R.S32.HI R3, RZ, 0x6, R17 ;  /* 0x00000006ff037819 */ /* 0x000fe20000011411 */
[----:B------:R-:W-:Y:S01]  /*0790*/  IMAD.SHL.U32 R6, R12, 0x20, RZ ;  /* 0x000000200c067824 */ /* 0x000fe200078e00ff */
[----:B------:R-:W-:Y:S01]  /*07a0*/  LOP3.LUT R2, R5, 0x1c0, RZ, 0xc0, !PT ;  /* 0x000001c005027812 */ /* 0x000fe200078ec0ff */
[----:B------:R-:W-:Y:S01]  /*07b0*/  IMAD.SHL.U32 R7, R8, 0x20, RZ ;  /* 0x0000002008077824 */ /* 0x000fe200078e00ff */
[----:B------:R-:W-:Y:S01]  /*07c0*/  LOP3.LUT P6, RZ, R9, 0x4, RZ, 0xc0, !PT ;  /* 0x0000000409ff7812 */ /* 0x000fe200078cc0ff */
[C---:B------:R-:W-:Y:S01]  /*07d0*/  IMAD R17, R3.reuse, 0x200, R11 ;  /* 0x0000020003117824 */ /* 0x040fe200078e020b */
[----:B------:R-:W-:Y:S01]  /*07e0*/  SHF.R.U32.HI R5, RZ, 0x3, R2 ;  /* 0x00000003ff057819 */ /* 0x000fe20000011602 */
[----:B------:R-:W-:Y:S01]  /*07f0*/  IMAD.SHL.U32 R3, R3, 0x8, RZ ;  /* 0x0000000803037824 */ /* 0x000fe200078e00ff */
[----:B------:R-:W-:Y:S01]  /*0800*/  LOP3.LUT P5, RZ, R9, 0x2, RZ, 0xc0, !PT ;  /* 0x0000000209ff7812 */ /* 0x000fe200078ac0ff */
[----:B------:R-:W-:-:S03]  /*0810*/  IMAD.SHL.U32 R0, R0, 0x2, RZ ;  /* 0x0000000200007824 */ /* 0x000fc600078e00ff */
[----:B------:R-:W-:-:S04]  /*0820*/  LOP3.LUT R3, R3, 0x18, RZ, 0xc0, !PT ;  /* 0x0000001803037812 */ /* 0x000fc800078ec0ff */
[----:B------:R-:W-:Y:S02]  /*0830*/  LOP3.LUT R10, R3, 0x20, R6, 0xf8, !PT ;  /* 0x00000020030a7812 */ /* 0x000fe400078ef806 */
        /* <DEDUP_REMOVED lines=16> */
[----:B------:R-:W-:Y:S01]  /*0940*/  IMAD.MOV.U32 R10, RZ, RZ, -0x10 ;  /* 0xfffffff0ff0a7424 */ /* 0x000fe200078e00ff */
[----:B------:R-:W-:-:S02]  /*0950*/  LOP3.LUT R8, R8, 0xfffffe00, RZ, 0xc0, !PT ;  /* 0xfffffe0008087812 */ /* 0x000fc400078ec0ff */
[----:B------:R-:W-:Y:S02]  /*0960*/  SHF.R.S32.HI R2, RZ, 0x2, R18 ;  /* 0x00000002ff027819 */ /* 0x000fe40000011412 */
[----:B------:R-:W-:Y:S01]  /*0970*/  LOP3.LUT R3, R5, R3, RZ, 0x3c, !PT ;  /* 0x0000000305037212 */ /* 0x000fe200078e3cff */
[C-C-:B------:R-:W-:Y:S01]  /*0980*/  IMAD R7, R15.reuse, 0x400, R8.reuse ;  /* 0x000004000f077824 */ /* 0x140fe200078e0208 */
[----:B------:R-:W-:Y:S01]  /*0990*/  IADD3 R13, R20, 0x80, RZ ;  /* 0x00000080140d7810 */ /* 0x000fe20007ffe0ff */
[----:B------:R-:W-:Y:S01]  /*09a0*/  IMAD R9, R14, 0x400, R8 ;  /* 0x000004000e097824 */ /* 0x000fe200078e0208 */
[----:B------:R-:W-:Y:S01]  /*09b0*/  LOP3.LUT R8, R6, R8, RZ, 0xfc, !PT ;  /* 0x0000000806087212 */ /* 0x000fe200078efcff */
[----:B------:R-:W-:Y:S01]  /*09c0*/  IMAD R2, R15, 0x10, R2 ;  /* 0x000000100f027824 */ /* 0x000fe200078e0202 */
[----:B------:R-:W-:Y:S01]  /*09d0*/  IADD3 R14, R20, 0x40, RZ ;  /* 0x00000040140e7810 */ /* 0x000fe20007ffe0ff */
[----:B------:R-:W-:Y:S01]  /*09e0*/  IMAD.MOV.U32 R6, RZ, RZ, 0x20 ;  /* 0x00000020ff067424 */ /* 0x000fe200078e00ff */
[----:B------:R-:W-:Y:S01]  /*09f0*/  SEL R10, R10, 0x10, !P0 ;  /* 0x000000100a0a7807 */ /* 0x000fe20004000000 */
[----:B------:R-:W-:Y:S01]  /*0a00*/  IMAD.MOV.U32 R5, RZ, RZ, 0x40 ;  /* 0x00000040ff057424 */ /* 0x000fe200078e00ff */
[----:B------:R1:W-:Y:S01]  /*0a10*/  STL [R1+0x84], R2 ;  /* 0x0000840201007387 */ /* 0x0003e20000100800 */
[----:B------:R-:W-:-:S02]  /*0a20*/  IMAD.IADD R7, R7, 0x1, R3 ;  /* 0x0000000107077824 */ /* 0x000fc400078e0203 */
[----:B------:R-:W-:Y:S01]  /*0a30*/  IMAD.IADD R9, R3, 0x1, R9 ;  /* 0x0000000103097824 */ /* 0x000fe200078e0209 */
[C---:B------:R-:W-:Y:S01]  /*0a40*/  SEL R3, R5.reuse, 0xffffffc0, !P4 ;  /* 0xffffffc005037807 */ /* 0x040fe20006000000 */
[----:B------:R-:W-:Y:S01]  /*0a50*/  STL [R1+0x6c], R14 ;  /* 0x00006c0e01007387 */ /* 0x000fe20000100800 */
[----:B------:R-:W-:Y:S02]  /*0a60*/  SEL R5, R5, 0xffffffc0, !P6 ;  /* 0xffffffc005057807 */ /* 0x000fe40007000000 */
[----:B------:R-:W-:Y:S01]  /*0a70*/  LEA R9, R9, 0x12000, 0x1 ;  /* 0x0001200009097811 */ /* 0x000fe200078e08ff */
[----:B------:R2:W-:Y:S01]  /*0a80*/  STL [R1+0x70], R13 ;  /* 0x0000700d01007387 */ /* 0x0005e20000100800 */
        /* <DEDUP_REMOVED lines=9> */
[----:B------:R1:W-:Y:S01]  /*0b20*/  STL [R1+0x4], R12 ;  /* 0x0000040c01007387 */ /* 0x0003e20000100800 */
[----:B------:R-:W-:-:S03]  /*0b30*/  IMAD.IADD R11, R0, 0x1, R10 ;  /* 0x00000001000b7824 */ /* 0x000fc600078e020a */
[----:B------:R2:W-:Y:S04]  /*0b40*/  STL [R1+0x10], R2 ;  /* 0x0000100201007387 */ /* 0x0005e80000100800 */
[----:B------:R3:W-:Y:S04]  /*0b50*/  STL [R1+0x3c], R0 ;  /* 0x00003c0001007387 */ /* 0x0007e80000100800 */
[----:B------:R-:W-:Y:S04]  /*0b60*/  STL [R1+0x7c], R13 ;  /* 0x00007c0d01007387 */ /* 0x000fe80000100800 */
[----:B------:R4:W-:Y:S01]  /*0b70*/  STL [R1+0x60], R11 ;  /* 0x0000600b01007387 */ /* 0x0009e20000100800 */
[----:B-1----:R-:W-:-:S02]  /*0b80*/  IADD3 R12, R0, 0x20, RZ ;  /* 0x00000020000c7810 */ /* 0x002fc40007ffe0ff */
[----:B------:R-:W-:Y:S01]  /*0b90*/  @P1 IADD3 R12, R0, -0x20, RZ ;  /* 0xffffffe0000c1810 */ /* 0x000fe20007ffe0ff */
[C---:B--2---:R-:W-:Y:S02]  /*0ba0*/  IMAD R2, R4.reuse, 0x2, R3 ;  /* 0x0000000204027824 */ /* 0x044fe400078e0203 */
[----:B------:R-:W-:Y:S01]  /*0bb0*/  IMAD.SHL.U32 R3, R4, 0x2, RZ ;  /* 0x0000000204037824 */ /* 0x000fe200078e00ff */
[C---:B------:R-:W-:Y:S01]  /*0bc0*/  IADD3 R4, R13.reuse, 0x40, RZ ;  /* 0x000000400d047810 */ /* 0x040fe20007ffe0ff */
[----:B---3--:R-:W-:Y:S01]  /*0bd0*/  IMAD.SHL.U32 R0, R8, 0x2, RZ ;  /* 0x0000000208007824 */ /* 0x008fe200078e00ff */
[----:B------:R-:W-:Y:S01]  /*0be0*/  @P2 IADD3 R4, R13, -0x40, RZ ;  /* 0xffffffc00d042810 */ /* 0x000fe20007ffe0ff */
[----:B------:R-:W-:Y:S02]  /*0bf0*/  IMAD.IADD R8, R6, 0x1, R9 ;  /* 0x0000000106087824 */ /* 0x000fe400078e0209 */
[----:B----4-:R-:W-:-:S04]  /*0c00*/  IMAD.SHL.U32 R11, R7, 0x2, RZ ;  /* 0x00000002070b7824 */ /* 0x010fc800078e00ff */
        /* <DEDUP_REMOVED lines=17> */
.L_x_248:
        /* <DEDUP_REMOVED lines=53> */
.L_x_202:
        /* <DEDUP_REMOVED lines=67> */
.L_x_204:
        /* <DEDUP_REMOVED lines=18> */
.L_x_205:
        /* <DEDUP_REMOVED lines=72> */
.L_x_206:
[----:B------:R-:W-:Y:S02]  /*1a40*/  UMOV UR11, UR52 ;  /* 0x00000034000b7c82 */ /* 0x000fe40008000000 */
.L_x_207:
        /* <DEDUP_REMOVED lines=111> */
.L_x_209:
        /* <DEDUP_REMOVED lines=18> */
.L_x_210:
        /* <DEDUP_REMOVED lines=34> */
.L_x_212:
[----:B-1----:R-:W-:Y:S05]  /*2480*/  BSYNC B0 ;  /* 0x0000000000007941 */ /* 0x002fea0003800000 */
.L_x_211:
        /* <DEDUP_REMOVED lines=19> */
.L_x_214:
[----:B------:R-:W-:Y:S05]  /*25c0*/  BSYNC B0 ;  /* 0x0000000000007941 */ /* 0x000fea0003800000 */
.L_x_213:
        /* <DEDUP_REMOVED lines=30> */
.L_x_216:
[----:B------:R-:W-:Y:S05]  /*27b0*/  BSYNC B0 ;  /* 0x0000000000007941 */ /* 0x000fea0003800000 */
.L_x_215:
        /* <DEDUP_REMOVED lines=18> */
.L_x_208:
        /* <DEDUP_REMOVED lines=8> */
[----:B------:R-:W-:Y:S01]  /*2960*/  MOV R11, UR6 ;  /* 0x00000006000b7c02 */ /* 0x000fe20008000f00 */
[----:B------:R-:W-:Y:S01]  /*2970*/  UIMAD UR6, UR36, -0x40, UR7 ;  /* 0xffffffc0240678a4 */ /* 0x000fe2000f8e0207 */
[----:B------:R-:W-:Y:S01]  /*2980*/  @P0 BAR.SYNC.DEFER_BLOCKING 0x0 ;  /* 0x0000000000000b1d */ /* 0x000fe20000010000 */
[----:B------:R-:W-:Y:S01]  /*2990*/  IADD3 R10, P1, R4, UR31, RZ ;  /* 0x0000001f040a7c10 */ /* 0x000fe2000ff3e0ff */
[----:B------:R-:W-:-:S03]  /*29a0*/  IMAD R4, R21, c[0x0][0x1b8], RZ ;  /* 0x00006e0015047a24 */ /* 0x000fc600078e02ff */
[----:B------:R-:W-:Y:S01]  /*29b0*/  ISETP.GE.AND P6, PT, R28, UR6, PT ;  /* 0x000000061c007c0c */ /* 0x000fe2000bfc6270 */
[----:B------:R-:W-:Y:S01]  /*29c0*/  IMAD R4, R17, c[0x0][0x1bc], R4 ;  /* 0x00006f0011047a24 */ /* 0x000fe200078e0204 */
[----:B------:R-:W-:-:S05]  /*29d0*/  IADD3.X R11, R5, UR34, R11, P1, !PT ;  /* 0x00000022050b7c10 */ /* 0x000fca0008ffe40b */
[----:B------:R-:W-:-:S05]  /*29e0*/  IMAD.WIDE.U32 R10, R17, c[0x0][0x1b8], R10 ;  /* 0x00006e00110a7a25 */ /* 0x000fca00078e000a */
[----:B------:R-:W-:Y:S01]  /*29f0*/  IADD3 R18, R11, R4, RZ ;  /* 0x000000040b127210 */ /* 0x000fe20007ffe0ff */
        /* <DEDUP_REMOVED lines=37> */
.L_x_219:
[----:B------:R-:W-:Y:S05]  /*2c50*/  BSYNC B0 ;  /* 0x0000000000007941 */ /* 0x000fea0003800000 */
.L_x_218:
        /* <DEDUP_REMOVED lines=42> */
.L_x_221:
[----:B------:R-:W-:Y:S05]  /*2f00*/  BSYNC B0 ;  /* 0x0000000000007941 */ /* 0x000fea0003800000 */
.L_x_220:
        /* <DEDUP_REMOVED lines=29> */
.L_x_223:
[----:B------:R-:W-:Y:S05]  /*30e0*/  BSYNC B0 ;  /* 0x0000000000007941 */ /* 0x000fea0003800000 */
.L_x_222:
        /* <DEDUP_REMOVED lines=40> */
.L_x_225:
[----:B------:R-:W-:Y:S05]  /*3370*/  BSYNC B0 ;  /* 0x0000000000007941 */ /* 0x000fea0003800000 */
.L_x_224:
        /* <DEDUP_REMOVED lines=26> */
.L_x_227:
[----:B------:R-:W-:Y:S05]  /*3520*/  BSYNC B0 ;  /* 0x0000000000007941 */ /* 0x000fea0003800000 */
.L_x_226:
        /* <DEDUP_REMOVED lines=38> */
.L_x_229:
[----:B------:R-:W-:Y:S05]  /*3790*/  BSYNC B0 ;  /* 0x0000000000007941 */ /* 0x000fea0003800000 */
.L_x_228:
[----:B------:R-:W5:Y:S01]  /*37a0*/  LDL R14, [R1+0x84] ;  /* 0x00008400010e7983 */ /* 0x000f620000100800 */
[----:B------:R-:W-:Y:S01]  /*37b0*/  ULDC.64 UR10, c[0x0][0x198] ;  /* 0x00006600000a7ab9 */ /* 0x000fe20000000a00 */
[C---:B-----5:R-:W-:Y:S01]  /*37c0*/  IADD3 R5, R14.reuse, 0x8, RZ ;  /* 0x000000080e057810 */ /* 0x060fe20007ffe0ff */
[C---:B-1----:R-:W-:Y:S01]  /*37d0*/  IMAD.SHL.U32 R7, R14.reuse, 0x4, RZ ;  /* 0x000000040e077824 */ /* 0x042fe200078e00ff */
[----:B------:R-:W-:Y:S02]  /*37e0*/  SHF.R.S32.HI R4, RZ, 0x1f, R14 ;  /* 0x0000001fff047819 */ /* 0x000fe4000001140e */
[----:B------:R-:W-:Y:S02]  /*37f0*/  ISETP.GE.AND P1, PT, R5, UR6, PT ;  /* 0x0000000605007c0c */ /* 0x000fe4000bf26270 */
[----:B------:R-:W-:Y:S01]  /*3800*/  SHF.L.U64.HI R6, R14, 0x2, R4 ;  /* 0x000000020e067819 */ /* 0x000fe20000010204 */
[----:B------:R1:W-:Y:S01]  /*3810*/  STL [R1+0x78], R7 ;  /* 0x0000780701007387 */ /* 0x0003e20000100800 */
[----:B------:R-:W-:-:S02]  /*3820*/  IADD3 R4, P0, R7, UR15, RZ ;  /* 0x0000000f07047c10 */ /* 0x000fc4000ff1e0ff */
[----:B------:R-:W-:Y:S01]  /*3830*/  ISETP.GE.AND P2, PT, R14, UR6, PT ;  /* 0x000000060e007c0c */ /* 0x000fe2000bf46270 */
[----:B------:R5:W-:Y:S01]  /*3840*/  STL [R1+0x74], R6 ;  /* 0x0000740601007387 */ /* 0x000be20000100800 */
[----:B------:R-:W-:Y:S01]  /*3850*/  IADD3.X R5, R6, UR14, RZ, P0, !PT ;  /* 0x0000000e06057c10 */ /* 0x000fe200087fe4ff */
[----:B-1----:R-:W-:Y:S02]  /*3860*/  IMAD.MOV.U32 R7, RZ, RZ, 0x7f800000 ;  /* 0x7f800000ff077424 */ /* 0x002fe400078e00ff */
        /* <DEDUP_REMOVED lines=54> */
.L_x_231:
[----:B------:R-:W-:Y:S05]  /*3bd0*/  BSYNC B0 ;  /* 0x0000000000007941 */ /* 0x000fea0003800000 */
.L_x_230:
        /* <DEDUP_REMOVED lines=39> */
.L_x_233:
[----:B------:R-:W-:Y:S05]  /*3e50*/  BSYNC B0 ;  /* 0x0000000000007941 */ /* 0x000fea0003800000 */
.L_x_232:
        /* <DEDUP_REMOVED lines=23> */
[C---:B------:R-:W-:Y:S01]  /*3fd0*/  IMAD.SHL.U32 R6, R23.reuse, 0x2, RZ ;  /* 0x0000000217067824 */ /* 0x040fe200078e00ff */
[----:B------:R4:W2:Y:S01]  /*3fe0*/  LDSM.16.M88.4 R164, [R252+0x12000] ;  /* 0x01200000fca4783b */ /* 0x0008a20000000200 */
[----:B------:R-:W-:Y:S01]  /*3ff0*/  UIADD3 UR19, UR25, UR13, URZ ;  /* 0x0000000d19137290 */ /* 0x000fe2000fffe03f */
[----:B------:R-:W-:Y:S01]  /*4000*/  CS2R R142, SRZ ;  /* 0x00000000008e7805 */ /* 0x000fe2000001ff00 */
[----:B------:R-:W-:Y:S01]  /*4010*/  CS2R R140, SRZ ;  /* 0x00000000008c7805 */ /* 0x000fe2000001ff00 */
[----:B------:R4:W2:Y:S01]  /*4020*/  LDSM.16.M88.4 R168, [R252+0x12800] ;  /* 0x01280000fca8783b */ /* 0x0008a20000000200 */
[----:B------:R-:W-:Y:S01]  /*4030*/  UIADD3 UR20, -UR7, 0x40, UR19 ;  /* 0x0000004007147890 */ /* 0x000fe2000fffe113 */
        /* <DEDUP_REMOVED lines=30> */
[----:B------:R-:W-:Y:S01]  /*4220*/  IMAD.U32 R4, RZ, RZ, UR36 ;  /* 0x00000024ff047e24 */ /* 0x000fe2000f8e00ff */
[----:B------:R-:W-:Y:S01]  /*4230*/  LOP3.LUT R6, R5, 0x6, R6, 0xf8, !PT ;  /* 0x0000000605067812 */ /* 0x000fe200078ef806 */
[----:B------:R-:W-:Y:S01]  /*4240*/  CS2R R104, SRZ ;  /* 0x0000000000687805 */ /* 0x000fe2000001ff00 */
        /* <DEDUP_REMOVED lines=33> */
[----:B------:R-:W1:Y:S01]  /*4460*/  LDSM.16.M88.4 R240, [R240+0x16800] ;  /* 0x01680000f0f0783b */ /* 0x000e620000000200 */
[----:B------:R-:W-:Y:S01]  /*4470*/  CS2R R26, SRZ ;  /* 0x00000000001a7805 */ /* 0x000fe2000001ff00 */
[----:B----4-:R-:W-:Y:S01]  /*4480*/  CS2R R24, SRZ ;  /* 0x0000000000187805 */ /* 0x010fe2000001ff00 */
[----:B------:R-:W-:Y:S01]  /*4490*/  CS2R R22, SRZ ;  /* 0x0000000000167805 */ /* 0x000fe2000001ff00 */
[----:B------:R4:W-:Y:S01]  /*44a0*/  STL [R1+0x88], R4 ;  /* 0x0000880401007387 */ /* 0x0009e20000100800 */
[----:B------:R-:W-:Y:S01]  /*44b0*/  CS2R R20, SRZ ;  /* 0x0000000000147805 */ /* 0x000fe2000001ff00 */
[----:B------:R-:W-:-:S02]  /*44c0*/  ULDC UR12, c[0x0][0x2e8] ;  /* 0x0000ba00000c7ab9 */ /* 0x000fc40000000800 */
[----:B------:R-:W-:Y:S02]  /*44d0*/  UMOV UR6, URZ ;  /* 0x0000003f00067c82 */ /* 0x000fe40008000000 */
[----:B------:R-:W-:Y:S02]  /*44e0*/  ULDC UR11, c[0x0][0x2e4] ;  /* 0x0000b900000b7ab9 */ /* 0x000fe40000000800 */
[----:B------:R-:W-:Y:S02]  /*44f0*/  UIADD3 UR21, UR25, 0x40, URZ ;  /* 0x0000004019157890 */ /* 0x000fe4000fffe03f */
[----:B------:R-:W-:Y:S01]  /*4500*/  UIADD3 UR20, UR20, -UR12, URZ ;  /* 0x8000000c14147290 */ /* 0x000fe2000fffe03f */
[----:B-----5:R4:W1:Y:S04]  /*4510*/  LDSM.16.M88.4 R148, [R11+0x12000] ;  /* 0x012000000b94783b */ /* 0x0208680000000200 */
        /* <DEDUP_REMOVED lines=14> */
.L_x_238:
[----:B------:R-:W2:Y:S01]  /*4600*/  LDL R79, [R1] ;  /* 0x00000000014f7983 */ /* 0x000ea20000100800 */
[----:B------:R-:W-:Y:S02]  /*4610*/  USHF.L.U32 UR9, UR8, 0x6, URZ ;  /* 0x0000000608097899 */ /* 0x000fe4000800063f */
[----:B------:R-:W-:Y:S02]  /*4620*/  ULDC UR10, c[0x0][0x2e4] ;  /* 0x0000b900000a7ab9 */ /* 0x000fe40000000800 */
[----:B------:R-:W3:Y:S01]  /*4630*/  LDL R97, [R1+0x8] ;  /* 0x0000080001617983 */ /* 0x000ee20000100800 */
[----:B------:R-:W-:Y:S04]  /*4640*/  UISETP.GE.AND UP0, UPT, UR9, UR20, UPT ;  /* 0x000000140900728c */ /* 0x000fe8000bf06270 */
[----:B------:R-:W4:Y:S05]  /*4650*/  LDL R78, [R1+0x4] ;  /* 0x00000400014e7983 */ /* 0x000f2a0000100800 */
[----:B------:R-:W4:Y:S05]  /*4660*/  LDL R96, [R1+0xc] ;  /* 0x00000c0001607983 */ /* 0x000f2a0000100800 */
[----:B------:R-:W4:Y:S05]  /*4670*/  LDL R95, [R1+0x18] ;  /* 0x00001800015f7983 */ /* 0x000f2a0000100800 */
[----:B------:R-:W0:Y:S05]  /*4680*/  LDGDEPBAR ;  /* 0x00000000000079af */ /* 0x000e2a0000000000 */
[----:B------:R-:W4:Y:S05]  /*4690*/  LDL R77, [R1+0x10] ;  /* 0x00001000014d7983 */ /* 0x000f2a0000100800 */
[----:B------:R-:W4:Y:S05]  /*46a0*/  LDL R94, [R1+0x14] ;  /* 0x00001400015e7983 */ /* 0x000f2a0000100800 */
[----:B------:R-:W4:Y:S01]  /*46b0*/  LDL R76, [R1+0x88] ;  /* 0x00008800014c7983 */ /* 0x000f220000100800 */
[----:B------:R-:W-:Y:S04]  /*46c0*/  DEPBAR.LE SB0, 0x0 ;  /* 0x000080000000791a */ /* 0x000fe80000000000 */
[----:B------:R-:W-:Y:S06]  /*46d0*/  BAR.SYNC.DEFER_BLOCKING 0x0 ;  /* 0x0000000000007b1d */ /* 0x000fec0000010000 */
[----:B-12---:R-:W-:Y:S05]  /*46e0*/  LDSM.16.M88.4 R8, [R79+0xc000] ;  /* 0x00c000004f08783b */ /* 0x006fea0000000200 */
[----:B---3--:R-:W2:Y:S05]  /*46f0*/  LDSM.16.M88.4 R16, [R97] ;  /* 0x000000006110783b */ /* 0x008eaa0000000200 */
[----:B------:R-:W3:Y:S05]  /*4700*/  LDSM.16.M88.4 R68, [R79+0xc800] ;  /* 0x00c800004f44783b */ /* 0x000eea0000000200 */
[----:B----4-:R-:W-:Y:S01]  /*4710*/  LDSM.16.M88.4 R72, [R96] ;  /* 0x000000006048783b */ /* 0x010fe20000000200 */
[C---:B--2---:R-:W-:Y:S08]  /*4720*/  HMMA.16816.F32 R4, R16.reuse, R8, RZ ;  /* 0x000000081004723c */ /* 0x044ff000000018ff */
[C---:B------:R-:W-:Y:S08]  /*4730*/  HMMA.16816.F32 R8, R16.reuse, R10, RZ ;  /* 0x0000000a1008723c */ /* 0x040ff000000018ff */
[C---:B---3--:R-:W-:Y:S08]  /*4740*/  HMMA.16816.F32 R12, R16.reuse, R68, RZ ;  /* 0x00000044100c723c */ /* 0x048ff000000018ff */
[----:B------:R-:W-:Y:S01]  /*4750*/  HMMA.16816.F32 R16, R16, R70, RZ ;  /* 0x000000461010723c */ /* 0x000fe200000018ff */
[----:B------:R-:W2:Y:S07]  /*4760*/  LDSM.16.M88.4 R68, [R78+0xc000] ;  /* 0x00c000004e44783b */ /* 0x000eae0000000200 */
[C---:B--2---:R-:W-:Y:S08]  /*4770*/  HMMA.16816.F32 R4, R72.reuse, R68, R4 ;  /* 0x000000444804723c */ /* 0x044ff00000001804 */
[C---:B------:R-:W-:Y:S01]  /*4780*/  HMMA.16816.F32 R8, R72.reuse, R70, R8 ;  /* 0x000000464808723c */ /* 0x040fe20000001808 */
[----:B------:R-:W2:Y:S07]  /*4790*/  LDSM.16.M88.4 R68, [R78+0xc800] ;  /* 0x00c800004e44783b */ /* 0x000eae0000000200 */
[C---:B--2---:R-:W-:Y:S08]  /*47a0*/  HMMA.16816.F32 R12, R72.reuse, R68, R12 ;  /* 0x00000044480c723c */ /* 0x044ff0000000180c */
[----:B------:R-:W-:Y:S01]  /*47b0*/  HMMA.16816.F32 R16, R72, R70, R16 ;  /* 0x000000464810723c */ /* 0x000fe20000001810 */
[----:B------:R-:W-:Y:S05]  /*47c0*/  LDSM.16.M88.4 R68, [R95] ;  /* 0x000000005f44783b */ /* 0x000fea0000000200 */
[----:B------:R-:W2:Y:S02]  /*47d0*/  LDSM.16.M88.4 R72, [R252+0xc000] ;  /* 0x00c00000fc48783b */ /* 0x000ea40000000200 */
        /* <DEDUP_REMOVED lines=12> */
[----:B------:R-:W-:Y:S05]  /*48a0*/  LDSM.16.M88.4 R68, [R97+0x2000] ;  /* 0x002000006144783b */ /* 0x000fea0000000200 */
        /* <DEDUP_REMOVED lines=38> */
[----:B------:R2:W3:Y:S05]  /*4b10*/  LDSM.16.M88.4 R72, [R78+0x10800] ;  /* 0x010800004e48783b */ /* 0x0004ea0000000200 */
[----:B--2---:R-:W2:Y:S02]  /*4b20*/  LDL R78, [R1+0x78] ;  /* 0x00007800014e7983 */ /* 0x004ea40000100800 */
[C---:B---3--:R-:W-:Y:S08]  /*4b30*/  HMMA.16816.F32 R12, R68.reuse, R72, R12 ;  /* 0x00000048440c723c */ /* 0x048ff0000000180c */
[----:B------:R-:W-:Y:S01]  /*4b40*/  HMMA.16816.F32 R16, R68, R74, R16 ;  /* 0x0000004a4410723c */ /* 0x000fe20000001810 */
[----:B------:R-:W-:Y:S05]  /*4b50*/  LDSM.16.M88.4 R68, [R95+0x4000] ;  /* 0x004000005f44783b */ /* 0x000fea0000000200 */
[----:B------:R-:W3:Y:S02]  /*4b60*/  LDSM.16.M88.4 R72, [R252+0x10000] ;  /* 0x01000000fc48783b */ /* 0x000ee40000000200 */
[C---:B---3--:R-:W-:Y:S08]  /*4b70*/  HMMA.16816.F32 R4, R68.reuse, R72, R4 ;  /* 0x000000484404723c */ /* 0x048ff00000001804 */
[C---:B------:R-:W-:Y:S01]  /*4b80*/  HMMA.16816.F32 R8, R68.reuse, R74, R8 ;  /* 0x0000004a4408723c */ /* 0x040fe20000001808 */
[----:B------:R-:W3:Y:S07]  /*4b90*/  LDSM.16.M88.4 R72, [R252+0x10800] ;  /* 0x01080000fc48783b */ /* 0x000eee0000000200 */
[C---:B---3--:R-:W-:Y:S08]  /*4ba0*/  HMMA.16816.F32 R12, R68.reuse, R72, R12 ;  /* 0x00000048440c723c */ /* 0x048ff0000000180c */
[----:B------:R-:W-:Y:S01]  /*4bb0*/  HMMA.16816.F32 R16, R68, R74, R16 ;  /* 0x0000004a4410723c */ /* 0x000fe20000001810 */
[----:B------:R-:W-:Y:S05]  /*4bc0*/  LDSM.16.M88.4 R68, [R94+0x4000] ;  /* 0x004000005e44783b */ /* 0x000fea0000000200 */
[----:B------:R-:W3:Y:S02]  /*4bd0*/  LDSM.16.M88.4 R72, [R77+0x10000] ;  /* 0x010000004d48783b */ /* 0x000ee40000000200 */
[C---:B---3--:R-:W-:Y:S08]  /*4be0*/  HMMA.16816.F32 R4, R68.reuse, R72, R4 ;  /* 0x000000484404723c */ /* 0x048ff00000001804 */
[C---:B------:R-:W-:Y:S01]  /*4bf0*/  HMMA.16816.F32 R8, R68.reuse, R74, R8 ;  /* 0x0000004a4408723c */ /* 0x040fe20000001808 */
[----:B------:R3:W4:Y:S05]  /*4c00*/  LDSM.16.M88.4 R72, [R77+0x10800] ;  /* 0x010800004d48783b */ /* 0x00072a0000000200 */
[----:B---3--:R-:W3:Y:S02]  /*4c10*/  LDL R77, [R1+0x74] ;  /* 0x00007400014d7983 */ /* 0x008ee40000100800 */
[C---:B----4-:R-:W-:Y:S07]  /*4c20*/  HMMA.16816.F32 R12, R68.reuse, R72, R12 ;  /* 0x00000048440c723c */ /* 0x050fee000000180c */
[----:B------:R-:W-:Y:S01]  /*4c30*/  IADD3 R72, R76, UR9, RZ ;  /* 0x000000094c487c10 */ /* 0x000fe2000fffe0ff */
[----:B------:R-:W-:Y:S07]  /*4c40*/  HMMA.16816.F32 R16, R68, R74, R16 ;  /* 0x0000004a4410723c */ /* 0x000fee0000001810 */
[C---:B------:R-:W-:Y:S02]  /*4c50*/  IADD3 R68, R72.reuse, 0x8, RZ ;  /* 0x0000000848447810 */ /* 0x040fe40007ffe0ff */
[----:B------:R-:W-:Y:S02]  /*4c60*/  IADD3 R69, R72, -0x1, RZ ;  /* 0xffffffff48457810 */ /* 0x000fe40007ffe0ff */
[----:B------:R-:W-:Y:S02]  /*4c70*/  ISETP.GE.AND P0, PT, R68, RZ, PT ;  /* 0x000000ff4400720c */ /* 0x000fe40003f06270 */
[----:B------:R-:W-:Y:S02]  /*4c80*/  ISETP.GE.AND P2, PT, R69, RZ, PT ;  /* 0x000000ff4500720c */ /* 0x000fe40003f46270 */
[----:B------:R-:W-:Y:S02]  /*4c90*/  IADD3 R70, R72, -0x8, RZ ;  /* 0xfffffff848467810 */ /* 0x000fe40007ffe0ff */
[----:B------:R-:W-:Y:S02]  /*4ca0*/  IABS R74, R72 ;  /* 0x00000048004a7213 */ /* 0x000fe40000000000 */
[----:B------:R-:W-:Y:S02]  /*4cb0*/  ISETP.GE.AND P1, PT, R70, RZ, PT ;  /* 0x000000ff4600720c */ /* 0x000fe40003f26270 */
[C---:B------:R-:W-:Y:S02]  /*4cc0*/  IADD3 R75, R72.reuse, -0x10, RZ ;  /* 0xfffffff0484b7810 */ /* 0x040fe40007ffe0ff */
[----:B------:R-:W4:Y:S01]  /*4cd0*/  I2F R74, R74 ;  /* 0x0000004a004a7306 */ /* 0x000f220000201400 */
[C---:B------:R-:W-:Y:S02]  /*4ce0*/  @!P0 IADD3 R68, -R72.reuse, -0x8, RZ ;  /* 0xfffffff848448810 */ /* 0x040fe40007ffe1ff */
[C---:B------:R-:W-:Y:S02]  /*4cf0*/  @!P2 IADD3 R69, -R72.reuse, 0x1, RZ ;  /* 0x000000014845a810 */ /* 0x040fe40007ffe1ff */
[----:B------:R-:W-:Y:S04]  /*4d00*/  ISETP.GE.AND P3, PT, R75, RZ, PT ;  /* 0x000000ff4b00720c */ /* 0x000fe80003f66270 */
[C---:B------:R-:W-:Y:S01]  /*4d10*/  @!P1 IADD3 R70, -R72.reuse, 0x8, RZ ;  /* 0x0000000848469810 */ /* 0x040fe20007ffe1ff */
[----:B------:R1:W1:Y:S08]  /*4d20*/  I2F R73, R68 ;  /* 0x0000004400497306 */ /* 0x0002700000201400 */
[----:B------:R-:W-:Y:S02]  /*4d30*/  @!P3 IADD3 R75, -R72, 0x10, RZ ;  /* 0x00000010484bb810 */ /* 0x000fe40007ffe1ff */
[----:B------:R2:W2:Y:S01]  /*4d40*/  I2F R71, R69 ;  /* 0x0000004500477306 */ /* 0x0004a20000201400 */
[C---:B----4-:R-:W-:Y:S02]  /*4d50*/  FFMA.FTZ R4, R74.reuse, -UR6, R4 ;  /* 0x800000064a047c23 */ /* 0x050fe40008010004 */
[----:B------:R-:W-:Y:S01]  /*4d60*/  FFMA.FTZ R10, R74, -UR6, R10 ;  /* 0x800000064a0a7c23 */ /* 0x000fe2000801000a */
[----:B------:R-:W-:Y:S06]  /*4d70*/  IADD3 R74, R72, -0x11, RZ ;  /* 0xffffffef484a7810 */ /* 0x000fec0007ffe0ff */
[----:B------:R-:W4:Y:S01]  /*4d80*/  I2F R70, R70 ;  /* 0x0000004600467306 */ /* 0x000f220000201400 */
[----:B------:R-:W-:Y:S02]  /*4d90*/  ISETP.GE.AND P2, PT, R74, RZ, PT ;  /* 0x000000ff4a00720c */ /* 0x000fe40003f46270 */
[----:B-1----:R-:W-:Y:S01]  /*4da0*/  IADD3 R68, R72, 0x7, RZ ;  /* 0x0000000748447810 */ /* 0x002fe20007ffe0ff */
[----:B------:R-:W-:Y:S03]  /*4db0*/  FFMA.FTZ R6, R73, -UR6, R6 ;  /* 0x8000000649067c23 */ /* 0x000fe60008010006 */
[----:B------:R-:W-:Y:S03]  /*4dc0*/  ISETP.GE.AND P0, PT, R68, RZ, PT ;  /* 0x000000ff4400720c */ /* 0x000fe60003f06270 */
[----:B------:R-:W1:Y:S01]  /*4dd0*/  I2F R75, R75 ;  /* 0x0000004b004b7306 */ /* 0x000e620000201400 */
[C---:B--2---:R-:W-:Y:S01]  /*4de0*/  IADD3 R69, R72.reuse, -0x9, RZ ;  /* 0xfffffff748457810 */ /* 0x044fe20007ffe0ff */
[C---:B------:R-:W-:Y:S02]  /*4df0*/  FFMA.FTZ R5, R71.reuse, -UR6, R5 ;  /* 0x8000000647057c23 */ /* 0x040fe40008010005 */
[C---:B------:R-:W-:Y:S01]  /*4e00*/  @!P2 IADD3 R74, -R72.reuse, 0x11, RZ ;  /* 0x00000011484aa810 */ /* 0x040fe20007ffe1ff */
[----:B------:R-:W-:Y:S01]  /*4e10*/  FFMA.FTZ R11, R71, -UR6, R11 ;  /* 0x80000006470b7c23 */ /* 0x000fe2000801000b */
[----:B------:R-:W-:Y:S02]  /*4e20*/  ISETP.GE.AND P1, PT, R69, RZ, PT ;  /* 0x000000ff4500720c */ /* 0x000fe40003f26270 */
[C---:B------:R-:W-:Y:S02]  /*4e30*/  IADD3 R71, R72.reuse, -0x18, RZ ;  /* 0xffffffe848477810 */ /* 0x040fe40007ffe0ff */
[----:B------:R-:W2:Y:S01]  /*4e40*/  I2F R74, R74 ;  /* 0x0000004a004a7306 */ /* 0x000ea20000201400 */
[----:B------:R-:W-:Y:S01]  /*4e50*/  @!P0 IADD3 R68, -R72, -0x7, RZ ;  /* 0xfffffff948448810 */ /* 0x000fe20007ffe1ff */
[C---:B----4-:R-:W-:Y:S02]  /*4e60*/  FFMA.FTZ R8, R70.reuse, -UR6, R8 ;  /* 0x8000000646087c23 */ /* 0x050fe40008010008 */
[----:B------:R-:W-:Y:S01]  /*4e70*/  FFMA.FTZ R14, R70, -UR6, R14 ;  /* 0x80000006460e7c23 */ /* 0x000fe2000801000e */
[C---:B------:R-:W-:Y:S04]  /*4e80*/  IADD3 R70, R72.reuse, -0x19, RZ ;  /* 0xffffffe748467810 */ /* 0x040fe80007ffe0ff */
[----:B------:R-:W-:Y:S01]  /*4e90*/  @!P1 IADD3 R69, -R72, 0x9, RZ ;  /* 0x0000000948459810 */ /* 0x000fe20007ffe1ff */
[----:B------:R4:W4:Y:S01]  /*4ea0*/  I2F R76, R68 ;  /* 0x00000044004c7306 */ /* 0x0009220000201400 */
[----:B------:R-:W-:Y:S01]  /*4eb0*/  ISETP.GE.AND P0, PT, R70, RZ, PT ;  /* 0x000000ff4600720c */ /* 0x000fe20003f06270 */
[----:B-1----:R-:W-:Y:S01]  /*4ec0*/  FFMA.FTZ R12, R75, -UR6, R12 ;  /* 0x800000064b0c7c23 */ /* 0x002fe2000801000c */
[----:B------:R-:W-:Y:S01]  /*4ed0*/  ISETP.GE.AND P1, PT, R71, RZ, PT ;  /* 0x000000ff4700720c */ /* 0x000fe20003f26270 */
[----:B------:R-:W-:Y:S06]  /*4ee0*/  FFMA.FTZ R18, R75, -UR6, R18 ;  /* 0x800000064b127c23 */ /* 0x000fec0008010012 */
[----:B------:R-:W1:Y:S04]  /*4ef0*/  I2F R73, R69 ;  /* 0x0000004500497306 */ /* 0x000e680000201400 */
[----:B------:R-:W-:Y:S01]  /*4f00*/  @!P0 IADD3 R70, -R72, 0x19, RZ ;  /* 0x0000001948468810 */ /* 0x000fe20007ffe1ff */
[----:B--2---:R-:W-:Y:S01]  /*4f10*/  FFMA.FTZ R13, R74, -UR6, R13 ;  /* 0x800000064a0d7c23 */ /* 0x004fe2000801000d */
[----:B------:R-:W-:Y:S01]  /*4f20*/  @!P1 IADD3 R71, -R72, 0x18, RZ ;  /* 0x0000001848479810 */ /* 0x000fe20007ffe1ff */
[----:B------:R-:W-:Y:S03]  /*4f30*/  FFMA.FTZ R19, R74, -UR6, R19 ;  /* 0x800000064a137c23 */ /* 0x000fe60008010013 */
[----:B------:R-:W2:Y:S01]  /*4f40*/  I2F R70, R70 ;  /* 0x0000004600467306 */ /* 0x000ea20000201400 */
[----:B----4-:R-:W-:Y:S01]  /*4f50*/  IADD3 R68, P0, R78, UR17, RZ ;  /* 0x000000114e447c10 */ /* 0x010fe2000ff1e0ff */
[----:B------:R-:W-:Y:S08]  /*4f60*/  FFMA.FTZ R7, R76, -UR6, R7 ;  /* 0x800000064c077c23 */ /* 0x000ff00008010007 */
[----:B------:R-:W4:Y:S01]  /*4f70*/  I2F R71, R71 ;  /* 0x0000004700477306 */ /* 0x000f220000201400 */
[C---:B-1----:R-:W-:Y:S02]  /*4f80*/  FFMA.FTZ R9, R73.reuse, -UR6, R9 ;  /* 0x8000000649097c23 */ /* 0x042fe40008010009 */
[----:B------:R-:W-:Y:S02]  /*4f90*/  FFMA.FTZ R15, R73, -UR6, R15 ;  /* 0x80000006490f7c23 */ /* 0x000fe4000801000f */
[----:B--2---:R-:W-:Y:S02]  /*4fa0*/  FFMA.FTZ R17, R70, -UR6, R17 ;  /* 0x8000000646117c23 */ /* 0x004fe40008010011 */
[----:B----4-:R-:W-:Y:S01]  /*4fb0*/  FFMA.FTZ R16, R71, -UR6, R16 ;  /* 0x8000000647107c23 */ /* 0x010fe20008010010 */
[----:B---3--:R-:W-:Y:S02]  /*4fc0*/  IADD3.X R69, R77, UR16, RZ, P0, !PT ;  /* 0x000000104d457c10 */ /* 0x008fe400087fe4ff */
[----:B------:R-:W-:Y:S03]  /*4fd0*/  PLOP3.LUT P0, PT, PT, PT, UP0, 0x80, 0x0 ;  /* 0x000000000000781c */ /* 0x000fe60003f0f008 */
[----:B-----5:R1:W5:Y:S05]  /*4fe0*/  LDG.E R73, [R68.64] ;  /* 0x0000000444497981 */ /* 0x02036a000c1e1900 */
[----:B------:R1:W5:Y:S05]  /*4ff0*/  LDG.E R72, [R68.64+0x20] ;  /* 0x0000200444487981 */ /* 0x00036a000c1e1900 */
[----:B------:R-:W-:-:S05]  /*5000*/  @!P0 BRA `(.L_x_234) ;  /* 0x0000009000008947 */ /* 0x000fca0003800000 */
[----:B------:R-:W-:Y:S01]  /*5010*/  UIADD3 UR12, UR11, UR19, -UR7 ;  /* 0x000000130b0c7290 */ /* 0x000fe2000fffe807 */
[----:B-1----:R-:W-:Y:S01]  /*5020*/  IMAD.U32 R68, RZ, RZ, UR21 ;  /* 0x00000015ff447e24 */ /* 0x002fe2000f8e00ff */
[----:B------:R-:W-:Y:S04]  /*5030*/  UIADD3 UR10, UR9, 0x40, URZ ;  /* 0x00000040090a7890 */ /* 0x000fe8000fffe03f */
[----:B------:R-:W-:Y:S01]  /*5040*/  UISETP.GE.AND UP0, UPT, UR10, UR12, UPT ;  /* 0x0000000c0a00728c */ /* 0x000fe2000bf06270 */
[----:B------:R-:W-:Y:S02]  /*5050*/  ISETP.LT.AND P0, PT, R68, UR7, PT ;  /* 0x0000000744007c0c */ /* 0x000fe4000bf01270 */
[----:B------:R-:W-:Y:S03]  /*5060*/  UMOV UR10, UR11 ;  /* 0x0000000b000a7c82 */ /* 0x000fe60008000000 */
[----:B------:R-:W-:Y:S11]  /*5070*/  PLOP3.LUT P1, PT, PT, PT, UP0, 0x80, 0x0 ;  /* 0x000000000000781c */ /* 0x000ff60003f2f008 */
[----:B------:R-:W-:Y:S02]  /*5080*/  @!UPT UIADD3 URZ, URZ, URZ, URZ ;  /* 0x0000003f3f3ff290 */ /* 0x000fe4000fffe03f */
[----:B------:R-:W-:-:S05]  /*5090*/  @!P1 BRA P0, `(.L_x_235) ;  /* 0x0000047000009947 */ /* 0x000fca0000000000 */
.L_x_234:
[----:B-1----:R-:W2:Y:S01]  /*50a0*/  LDL R68, [R1+0x84] ;  /* 0x0000840001447983 */ /* 0x002ea20000100800 */
[----:B------:R-:W-:Y:S03]  /*50b0*/  UIADD3 UR11, -UR10, UR7, -UR13 ;  /* 0x000000070a0b7290 */ /* 0x000fe6000fffe90d */
[----:B------:R-:W3:Y:S01]  /*50c0*/  LDL R80, [R1+0x38] ;  /* 0x0000380001507983 */ /* 0x000ee20000100800 */
[----:B--2---:R-:W-:Y:S01]  /*50d0*/  IADD3 R70, R68, UR9, RZ ;  /* 0x0000000944467c10 */ /* 0x004fe2000fffe0ff */
[----:B------:R-:W-:Y:S03]  /*50e0*/  UIADD3 UR9, UR7, 0x1, -UR13 ;  /* 0x0000000107097890 */ /* 0x000fe6000fffe80d */
[----:B------:R-:W-:Y:S01]  /*50f0*/  IADD3 R69, R70, UR11, RZ ;  /* 0x0000000b46457c10 */ /* 0x000fe2000fffe0ff */
[----:B------:R-:W-:Y:S01]  /*5100*/  UIADD3 UR9, UR9, UR42, URZ ;  /* 0x0000002a09097290 */ /* 0x000fe2000fffe03f */
[C---:B---3--:R-:W-:Y:S02]  /*5110*/  IADD3 R79, R80.reuse, 0x1, RZ ;  /* 0x00000001504f7810 */ /* 0x048fe40007ffe0ff */
[----:B------:R-:W-:Y:S02]  /*5120*/  IMNMX R69, RZ, R69, !PT ;  /* 0x00000045ff457217 */ /* 0x000fe40007800200 */
[----:B------:R-:W-:Y:S02]  /*5130*/  IADD3 R78, R80, 0x8, RZ ;  /* 0x00000008504e7810 */ /* 0x000fe40007ffe0ff */
[----:B------:R-:W-:Y:S02]  /*5140*/  IADD3 R68, R70, UR9, RZ ;  /* 0x0000000946447c10 */ /* 0x000fe4000fffe0ff */
[-C--:B------:R-:W-:Y:S02]  /*5150*/  ISETP.GE.AND P0, PT, R80, R69.reuse, PT ;  /* 0x000000455000720c */ /* 0x080fe40003f06270 */
[----:B------:R-:W-:Y:S02]  /*5160*/  IMNMX R68, R68, UR7, PT ;  /* 0x0000000744447c17 */ /* 0x000fe4000b800200 */
[C---:B------:R-:W-:Y:S02]  /*5170*/  IADD3 R77, R80.reuse, 0x9, RZ ;  /* 0x00000009504d7810 */ /* 0x040fe40007ffe0ff */
[C---:B------:R-:W-:Y:S02]  /*5180*/  IADD3 R76, R80.reuse, 0x10, RZ ;  /* 0x00000010504c7810 */ /* 0x040fe40007ffe0ff */
[C---:B------:R-:W-:Y:S02]  /*5190*/  IADD3 R75, R80.reuse, 0x11, RZ ;  /* 0x00000011504b7810 */ /* 0x040fe40007ffe0ff */
        /* <DEDUP_REMOVED lines=25> */
[CC--:B------:R-:W-:Y:S02]  /*5330*/  ISETP.GE.AND P6, PT, R79.reuse, R69.reuse, PT ;  /* 0x000000454f00720c */ /* 0x0c0fe40003fc6270 */
        /* <DEDUP_REMOVED lines=29> */
.L_x_235:
        /* <DEDUP_REMOVED lines=19> */
[----:B------:R-:W2:Y:S01]  /*5640*/  MUFU.EX2 R81, R5 ;  /* 0x0000000500517308 */ /* 0x000ea20000000800 */
[----:B------:R-:W-:Y:S09]  /*5650*/  FFMA.FTZ R68, R17, c[0x0][0x23c], -R68 ;  /* 0x00008f0011447a23 */ /* 0x000ff20000010844 */
[----:B------:R-:W-:Y:S01]  /*5660*/  MUFU.EX2 R80, R8 ;  /* 0x0000000800507308 */ /* 0x000fe20000000800 */
[----:B-1----:R-:W-:Y:S05]  /*5670*/  FMUL.FTZ R4, R69, 1.4426950216293334961 ;  /* 0x3fb8aa3b45047820 */ /* 0x002fea0000410000 */
        /* <DEDUP_REMOVED lines=12> */
[----:B------:R-:W1:Y:S10]  /*5740*/  MUFU.EX2 R75, R7 ;  /* 0x00000007004b7308 */ /* 0x000e740000000800 */
[----:B------:R3:W-:Y:S01]  /*5750*/  MUFU.EX2 R78, R4 ;  /* 0x00000004004e7308 */ /* 0x0007e20000000800 */
[----:B--2---:R-:W-:Y:S05]  /*5760*/  F2FP.PACK_AB R6, R81, R83 ;  /* 0x000000535106723e */ /* 0x004fea00000000ff */
[----:B----4-:R2:W-:Y:S04]  /*5770*/  STS [R93+0x14000], R6 ;  /* 0x014000065d007388 */ /* 0x0105e80000000800 */
[----:B------:R-:W-:Y:S01]  /*5780*/  MUFU.EX2 R76, R10 ;  /* 0x0000000a004c7308 */ /* 0x000fe20000000800 */
[----:B-1----:R-:W-:Y:S05]  /*5790*/  F2FP.PACK_AB R5, R75, R77 ;  /* 0x0000004d4b05723e */ /* 0x002fea00000000ff */
[----:B------:R1:W-:Y:S04]  /*57a0*/  STS [R93+0x14400], R5 ;  /* 0x014400055d007388 */ /* 0x0003e80000000800 */
[----:B------:R-:W4:Y:S01]  /*57b0*/  MUFU.EX2 R74, R11 ;  /* 0x0000000b004a7308 */ /* 0x000f220000000800 */
[----:B---3--:R-:W-:Y:S05]  /*57c0*/  F2FP.PACK_AB R4, R79, R80 ;  /* 0x000000504f04723e */ /* 0x008fea00000000ff */
        /* <DEDUP_REMOVED lines=10> */
[----:B------:R-:W1:Y:S01]  /*5870*/  MUFU.EX2 R84, R68 ;  /* 0x0000004400547308 */ /* 0x000e620000000800 */
[----:B--2---:R-:W-:Y:S05]  /*5880*/  F2FP.PACK_AB R6, R85, R86 ;  /* 0x000000565506723e */ /* 0x004fea00000000ff */
[----:B------:R-:W-:Y:S04]  /*5890*/  STS [R91+0x14400], R6 ;  /* 0x014400065b007388 */ /* 0x000fe80000000800 */
[----:B------:R-:W3:Y:S01]  /*58a0*/  MUFU.EX2 R82, R18 ;  /* 0x0000001200527308 */ /* 0x000ee20000000800 */
[----:B-1----:R-:W-:Y:S05]  /*58b0*/  F2FP.PACK_AB R5, R84, R87 ;  /* 0x000000575405723e */ /* 0x002fea00000000ff */
[----:B------:R-:W-:Y:S01]  /*58c0*/  STS [R90+0x14000], R5 ;  /* 0x014000055a007388 */ /* 0x000fe20000000800 */
[----:B---3--:R-:W-:Y:S05]  /*58d0*/  F2FP.PACK_AB R4, R78, R82 ;  /* 0x000000524e04723e */ /* 0x008fea00000000ff */
        /* <DEDUP_REMOVED lines=244> */
.L_x_236:
[----:B-1----:R-:W2:Y:S01]  /*6820*/  LDL R5, [R1+0x1c] ;  /* 0x00001c0001057983 */ /* 0x002ea20000100800 */
[----:B------:R-:W-:Y:S02]  /*6830*/  @UP0 UIADD3 UR9, UP2, UR15, -0x100, URZ ;  /* 0xffffff000f090890 */ /* 0x000fe4000ff5e03f */
[----:B------:R-:W-:Y:S01]  /*6840*/  @UP0 UIADD3 UR17, UP1, UR17, -0x100, URZ ;  /* 0xffffff0011110890 */ /* 0x000fe2000ff3e03f */
[----:B------:R-:W3:Y:S03]  /*6850*/  LDL R4, [R1+0x28] ;  /* 0x0000280001047983 */ /* 0x000ee60000100800 */
        /* <DEDUP_REMOVED lines=100> */
[----:B------:R-:W-:Y:S02]  /*6ea0*/  @UP0 UMOV UR15, UR9 ;  /* 0x00000009000f0c82 */ /* 0x000fe40008000000 */
[----:B------:R-:W-:Y:S01]  /*6eb0*/  @UP0 UIADD3.X UR9, UR14, -0x1, URZ, UP2, !UPT ;  /* 0xffffffff0e090890 */ /* 0x000fe200097fe43f */
[----:B---3--:R-:W-:Y:S01]  /*6ec0*/  @P0 IADD3.X R245, R24, UR14, RZ, P1, !PT ;  /* 0x0000000e18f50c10 */ /* 0x008fe20008ffe4ff */
[C---:B------:R-:W-:Y:S05]  /*6ed0*/  IMAD.SHL.U32 R24, R247.reuse, 0x8, RZ ;  /* 0x00000008f7187824 */ /* 0x040fea00078e00ff */
[----:B------:R-:W-:Y:S01]  /*6ee0*/  @UP0 UMOV UR14, UR9 ;  /* 0x00000009000e0c82 */ /* 0x000fe20008000000 */
        /* <DEDUP_REMOVED lines=309> */
.L_x_237:
        /* <DEDUP_REMOVED lines=172> */
.L_x_239:
        /* <DEDUP_REMOVED lines=18> */
.L_x_240:
        /* <DEDUP_REMOVED lines=54> */
.L_x_242:
[----:B------:R-:W-:Y:S05]  /*9180*/  BSYNC B0 ;  /* 0x0000000000007941 */ /* 0x000fea0003800000 */
.L_x_241:
        /* <DEDUP_REMOVED lines=19> */
.L_x_244:
[----:B------:R-:W-:Y:S05]  /*92c0*/  BSYNC B0 ;  /* 0x0000000000007941 */ /* 0x000fea0003800000 */
.L_x_243:
        /* <DEDUP_REMOVED lines=30> */
.L_x_246:
[----:B------:R-:W-:Y:S05]  /*94b0*/  BSYNC B0 ;  /* 0x0000000000007941 */ /* 0x000fea0003800000 */
.L_x_245:
        /* <DEDUP_REMOVED lines=16> */
.L_x_217:
[----:B------:R-:W-:Y:S05]  /*95c0*/  BSYNC B1 ;  /* 0x0000000000017941 */ /* 0x000fea0003800000 */
.L_x_203:
        /* <DEDUP_REMOVED lines=11> */
.L_x_247:
[----:B------:R-:W-:Y:S05]  /*9680*/  EXIT ;  /* 0x000000000000794d */ /* 0x000fea0003800000 */
.L_x_249:
        /* <DEDUP_REMOVED lines=15> */
.L_x_1583:


//--------------------- .text._ZN5flash44flash_bwd_dq_dk_dv_loop_seqk_parallel_kernelI23Flash_bwd_kernel_traitsILi192ELi64ELi64ELi8ELi4ELi2ELi2ELb0ELb0EN7cutlass6half_tE19Flash_kernel_traitsILi192ELi64ELi64ELi8ES3_EELb0ELb0ELb0ELb0ELb0ELb0ELb0EEEvNS_16Flash_bwd_paramsE --------------------------
	.section	.text._ZN5flash44flash_bwd_dq_dk_dv_loop_seqk_parallel_kernelI23Flash_bwd_kernel_traitsILi192ELi64ELi64ELi8ELi4ELi2ELi2ELb0ELb0EN7cutlass6half_tE19Flash_kernel_traitsILi192ELi64ELi64ELi8ES3_EELb0ELb0ELb0ELb0ELb0ELb0ELb0EEEvNS_16Flash_bwd_paramsE,"ax",@progbits
	.sectioninfo	@"SHI_REGISTERS=255"
	.align	128
        .global         _ZN5flash44flash_bwd_dq_dk_dv_loop_seqk_parallel_kernelI23Flash_bwd_kernel_traitsILi192ELi64ELi64ELi8ELi4ELi2ELi2ELb0ELb0EN7cutlass6half_tE19Flash_kernel_traitsILi192ELi64ELi64ELi8ES3_EELb0ELb0ELb0ELb0ELb0ELb0ELb0EEEvNS_16Flash_bwd_paramsE
        .type           _ZN5flash44flash_bwd_dq_dk_dv_loop_seqk_parallel_kernelI23Flash_bwd_kernel_traitsILi192ELi64ELi64ELi8ELi4ELi2ELi2ELb0ELb0EN7cutlass6half_tE19Flash_kernel_traitsILi192ELi64ELi64ELi8ES3_EELb0ELb0ELb0ELb0ELb0ELb0ELb0EEEvNS_16Flash_bwd_paramsE,@function
        .size           _ZN5flash44flash_bwd_dq_dk_dv_loop_seqk_parallel_kernelI23Flash_bwd_kernel_traitsILi192ELi64ELi64ELi8ELi4ELi2ELi2ELb0ELb0EN7cutlass6half_tE19Flash_kernel_traitsILi192ELi64ELi64ELi8ES3_EELb0ELb0ELb0ELb0ELb0ELb0ELb0EEEvNS_16Flash_bwd_paramsE,(.L_x_1584 - _ZN5flash44flash_bwd_dq_dk_dv_loop_seqk_parallel_kernelI23Flash_bwd_kernel_traitsILi192ELi64ELi64ELi8ELi4ELi2ELi2ELb0ELb0EN7cutlass6half_tE19Flash_kernel_traitsILi192ELi64ELi64ELi8ES3_EELb0ELb0ELb0ELb0ELb0ELb0ELb0EEEvNS_16Flash_bwd_paramsE)
        .other          _ZN5flash44flash_bwd_dq_dk_dv_loop_seqk_parallel_kernelI23Flash_bwd_kernel_traitsILi192ELi64ELi64ELi8ELi4ELi2ELi2ELb0ELb0EN7cutlass6half_tE19Flash_kernel_traitsILi192ELi64ELi64ELi8ES3_EELb0ELb0ELb0ELb0ELb0ELb0ELb0EEEvNS_16Flash_bwd_paramsE,@"STO_CUDA_ENTRY STV_DEFAULT"
_ZN5flash44flash_bwd_dq_dk_dv_loop_seqk_parallel_kernelI23Flash_bwd_kernel_traitsILi192ELi64ELi64ELi8ELi4ELi2ELi2ELb0ELb0EN7cutlass6half_tE19Flash_kernel_traitsILi192ELi64ELi64ELi8ES3_EELb0ELb0ELb0ELb0ELb0ELb0ELb0EEEvNS_16Flash_bwd_paramsE:
.text._ZN5flash44flash_bwd_dq_dk_dv_loop_seqk_parallel_kernelI23Flash_bwd_kernel_traitsILi192ELi64ELi64ELi8ELi4ELi2ELi2ELb0ELb0EN7cutlass6half_tE19Flash_kernel_traitsILi192ELi64ELi64ELi8ES3_EELb0ELb0ELb0ELb0ELb0ELb0ELb0EEEvNS_16Flash_bwd_paramsE:
[----:B------:R-:W-:Y:S02]  /*0000*/  MOV R1, c[0x0][0x28] ;  /* 0x00000a0000017a02 */ /* 0x000fe40000000f00 */
[----:B------:R-:W1:Y:S01]  /*0010*/  S2R R234, SR_CTAID.X ;  /* 0x0000000000ea7919 */ /* 0x000e620000002500 */
[----:B------:R-:W-:Y:S01]  /*0020*/  ULDC UR5, c[0x0][0x218] ;  /* 0x0000860000057ab9 */ /* 0x000fe20000000800 */
[----:B------:R-:W-:Y:S01]  /*0030*/  IADD3 R1, R1, -0x18, RZ ;  /* 0xffffffe801017810 */ /* 0x000fe20007ffe0ff */
[----:B------:R-:W-:-:S04]  /*0040*/  UIADD3 UR5, UR5, 0x3f, URZ ;  /* 0x0000003f05057890 */ /* 0x000fc8000fffe03f */
[----:B------:R-:W-:-:S04]  /*0050*/  USHF.R.S32.HI UR4, URZ, 0x1f, UR5 ;  /* 0x0000001f3f047899 */ /* 0x000fc80008011405 */
[----:B------:R-:W-:-:S04]  /*0060*/  ULEA.HI UR4, UR4, UR5, URZ, 0x6 ;  /* 0x0000000504047291 */ /* 0x000fc8000f8f303f */
[----:B------:R-:W-:-:S06]  /*0070*/  USHF.R.S32.HI UR4, URZ, 0x6, UR4 ;  /* 0x000000063f047899 */ /* 0x000fcc0008011404 */
[----:B-1----:R-:W-:-:S13]  /*0080*/  ISETP.GE.AND P0, PT, R234, UR4, PT ;  /* 0x00000004ea007c0c */ /* 0x002fda000bf06270 */
[----:B------:R-:W-:Y:S05]  /*0090*/  @P0 EXIT ;  /* 0x000000000000094d */ /* 0x000fea0003800000 */
[----:B------:R-:W1:Y:S01]  /*00a0*/  S2R R12, SR_TID.X ;  /* 0x00000000000c7919 */ /* 0x000e620000002100 */
[----:B------:R-:W-:Y:S01]  /*00b0*/  IMAD.MOV.U32 R170, RZ, RZ, 0x20 ;  /* 0x00000020ffaa7424 */ /* 0x000fe200078e00ff */
[----:B------:R-:W-:Y:S01]  /*00c0*/  ULDC.64 UR6, c[0x0][0x118] ;  /* 0x0000460000067ab9 */ /* 0x000fe20000000a00 */
[----:B------:R-:W-:Y:S02]  /*00d0*/  IMAD.MOV.U32 R171, RZ, RZ, 0x40 ;  /* 0x00000040ffab7424 */ /* 0x000fe400078e00ff */
[----:B------:R-:W-:Y:S01]  /*00e0*/  IMAD.MOV.U32 R206, RZ, RZ, -0x10 ;  /* 0xfffffff0ffce7424 */ /* 0x000fe200078e00ff */
[----:B-1----:R-:W-:Y:S01]  /*00f0*/  SHF.R.S32.HI R13, RZ, 0x1f, R12 ;  /* 0x0000001fff0d7819 */ /* 0x002fe2000001140c */
[----:B------:R-:W-:-:S03]  /*0100*/  IMAD.SHL.U32 R243, R12, 0x2, RZ ;  /* 0x000000020cf37824 */ /* 0x000fc600078e00ff */
[CC--:B------:R-:W-:Y:S02]  /*0110*/  LEA.HI R6, R13.reuse, R12.reuse, RZ, 0x4 ;  /* 0x0000000c0d067211 */ /* 0x0c0fe400078f20ff */
[CC--:B------:R-:W-:Y:S02]  /*0120*/  LEA.HI R16, R13.reuse, R12.reuse, RZ, 0x3 ;  /* 0x0000000c0d107211 */ /* 0x0c0fe400078f18ff */
[----:B------:R-:W-:Y:S02]  /*0130*/  SHF.R.S32.HI R5, RZ, 0x4, R6 ;  /* 0x00000004ff057819 */ /* 0x000fe40000011406 */
[----:B------:R-:W-:Y:S02]  /*0140*/  LOP3.LUT R0, R16, 0xfffffff8, RZ, 0xc0, !PT ;  /* 0xfffffff810007812 */ /* 0x000fe400078ec0ff */
[----:B------:R-:W-:Y:S02]  /*0150*/  SHF.R.S32.HI R233, RZ, 0x3, R16 ;  /* 0x00000003ffe97819 */ /* 0x000fe40000011410 */
[----:B------:R-:W-:Y:S01]  /*0160*/  LEA.HI R15, R13, R12, RZ, 0x2 ;  /* 0x0000000c0d0f7211 */ /* 0x000fe200078f10ff */
[----:B------:R-:W-:Y:S01]  /*0170*/  IMAD.IADD R0, R12, 0x1, -R0 ;  /* 0x000000010c007824 */ /* 0x000fe200078e0a00 */
[----:B------:R-:W-:Y:S01]  /*0180*/  LEA.HI R2, R6, R5, RZ, 0x1 ;  /* 0x0000000506027211 */ /* 0x000fe200078f08ff */
[----:B------:R-:W-:Y:S01]  /*0190*/  IMAD.SHL.U32 R7, R233, 0x40, RZ ;  /* 0x00000040e9077824 */ /* 0x000fe200078e00ff */
[--C-:B------:R-:W-:Y:S01]  /*01a0*/  SHF.R.S32.HI R8, RZ, 0x2, R15.reuse ;  /* 0x00000002ff087819 */ /* 0x100fe2000001140f */
[----:B------:R-:W-:Y:S01]  /*01b0*/  IMAD.SHL.U32 R200, R0, 0x8, RZ ;  /* 0x0000000800c87824 */ /* 0x000fe200078e00ff */
[----:B------:R-:W-:-:S02]  /*01c0*/  SHF.R.S32.HI R3, RZ, 0x1f, R15 ;  /* 0x0000001fff037819 */ /* 0x000fc4000001140f */
[----:B------:R-:W-:Y:S02]  /*01d0*/  LOP3.LUT R4, R2, 0xfffffffe, RZ, 0xc0, !PT ;  /* 0xfffffffe02047812 */ /* 0x000fe400078ec0ff */
[----:B------:R-:W-:Y:S02]  /*01e0*/  LEA.HI R14, R13, R12, RZ, 0x5 ;  /* 0x0000000c0d0e7211 */ /* 0x000fe400078f28ff */
[----:B------:R-:W-:Y:S01]  /*01f0*/  LEA.HI R3, R3, R8, RZ, 0x3 ;  /* 0x0000000803037211 */ /* 0x000fe200078f18ff */
[----:B------:R-:W-:Y:S01]  /*0200*/  IMAD.IADD R10, R5, 0x1, -R4 ;  /* 0x00000001050a7824 */ /* 0x000fe200078e0a04 */
[----:B------:R-:W-:Y:S02]  /*0210*/  LOP3.LUT R2, R7, 0x1c0, RZ, 0xc0, !PT ;  /* 0x000001c007027812 */ /* 0x000fe400078ec0ff */
[----:B------:R-:W-:Y:S01]  /*0220*/  SHF.R.S32.HI R20, RZ, 0x5, R14 ;  /* 0x00000005ff147819 */ /* 0x000fe2000001140e */
[----:B------:R-:W-:Y:S01]  /*0230*/  IMAD.SHL.U32 R173, R10, 0x200, RZ ;  /* 0x000002000aad7824 */ /* 0x000fe200078e00ff */
[----:B------:R-:W-:-:S02]  /*0240*/  LOP3.LUT R4, R3, 0xfffffff8, RZ, 0xc0, !PT ;  /* 0xfffffff803047812 */ /* 0x000fc400078ec0ff */
[----:B------:R-:W-:Y:S02]  /*0250*/  LOP3.LUT R5, R2, 0x38, R200, 0xf8, !PT ;  /* 0x0000003802057812 */ /* 0x000fe400078ef8c8 */
[----:B------:R-:W-:Y:S01]  /*0260*/  SHF.R.U32.HI R3, RZ, 0x3, R2 ;  /* 0x00000003ff037819 */ /* 0x000fe20000011602 */
[----:B------:R-:W-:Y:S01]  /*0270*/  IMAD.IADD R7, R8, 0x1, -R4 ;  /* 0x0000000108077824 */ /* 0x000fe200078e0a04 */
[----:B------:R-:W-:Y:S02]  /*0280*/  LOP3.LUT R2, R6, 0xfffffff0, RZ, 0xc0, !PT ;  /* 0xfffffff006027812 */ /* 0x000fe400078ec0ff */
[----:B------:R-:W-:Y:S02]  /*0290*/  LEA.HI R6, R14, R20, RZ, 0x1 ;  /* 0x000000140e067211 */ /* 0x000fe400078f08ff */
[----:B------:R-:W-:Y:S01]  /*02a0*/  LOP3.LUT R9, R5, R3, RZ, 0x3c, !PT ;  /* 0x0000000305097212 */ /* 0x000fe200078e3cff */
[----:B------:R-:W-:Y:S01]  /*02b0*/  IMAD.IADD R2, R12, 0x1, -R2 ;  /* 0x000000010c027824 */ /* 0x000fe200078e0a02 */
[----:B------:R-:W-:-:S02]  /*02c0*/  LOP3.LUT R3, R6, 0xfffffffe, RZ, 0xc0, !PT ;  /* 0xfffffffe06037812 */ /* 0x000fc400078ec0ff */
[C---:B------:R-:W-:Y:S02]  /*02d0*/  LOP3.LUT P4, RZ, R0.reuse, 0x4, RZ, 0xc0, !PT ;  /* 0x0000000400ff7812 */ /* 0x040fe4000788c0ff */
[C---:B------:R-:W-:Y:S01]  /*02e0*/  LOP3.LUT P3, RZ, R0.reuse, 0x2, RZ, 0xc0, !PT ;  /* 0x0000000200ff7812 */ /* 0x040fe2000786c0ff */
[----:B------:R-:W-:Y:S01]  /*02f0*/  IMAD.SHL.U32 R0, R0, 0x40, RZ ;  /* 0x0000004000007824 */ /* 0x000fe200078e00ff */
[----:B------:R-:W-:Y:S01]  /*0300*/  SHF.R.S32.HI R5, RZ, 0x1f, R2 ;  /* 0x0000001fff057819 */ /* 0x000fe20000011402 */
[----:B------:R-:W-:Y:S01]  /*0310*/  IMAD.IADD R181, R20, 0x1, -R3 ;  /* 0x0000000114b57824 */ /* 0x000fe200078e0a03 */
[----:B------:R-:W-:Y:S02]  /*0320*/  LEA.HI R4, R13, R12, RZ, 0x7 ;  /* 0x0000000c0d047211 */ /* 0x000fe400078f38ff */
[----:B------:R-:W-:Y:S01]  /*0330*/  LOP3.LUT R0, R0, 0x1c0, RZ, 0xc0, !PT ;  /* 0x000001c000007812 */ /* 0x000fe200078ec0ff */
[----:B------:R-:W-:Y:S01]  /*0340*/  IMAD.SHL.U32 R3, R181, 0x10, RZ ;  /* 0x00000010b5037824 */ /* 0x000fe200078e00ff */
[----:B------:R-:W-:-:S02]  /*0350*/  LEA.HI R11, R5, R2, RZ, 0x3 ;  /* 0x00000002050b7211 */ /* 0x000fc400078f18ff */
[----:B------:R-:W-:Y:S02]  /*0360*/  SHF.R.S32.HI R8, RZ, 0x7, R4 ;  /* 0x00000007ff087819 */ /* 0x000fe40000011404 */
[C---:B------:R-:W-:Y:S02]  /*0370*/  LOP3.LUT R5, R0.reuse, 0x10, R3, 0xf8, !PT ;  /* 0x0000001000057812 */ /* 0x040fe400078ef803 */
[----:B------:R-:W-:Y:S01]  /*0380*/  LOP3.LUT R169, R0, 0x8, R16, 0xf8, !PT ;  /* 0x0000000800a97812 */ /* 0x000fe200078ef810 */
[----:B------:R-:W-:Y:S01]  /*0390*/  IMAD R4, R8, 0x800, R173 ;  /* 0x0000080008047824 */ /* 0x000fe200078e02ad */
[----:B------:R-:W-:Y:S02]  /*03a0*/  SHF.R.U32.HI R0, RZ, 0x3, R0 ;  /* 0x00000003ff007819 */ /* 0x000fe40000011600 */
[----:B------:R-:W-:Y:S02]  /*03b0*/  LOP3.LUT R5, R5, 0x8, R16, 0xf8, !PT ;  /* 0x0000000805057812 */ /* 0x000fe400078ef810 */
[----:B------:R-:W-:-:S02]  /*03c0*/  LOP3.LUT R6, R11, 0xfffffff8, RZ, 0xc0, !PT ;  /* 0xfffffff80b067812 */ /* 0x000fc400078ec0ff */
[----:B------:R-:W-:Y:S02]  /*03d0*/  LOP3.LUT R169, R169, R0, RZ, 0x3c, !PT ;  /* 0x00000000a9a97212 */ /* 0x000fe400078e3cff */
[----:B------:R-:W-:Y:S01]  /*03e0*/  LOP3.LUT R173, R173, R5, R0, 0xf6, !PT ;  /* 0x00000005adad7212 */ /* 0x000fe200078ef600 */
[----:B------:R-:W-:Y:S01]  /*03f0*/  IMAD.IADD R19, R2, 0x1, -R6 ;  /* 0x0000000102137824 */ /* 0x000fe200078e0a06 */
[----:B------:R-:W-:Y:S01]  /*0400*/  LEA.HI R0, R13, R12, RZ, 0x6 ;  /* 0x0000000c0d007211 */ /* 0x000fe200078f30ff */
[----:B------:R-:W-:Y:S01]  /*0410*/  IMAD.IADD R169, R4, 0x1, R169 ;  /* 0x0000000104a97824 */ /* 0x000fe200078e02a9 */
[----:B------:R-:W-:Y:S01]  /*0420*/  LOP3.LUT R2, R15, 0x7ffffffc, RZ, 0xc0, !PT ;  /* 0x7ffffffc0f027812 */ /* 0x000fe200078ec0ff */
[----:B------:R-:W-:Y:S01]  /*0430*/  IMAD.SHL.U32 R6, R11, 0x40, RZ ;  /* 0x000000400b067824 */ /* 0x000fe200078e00ff */
[----:B------:R-:W-:Y:S01]  /*0440*/  LOP3.LUT R3, R7, 0x1, RZ, 0xc0, !PT ;  /* 0x0000000107037812 */ /* 0x000fe200078ec0ff */
[----:B------:R1:W-:Y:S01]  /*0450*/  STL [R1+0xc], R19 ;  /* 0x00000c1301007387 */ /* 0x0003e20000100800 */
[----:B------:R-:W-:Y:S01]  /*0460*/  SHF.R.S32.HI R0, RZ, 0x6, R0 ;  /* 0x00000006ff007819 */ /* 0x000fe20000011400 */
[----:B------:R-:W-:Y:S01]  /*0470*/  IMAD.IADD R5, R12, 0x1, -R2 ;  /* 0x000000010c057824 */ /* 0x000fe200078e0a02 */
[----:B------:R-:W-:Y:S01]  /*0480*/  ISETP.NE.U32.AND P0, PT, R3, 0x1, PT ;  /* 0x000000010300780c */ /* 0x000fe20003f05070 */
[----:B------:R-:W-:Y:S01]  /*0490*/  IMAD.SHL.U32 R169, R169, 0x2, RZ ;  /* 0x00000002a9a97824 */ /* 0x000fe200078e00ff */
[----:B------:R-:W-:Y:S01]  /*04a0*/  LOP3.LUT R4, R14, 0xffffffe0, RZ, 0xc0, !PT ;  /* 0xffffffe00e047812 */ /* 0x000fe200078ec0ff */
[C---:B------:R-:W-:Y:S01]  /*04b0*/  IMAD R17, R0.reuse, 0x200, R9 ;  /* 0x0000020000117824 */ /* 0x040fe200078e0209 */
[----:B------:R-:W-:Y:S01]  /*04c0*/  SHF.R.S32.HI R3, RZ, 0x1f, R14 ;  /* 0x0000001fff037819 */ /* 0x000fe2000001140e */
[----:B------:R-:W-:Y:S01]  /*04d0*/  IMAD.SHL.U32 R2, R0, 0x8, RZ ;  /* 0x0000000800027824 */ /* 0x000fe200078e00ff */
[C---:B------:R-:W-:Y:S01]  /*04e0*/  R2P PR, R7.reuse, 0x6 ;  /* 0x0000000607007804 */ /* 0x040fe20000000000 */
[----:B------:R-:W-:Y:S01]  /*04f0*/  IMAD.SHL.U32 R0, R7, 0x40, RZ ;  /* 0x0000004007007824 */ /* 0x000fe200078e00ff */
[----:B------:R-:W-:Y:S01]  /*0500*/  LEA.HI R3, R3, R20, RZ, 0x2 ;  /* 0x0000001403037211 */ /* 0x000fe200078f10ff */
[----:B------:R-:W-:Y:S01]  /*0510*/  IMAD.IADD R18, R12, 0x1, -R4 ;  /* 0x000000010c127824 */ /* 0x000fe200078e0a04 */
[----:B------:R-:W-:Y:S01]  /*0520*/  LOP3.LUT R2, R2, 0x18, RZ, 0xc0, !PT ;  /* 0x0000001802027812 */ /* 0x000fe200078ec0ff */
[----:B------:R-:W-:Y:S01]  /*0530*/  IMAD.SHL.U32 R4, R8, 0x20, RZ ;  /* 0x0000002008047824 */ /* 0x000fe200078e00ff */
[----:B------:R-:W-:Y:S01]  /*0540*/  LOP3.LUT R0, R0, 0x1c0, RZ, 0xc0, !PT ;  /* 0x000001c000007812 */ /* 0x000fe200078ec0ff */
[----:B------:R-:W-:Y:S01]  /*0550*/  IMAD.SHL.U32 R8, R5, 0x2, RZ ;  /* 0x0000000205087824 */ /* 0x000fe200078e00ff */
[----:B------:R-:W-:Y:S01]  /*0560*/  LOP3.LUT R187, R3, 0xfffffffc, RZ, 0xc0, !PT ;  /* 0xfffffffc03bb7812 */ /* 0x000fe200078ec0ff */
[----:B------:R-:W-:Y:S01]  /*0570*/  IMAD.SHL.U32 R5, R10, 0x20, RZ ;  /* 0x000000200a057824 */ /* 0x000fe200078e00ff */
[----:B------:R-:W-:Y:S01]  /*0580*/  SHF.R.U32.HI R3, RZ, 0x3, R0 ;  /* 0x00000003ff037819 */ /* 0x000fe20000011600 */
[----:B------:R1:W-:Y:S01]  /*0590*/  STL [R1+0x8], R18 ;  /* 0x0000081201007387 */ /* 0x0003e20000100800 */
[----:B------:R-:W-:Y:S01]  /*05a0*/  LOP3.LUT R243, R4, 0x6, R243, 0xf8, !PT ;  /* 0x0000000604f37812 */ /* 0x000fe200078ef8f3 */
[----:B------:R-:W-:Y:S01]  /*05b0*/  IMAD.IADD R187, R20, 0x1, -R187 ;  /* 0x0000000114bb7824 */ /* 0x000fe200078e0abb */
[----:B------:R-:W-:Y:S01]  /*05c0*/  LOP3.LUT R4, R0, 0x20, R4, 0xf8, !PT ;  /* 0x0000002000047812 */ /* 0x000fe200078ef804 */
[----:B------:R1:W-:Y:S01]  /*05d0*/  STL [R1+0x4], R17 ;  /* 0x0000041101007387 */ /* 0x0003e20000100800 */
[----:B------:R-:W-:Y:S01]  /*05e0*/  LOP3.LUT R5, R2, 0x20, R5, 0xf8, !PT ;  /* 0x0000002002057812 */ /* 0x000fe200078ef805 */
[----:B------:R-:W-:Y:S01]  /*05f0*/  IMAD.SHL.U32 R174, R173, 0x2, RZ ;  /* 0x00000002adae7824 */ /* 0x000fe200078e00ff */
[----:B------:R-:W-:Y:S01]  /*0600*/  LOP3.LUT R9, R3, R0, R2, 0x1e, !PT ;  /* 0x0000000003097212 */ /* 0x000fe200078e1e02 */
[----:B------:R-:W-:Y:S01]  /*0610*/  IMAD.SHL.U32 R2, R19, 0x40, RZ ;  /* 0x0000004013027824 */ /* 0x000fe200078e00ff */
[----:B------:R-:W-:Y:S01]  /*0620*/  LOP3.LUT R3, R4, R3, RZ, 0x3c, !PT ;  /* 0x0000000304037212 */ /* 0x000fe200078e3cff */
[----:B------:R-:W-:Y:S01]  /*0630*/  IMAD R0, R187, 0x400, R8 ;  /* 0x00000400bb007824 */ /* 0x000fe200078e0208 */
[----:B------:R-:W-:Y:S01]  /*0640*/  SHF.R.S32.HI R4, RZ, 0x1f, R18 ;  /* 0x0000001fff047819 */ /* 0x000fe20000011412 */
[----:B------:R-:W-:Y:S01]  /*0650*/  IMAD.SHL.U32 R191, R17, 0x2, RZ ;  /* 0x0000000211bf7824 */ /* 0x000fe200078e00ff */
[----:B------:R-:W-:Y:S01]  /*0660*/  LOP3.LUT R2, R2, 0x1c0, RZ, 0xc0, !PT ;  /* 0x000001c002027812 */ /* 0x000fe200078ec0ff */
[----:B------:R-:W-:Y:S01]  /*0670*/  IMAD.IADD R204, R0, 0x1, R3 ;  /* 0x0000000100cc7824 */ /* 0x000fe200078e0203 */
[----:B------:R-:W-:Y:S01]  /*0680*/  LEA.HI R4, R4, R18, RZ, 0x2 ;  /* 0x0000001204047211 */ /* 0x000fe200078f10ff */
[----:B------:R-:W-:Y:S01]  /*0690*/  IMAD.SHL.U32 R0, R10, 0x8, RZ ;  /* 0x000000080a007824 */ /* 0x000fe200078e00ff */
[----:B------:R-:W-:Y:S01]  /*06a0*/  SHF.R.U32.HI R3, RZ, 0x3, R2 ;  /* 0x00000003ff037819 */ /* 0x000fe20000011602 */
[----:B------:R-:W-:Y:S01]  /*06b0*/  IMAD.SHL.U32 R204, R204, 0x2, RZ ;  /* 0x00000002cccc7824 */ /* 0x000fe200078e00ff */
[----:B------:R-:W-:-:S02]  /*06c0*/  SEL R170, R170, 0xffffffe0, !P3 ;  /* 0xffffffe0aaaa7807 */ /* 0x000fc40005800000 */
[----:B------:R-:W-:Y:S02]  /*06d0*/  LOP3.LUT R7, R2, 0x8, R0, 0xf8, !PT ;  /* 0x0000000802077812 */ /* 0x000fe400078ef800 */
[----:B------:R-:W-:Y:S01]  /*06e0*/  LOP3.LUT R2, R3, R5, R2, 0x1e, !PT ;  /* 0x0000000503027212 */ /* 0x000fe200078e1e02 */
[----:B------:R-:W-:Y:S01]  /*06f0*/  IMAD.IADD R170, R169, 0x1, R170 ;  /* 0x00000001a9aa7824 */ /* 0x000fe200078e02aa */
[----:B------:R-:W-:Y:S01]  /*0700*/  SHF.R.S32.HI R5, RZ, 0x2, R4 ;  /* 0x00000002ff057819 */ /* 0x000fe20000011404 */
[----:B------:R-:W-:Y:S01]  /*0710*/  IMAD R4, R181, 0x400, R8 ;  /* 0x00000400b5047824 */ /* 0x000fe200078e0208 */
[----:B------:R-:W-:Y:S02]  /*0720*/  LOP3.LUT R0, R6, 0xfffffe00, RZ, 0xc0, !PT ;  /* 0xfffffe0006007812 */ /* 0x000fe400078ec0ff */
[----:B------:R-:W-:Y:S01]  /*0730*/  LOP3.LUT R3, R7, R3, RZ, 0x3c, !PT ;  /* 0x0000000307037212 */ /* 0x000fe200078e3cff */
[C---:B------:R-:W-:Y:S01]  /*0740*/  IMAD R10, R187.reuse, 0x10, R5 ;  /* 0x00000010bb0a7824 */ /* 0x040fe200078e0205 */
[----:B------:R-:W-:Y:S01]  /*0750*/  LOP3.LUT R186, R2, R0, RZ, 0xfc, !PT ;  /* 0x0000000002ba7212 */ /* 0x000fe200078efcff */
[--C-:B------:R-:W-:Y:S01]  /*0760*/  IMAD R187, R187, 0x400, R0.reuse ;  /* 0x00000400bbbb7824 */ /* 0x100fe200078e0200 */
[----:B------:R-:W-:Y:S01]  /*0770*/  SEL R171, R171, 0xffffffc0, !P4 ;  /* 0xffffffc0abab7807 */ /* 0x000fe20006000000 */
[----:B------:R-:W-:Y:S01]  /*0780*/  IMAD R181, R181, 0x400, R0 ;  /* 0x00000400b5b57824 */ /* 0x000fe200078e0200 */
[----:B------:R-:W-:Y:S01]  /*0790*/  SHF.R.S32.HI R0, RZ, 0x1f, R233 ;  /* 0x0000001fff007819 */ /* 0x000fe200000114e9 */
[----:B------:R1:W-:Y:S01]  /*07a0*/  STL [R1], R10 ;  /* 0x0000000a01007387 */ /* 0x0003e20000100800 */
[----:B------:R-:W-:Y:S01]  /*07b0*/  IADD3 R0, R10, 0x8, RZ ;  /* 0x000000080a007810 */ /* 0x000fe20007ffe0ff */
[----:B------:R-:W-:Y:S01]  /*07c0*/  IMAD.IADD R4, R4, 0x1, R9 ;  /* 0x0000000104047824 */ /* 0x000fe200078e0209 */
[----:B------:R-:W-:Y:S01]  /*07d0*/  SEL R206, R206, 0x10, !P0 ;  /* 0x00000010cece7807 */ /* 0x000fe20004000000 */
[----:B------:R-:W-:Y:S01]  /*07e0*/  IMAD.IADD R181, R3, 0x1, R181 ;  /* 0x0000000103b57824 */ /* 0x000fe200078e02b5 */
[----:B------:R-:W-:Y:S01]  /*07f0*/  IADD3 R205, R204, 0x20, RZ ;  /* 0x00000020cccd7810 */ /* 0x000fe20007ffe0ff */
[----:B------:R1:W-:Y:S01]  /*0800*/  STL [R1+0x10], R0 ;  /* 0x0000100001007387 */ /* 0x0003e20000100800 */
[----:B------:R-:W-:Y:S01]  /*0810*/  LEA R235, R4, 0x12000, 0x1 ;  /* 0x0001200004eb7811 */ /* 0x000fe200078e08ff */
[--C-:B------:R-:W-:Y:S01]  /*0820*/  IMAD R173, R173, 0x2, R171.reuse ;  /* 0x00000002adad7824 */ /* 0x100fe200078e02ab */
[C---:B------:R-:W-:Y:S01]  /*0830*/  @P1 IADD3 R205, R204.reuse, -0x20, RZ ;  /* 0xffffffe0cccd1810 */ /* 0x040fe20007ffe0ff */
[----:B------:R-:W-:Y:S01]  /*0840*/  IMAD.IADD R172, R169, 0x1, R171 ;  /* 0x00000001a9ac7824 */ /* 0x000fe200078e02ab */
[----:B------:R-:W-:Y:S01]  /*0850*/  IADD3 R236, R235, 0x40, RZ ;  /* 0x00000040ebec7810 */ /* 0x000fe20007ffe0ff */
[----:B------:R-:W-:Y:S01]  /*0860*/  IMAD.IADD R207, R204, 0x1, R206 ;  /* 0x00000001cccf7824 */ /* 0x000fe200078e02ce */
[C---:B------:R-:W-:Y:S01]  /*0870*/  IADD3 R210, R200.reuse, 0x40, RZ ;  /* 0x00000040c8d27810 */ /* 0x040fe20007ffe0ff */
[----:B------:R-:W-:Y:S01]  /*0880*/  IMAD.IADD R187, R187, 0x1, R3 ;  /* 0x00000001bbbb7824 */ /* 0x000fe200078e0203 */
[----:B------:R-:W-:Y:S01]  /*0890*/  IADD3 R211, R200, 0x80, RZ ;  /* 0x00000080c8d37810 */ /* 0x000fe20007ffe0ff */
[----:B------:R-:W-:Y:S01]  /*08a0*/  IMAD.IADD R171, R171, 0x1, R170 ;  /* 0x00000001abab7824 */ /* 0x000fe200078e02aa */
[----:B------:R-:W-:Y:S01]  /*08b0*/  LEA R181, R181, 0x1e000, 0x1 ;  /* 0x0001e000b5b57811 */ /* 0x000fe200078e08ff */
[----:B------:R-:W-:Y:S01]  /*08c0*/  IMAD.IADD R206, R206, 0x1, R205 ;  /* 0x00000001cece7824 */ /* 0x000fe200078e02cd */
[----:B------:R-:W-:-:S02]  /*08d0*/  @P2 IADD3 R236, R235, -0x40, RZ ;  /* 0xffffffc0ebec2810 */ /* 0x000fc40007ffe0ff */
.L_x_296:
[----:B--2---:R-:W2:Y:S01]  /*08e0*/  S2R R32, SR_CTAID.Y ;  /* 0x0000000000207919 */ /* 0x004ea20000002600 */
[----:B-1----:R-:W1:Y:S01]  /*08f0*/  LDC.U8 R0, c[0x0][0x312] ;  /* 0x0000c480ff007b82 */ /* 0x002e620000000000 */
[----:B------:R-:W-:-:S02]  /*0900*/  ISETP.NE.U32.AND P1, PT, RZ, c[0x0][0x240], PT ;  /* 0x00009000ff007a0c */ /* 0x000fc40003f25070 */
[----:B---34-:R-:W3:Y:S01]  /*0910*/  S2R R2, SR_CTAID.Y ;  /* 0x0000000000027919 */ /* 0x018ee20000002600 */
[----:B------:R-:W-:Y:S02]  /*0920*/  ISETP.EQ.U32.AND P5, PT, RZ, c[0x0][0x248], PT ;  /* 0x00009200ff007a0c */ /* 0x000fe40003fa2070 */
[----:B------:R-:W-:Y:S02]  /*0930*/  ISETP.NE.AND.EX P1, PT, RZ, c[0x0][0x244], PT, P1 ;  /* 0x00009100ff007a0c */ /* 0x000fe40003f25310 */
[----:B------:R-:W-:Y:S01]  /*0940*/  ISETP.NE.U32.AND P3, PT, RZ, c[0x0][0x250], PT ;  /* 0x00009400ff007a0c */ /* 0x000fe20003f65070 */
[----:B------:R-:W-:-:S03]  /*0950*/  IMAD.MOV.U32 R249, RZ, RZ, -0x1 ;  /* 0xfffffffffff97424 */ /* 0x000fc600078e00ff */
[----:B------:R-:W-:Y:S01]  /*0960*/  ISETP.NE.AND.EX P3, PT, RZ, c[0x0][0x254], PT, P3 ;  /* 0x00009500ff007a0c */ /* 0x000fe20003f65330 */
[----:B--2---:R-:W-:Y:S01]  /*0970*/  IMAD.SHL.U32 R8, R32, 0x4, RZ ;  /* 0x0000000420087824 */ /* 0x004fe200078e00ff */
[----:B-1----:R-:W-:Y:S01]  /*0980*/  ISETP.NE.AND P4, PT, R0, RZ, PT ;  /* 0x000000ff0000720c */ /* 0x002fe20003f85270 */
[----:B------:R-:W-:Y:S01]  /*0990*/  IMAD.MOV.U32 R0, RZ, RZ, -0x1 ;  /* 0xffffffffff007424 */ /* 0x000fe200078e00ff */
[----:B---3--:R-:W-:Y:S02]  /*09a0*/  SHF.R.S32.HI R18, RZ, 0x1f, R2 ;  /* 0x0000001fff127819 */ /* 0x008fe40000011402 */
[----:B------:R-:W-:Y:S02]  /*09b0*/  IADD3 R2, P0, R8, c[0x0][0x240], RZ ;  /* 0x0000900008027a10 */ /* 0x000fe40007f1e0ff */
[----:B------:R-:W-:Y:S02]  /*09c0*/  SHF.L.U64.HI R7, R32, 0x2, R18 ;  /* 0x0000000220077819 */ /* 0x000fe40000010212 */
[----:B------:R-:W-:-:S02]  /*09d0*/  ISETP.EQ.OR.EX P5, PT, RZ, c[0x0][0x24c], !P4, P5 ;  /* 0x00009300ff007a0c */ /* 0x000fc400067a2750 */
[----:B------:R-:W-:Y:S02]  /*09e0*/  IADD3.X R3, R7, c[0x0][0x244], RZ, P0, !PT ;  /* 0x0000910007037a10 */ /* 0x000fe400007fe4ff */
[----:B------:R-:W-:-:S03]  /*09f0*/  @P3 IADD3 R4, P0, R8, c[0x0][0x250], RZ ;  /* 0x0000940008043a10 */ /* 0x000fc60007f1e0ff */
[----:B------:R1:W2:Y:S04]  /*0a00*/  @P1 LDG.E R0, [R2.64] ;  /* 0x0000000602001981 */ /* 0x0002a8000c1e1900 */
[----:B------:R1:W2:Y:S01]  /*0a10*/  @P1 LDG.E R6, [R2.64+0x4] ;  /* 0x0000040602061981 */ /* 0x0002a2000c1e1900 */
[----:B------:R-:W-:Y:S01]  /*0a20*/  @P3 IADD3.X R5, R7, c[0x0][0x254], RZ, P0, !PT ;  /* 0x0000950007053a10 */ /* 0x000fe200007fe4ff */
[----:B------:R-:W-:Y:S01]  /*0a30*/  IMAD.MOV.U32 R232, RZ, RZ, RZ ;  /* 0x000000ffffe87224 */ /* 0x000fe200078e00ff */
[----:B-1----:R-:W-:-:S05]  /*0a40*/  IADD3 R2, P2, R8, c[0x0][0x248], RZ ;  /* 0x0000920008027a10 */ /* 0x002fca0007f5e0ff */
[----:B-----5:R1:W5:Y:S01]  /*0a50*/  @P3 LDG.E R232, [R4.64] ;  /* 0x0000000604e83981 */ /* 0x020362000c1e1900 */
[----:B------:R-:W-:-:S05]  /*0a60*/  IADD3.X R3, R7, c[0x0][0x24c], RZ, P2, !PT ;  /* 0x0000930007037a10 */ /* 0x000fca00017fe4ff */
[----:B------:R3:W5:Y:S01]  /*0a70*/  @!P5 LDG.E R249, [R2.64] ;  /* 0x0000000602f9d981 */ /* 0x000762000c1e1900 */
[----:B------:R-:W-:-:S04]  /*0a80*/  ISETP.NE.U32.AND P0, PT, RZ, c[0x0][0x248], PT ;  /* 0x00009200ff007a0c */ /* 0x000fc80003f05070 */
[----:B------:R-:W-:Y:S01]  /*0a90*/  ISETP.NE.AND.EX P0, PT, RZ, c[0x0][0x24c], PT, P0 ;  /* 0x00009300ff007a0c */ /* 0x000fe20003f05300 */
[----:B-1----:R-:W-:Y:S02]  /*0aa0*/  IMAD.MOV.U32 R4, RZ, RZ, c[0x0][0x218] ;  /* 0x00008600ff047624 */ /* 0x002fe400078e00ff */
[----:B--2---:R-:W-:Y:S02]  /*0ab0*/  @P1 IMAD.IADD R19, R6, 0x1, -R0 ;  /* 0x0000000106131824 */ /* 0x004fe400078e0a00 */
[----:B------:R-:W-:-:S08]  /*0ac0*/  @!P1 IMAD.MOV.U32 R19, RZ, RZ, c[0x0][0x214] ;  /* 0x00008500ff139624 */ /* 0x000fd000078e00ff */
[----:B------:R-:W-:Y:S05]  /*0ad0*/  @!P0 BRA `(.L_x_250) ;  /* 0x0000003000008947 */ /* 0x000fea0003800000 */
[----:B---3--:R-:W2:Y:S02]  /*0ae0*/  @P4 LDG.E R4, [R2.64+0x4] ;  /* 0x0000040602044981 */ /* 0x008ea4000c1e1900 */
[----:B--2--5:R-:W-:-:S06]  /*0af0*/  @P4 IADD3 R4, R4, -R249, RZ ;  /* 0x800000f904044210 */ /* 0x024fcc0007ffe0ff */
[----:B------:R1:W5:Y:S02]  /*0b00*/  @!P4 LDG.E R4, [R2.64] ;  /* 0x000000060204c981 */ /* 0x000364000c1e1900 */
.L_x_250:
[----:B---3--:R-:W-:-:S04]  /*0b10*/  ISETP.NE.U32.AND P2, PT, RZ, c[0x0][0x258], PT ;  /* 0x00009600ff007a0c */ /* 0x008fc80003f45070 */
[----:B------:R-:W-:-:S13]  /*0b20*/  ISETP.NE.AND.EX P2, PT, RZ, c[0x0][0x25c], PT, P2 ;  /* 0x00009700ff007a0c */ /* 0x000fda0003f45320 */
[----:B-1----:R-:W-:-:S04]  /*0b30*/  @P2 IADD3 R2, P0, R8, c[0x0][0x258], RZ ;  /* 0x0000960008022a10 */ /* 0x002fc80007f1e0ff */
[----:B------:R-:W-:-:S06]  /*0b40*/  @P2 IADD3.X R3, R7, c[0x0][0x25c], RZ, P0, !PT ;  /* 0x0000970007032a10 */ /* 0x000fcc00007fe4ff */
[----:B------:R-:W2:Y:S01]  /*0b50*/  @P2 LDG.E R3, [R2.64] ;  /* 0x0000000602032981 */ /* 0x000ea2000c1e1900 */
[----:B------:R-:W-:Y:S01]  /*0b60*/  @!P2 ISETP.NE.U32.AND P0, PT, RZ, c[0x0][0x268], PT ;  /* 0x00009a00ff00aa0c */ /* 0x000fe20003f05070 */
[----:B------:R-:W-:-:S03]  /*0b70*/  IMAD.SHL.U32 R242, R234, 0x40, RZ ;  /* 0x00000040eaf27824 */ /* 0x000fc600078e00ff */
[----:B------:R-:W-:-:S04]  /*0b80*/  @!P2 ISETP.NE.AND.EX P0, PT, RZ, c[0x0][0x26c], PT, P0 ;  /* 0x00009b00ff00aa0c */ /* 0x000fc80003f05300 */
[----:B------:R-:W-:Y:S01]  /*0b90*/  @!P2 SEL R2, RZ, c[0x0][0x21c], !P0 ;  /* 0x00008700ff02aa07 */ /* 0x000fe20004000000 */
[----:B--2--5:R-:W-:-:S03]  /*0ba0*/  @P2 IMAD.IADD R193, R3, 0x1, -R232 ;  /* 0x0000000103c12824 */ /* 0x024fc600078e0ae8 */
[----:B------:R-:W-:-:S04]  /*0bb0*/  @!P2 IADD3 R193, R2, R4, -R232 ;  /* 0x0000000402c1a210 */ /* 0x000fc80007ffe8e8 */
[----:B------:R-:W-:-:S13]  /*0bc0*/  ISETP.GT.AND P0, PT, R193, R242, PT ;  /* 0x000000f2c100720c */ /* 0x000fda0003f04270 */
[----:B------:R-:W-:Y:S05]  /*0bd0*/  @!P0 BRA `(.L_x_251) ;  /* 0x0000768000008947 */ /* 0x000fea0003800000 */
[----:B------:R-:W-:Y:S01]  /*0be0*/  ISETP.NE.AND P2, PT, R249, -0x1, PT ;  /* 0xfffffffff900780c */ /* 0x000fe20003f45270 */
[----:B------:R-:W-:Y:S01]  /*0bf0*/  IMAD R4, R18, c[0x0][0x178], RZ ;  /* 0x00005e0012047a24 */ /* 0x000fe200078e02ff */
[----:B------:R-:W-:Y:S01]  /*0c00*/  IADD3 R2, R19, 0x3f, RZ ;  /* 0x0000003f13027810 */ /* 0x000fe20007ffe0ff */
[----:B------:R-:W-:Y:S01]  /*0c10*/  IMAD.WIDE.U32 R26, R32, c[0x0][0x178], RZ ;  /* 0x00005e00201a7a25 */ /* 0x000fe200078e00ff */
[C---:B------:R-:W-:Y:S02]  /*0c20*/  ISETP.NE.AND P0, PT, R0.reuse, -0x1, PT ;  /* 0xffffffff0000780c */ /* 0x040fe40003f05270 */
[----:B------:R-:W-:Y:S01]  /*0c30*/  SHF.R.S32.HI R3, RZ, 0x1f, R2 ;  /* 0x0000001fff037819 */ /* 0x000fe20000011402 */
[----:B------:R-:W-:-:S03]  /*0c40*/  IMAD R7, R0, c[0x0][0x194], RZ ;  /* 0x0000650000077a24 */ /* 0x000fc600078e02ff */
[----:B------:R-:W-:Y:S01]  /*0c50*/  LEA.HI R23, R3, R2, RZ, 0x6 ;  /* 0x0000000203177211 */ /* 0x000fe200078f30ff */
[----:B------:R-:W-:Y:S02]  /*0c60*/  IMAD R2, R32, c[0x0][0x17c], R4 ;  /* 0x00005f0020027a24 */ /* 0x000fe400078e0204 */
[----:B------:R-:W-:Y:S01]  /*0c70*/  @P2 IMAD.IADD R6, R232, 0x1, R249 ;  /* 0x00000001e8062824 */ /* 0x000fe200078e02f9 */
[----:B------:R-:W-:Y:S01]  /*0c80*/  LOP3.LUT R8, R23, 0xffffffc0, RZ, 0xc0, !PT ;  /* 0xffffffc017087812 */ /* 0x000fe200078ec0ff */
[----:B------:R-:W-:-:S03]  /*0c90*/  IMAD.WIDE.U32 R4, R0, c[0x0][0x190], RZ ;  /* 0x0000640000047a25 */ /* 0x000fc600078e00ff */
[----:B------:R-:W-:Y:S01]  /*0ca0*/  IADD3 R10, R8, -0x40, RZ ;  /* 0xffffffc0080a7810 */ /* 0x000fe20007ffe0ff */
[----:B------:R-:W-:Y:S01]  /*0cb0*/  IMAD.IADD R22, R27, 0x1, R2 ;  /* 0x000000011b167824 */ /* 0x000fe200078e0202 */
[----:B------:R-:W-:Y:S01]  /*0cc0*/  SEL R26, R26, R4, !P0 ;  /* 0x000000041a1a7207 */ /* 0x000fe20004000000 */
[C---:B------:R-:W-:Y:S01]  /*0cd0*/  @P2 IMAD.WIDE.U32 R2, R6.reuse, c[0x0][0x198], RZ ;  /* 0x0000660006022a25 */ /* 0x040fe200078e00ff */
[----:B------:R-:W-:Y:S02]  /*0ce0*/  @P0 IADD3 R22, R5, R7, RZ ;  /* 0x0000000705160210 */ /* 0x000fe40007ffe0ff */
[----:B------:R-:W-:Y:S01]  /*0cf0*/  SHF.R.S32.HI R16, RZ, 0x1f, R10 ;  /* 0x0000001fff107819 */ /* 0x000fe2000001140a */
[----:B------:R-:W-:Y:S02]  /*0d00*/  @P2 IMAD R25, R6, c[0x0][0x19c], R3 ;  /* 0x0000670006192a24 */ /* 0x000fe400078e0203 */
[----:B------:R-:W-:Y:S01]  /*0d10*/  @P2 IMAD.MOV.U32 R24, RZ, RZ, R2 ;  /* 0x000000ffff182224 */ /* 0x000fe200078e0002 */
[----:B------:R-:W-:Y:S05]  /*0d20*/  @P2 BRA `(.L_x_252) ;  /* 0x000000a000002947 */ /* 0x000fea0003800000 */
[----:B------:R-:W-:Y:S01]  /*0d30*/  SHF.R.S32.HI R2, RZ, 0x1f, R232 ;  /* 0x0000001fff027819 */ /* 0x000fe200000114e8 */
[----:B------:R-:W-:-:S04]  /*0d40*/  IMAD R5, R18, c[0x0][0x180], RZ ;  /* 0x0000600012057a24 */ /* 0x000fc800078e02ff */
[----:B------:R-:W-:Y:S02]  /*0d50*/  IMAD R4, R2, c[0x0][0x198], RZ ;  /* 0x0000660002047a24 */ /* 0x000fe400078e02ff */
[----:B------:R-:W-:-:S04]  /*0d60*/  IMAD.WIDE.U32 R2, R232, c[0x0][0x198], RZ ;  /* 0x00006600e8027a25 */ /* 0x000fc800078e00ff */
[----:B------:R-:W-:-:S05]  /*0d70*/  IMAD R4, R232, c[0x0][0x19c], R4 ;  /* 0x00006700e8047a24 */ /* 0x000fca00078e0204 */
[----:B------:R-:W-:Y:S01]  /*0d80*/  IADD3 R3, R3, R4, RZ ;  /* 0x0000000403037210 */ /* 0x000fe20007ffe0ff */
[----:B------:R-:W-:-:S04]  /*0d90*/  IMAD R4, R32, c[0x0][0x184], R5 ;  /* 0x0000610020047a24 */ /* 0x000fc800078e0205 */
[----:B------:R-:W-:-:S05]  /*0da0*/  IMAD.WIDE.U32 R2, R32, c[0x0][0x180], R2 ;  /* 0x0000600020027a25 */ /* 0x000fca00078e0002 */
[----:B------:R-:W-:Y:S02]  /*0db0*/  IADD3 R25, R3, R4, RZ ;  /* 0x0000000403197210 */ /* 0x000fe40007ffe0ff */
[----:B------:R-:W-:Y:S02]  /*0dc0*/  MOV R24, R2 ;  /* 0x0000000200187202 */ /* 0x000fe40000000f00 */
.L_x_252:
[----:B------:R-:W-:-:S05]  /*0dd0*/  @P2 IADD3 R4, R232, R249, RZ ;  /* 0x000000f9e8042210 */ /* 0x000fca0007ffe0ff */
[----:B------:R-:W-:-:S04]  /*0de0*/  @P2 IMAD.WIDE.U32 R2, R4, c[0x0][0x1a0], RZ ;  /* 0x0000680004022a25 */ /* 0x000fc800078e00ff */
[----:B------:R-:W-:Y:S01]  /*0df0*/  @P2 IMAD R28, R4, c[0x0][0x1a4], R3 ;  /* 0x00006900041c2a24 */ /* 0x000fe200078e0203 */
[----:B------:R-:W-:Y:S01]  /*0e00*/  @P2 MOV R27, R2 ;  /* 0x00000002001b2202 */ /* 0x000fe20000000f00 */
        /* <DEDUP_REMOVED lines=11> */
.L_x_253:
[----:B------:R-:W-:Y:S01]  /*0ec0*/  IABS R14, c[0x0][0x1c8] ;  /* 0x00007200000e7a13 */ /* 0x000fe20000000000 */
[----:B------:R-:W1:Y:S01]  /*0ed0*/  S2R R33, SR_CTAID.Z ;  /* 0x0000000000217919 */ /* 0x000e620000002700 */
[----:B------:R-:W2:Y:S01]  /*0ee0*/  LDC.U8 R15, c[0x0][0x328] ;  /* 0x0000ca00ff0f7b82 */ /* 0x000ea20000000000 */
[----:B------:R-:W-:Y:S01]  /*0ef0*/  IMAD.MOV.U32 R12, RZ, RZ, c[0x0][0x224] ;  /* 0x00008900ff0c7624 */ /* 0x000fe200078e00ff */
[----:B------:R-:W3:Y:S01]  /*0f00*/  I2F.RP R2, R14 ;  /* 0x0000000e00027306 */ /* 0x000ee20000209400 */
[C---:B------:R-:W-:Y:S01]  /*0f10*/  @P0 IMAD.WIDE.U32 R4, R0.reuse, c[0x0][0x370], RZ ;  /* 0x0000dc0000040a25 */ /* 0x040fe200078e00ff */
[----:B------:R-:W4:Y:S01]  /*0f20*/  S2R R17, SR_CTAID.X ;  /* 0x0000000000117919 */ /* 0x000f220000002500 */
[----:B------:R-:W-:Y:S02]  /*0f30*/  SHF.R.S32.HI R250, RZ, 0x1f, R242 ;  /* 0x0000001ffffa7819 */ /* 0x000fe400000114f2 */
[----:B------:R-:W-:Y:S01]  /*0f40*/  SHF.R.S32.HI R12, RZ, 0x1f, R12 ;  /* 0x0000001fff0c7819 */ /* 0x000fe2000001140c */
[----:B------:R-:W-:Y:S01]  /*0f50*/  @P0 IMAD R11, R0, c[0x0][0x374], R5 ;  /* 0x0000dd00000b0a24 */ /* 0x000fe200078e0205 */
[----:B------:R-:W-:Y:S01]  /*0f60*/  @P0 MOV R9, R4 ;  /* 0x0000000400090202 */ /* 0x000fe20000000f00 */
[----:B------:R-:W-:Y:S01]  /*0f70*/  @!P0 IMAD.WIDE.U32 R4, R32, c[0x0][0x368], RZ ;  /* 0x0000da0020048a25 */ /* 0x000fe200078e00ff */
[----:B------:R-:W5:Y:S03]  /*0f80*/  LDC.U8 R29, c[0x0][0x3d0] ;  /* 0x0000f400ff1d7b82 */ /* 0x000f660000000000 */
[----:B------:R-:W-:-:S02]  /*0f90*/  IMAD.MOV.U32 R31, RZ, RZ, c[0x0][0x22c] ;  /* 0x00008b00ff1f7624 */ /* 0x000fc400078e00ff */
[----:B------:R-:W-:Y:S01]  /*0fa0*/  @!P0 IMAD.MOV.U32 R9, RZ, RZ, R4 ;  /* 0x000000ffff098224 */ /* 0x000fe200078e0004 */
[----:B---3--:R-:W3:Y:S01]  /*0fb0*/  MUFU.RCP R2, R2 ;  /* 0x0000000200027308 */ /* 0x008ee20000001000 */
[----:B------:R-:W-:Y:S01]  /*0fc0*/  IMAD.WIDE R20, R31, c[0x0][0x1c0], RZ ;  /* 0x000070001f147a25 */ /* 0x000fe200078e02ff */
[----:B-1----:R-:W-:Y:S02]  /*0fd0*/  IABS R7, R33 ;  /* 0x0000002100077213 */ /* 0x002fe40000000000 */
[----:B------:R-:W-:Y:S02]  /*0fe0*/  LOP3.LUT R8, R33, c[0x0][0x1c8], RZ, 0x3c, !PT ;  /* 0x0000720021087a12 */ /* 0x000fe400078e3cff */
[----:B--2---:R-:W-:Y:S02]  /*0ff0*/  ISETP.NE.AND P2, PT, R15, RZ, PT ;  /* 0x000000ff0f00720c */ /* 0x004fe40003f45270 */
[----:B------:R-:W-:Y:S02]  /*1000*/  ISETP.GE.AND P3, PT, R8, RZ, PT ;  /* 0x000000ff0800720c */ /* 0x000fe40003f66270 */
[----:B------:R-:W-:-:S02]  /*1010*/  SHF.L.U64.HI R8, R32, 0x7, R18 ;  /* 0x0000000720087819 */ /* 0x000fc40000010212 */
[----:B------:R-:W-:Y:S02]  /*1020*/  SHF.R.S32.HI R34, RZ, 0x1f, R33 ;  /* 0x0000001fff227819 */ /* 0x000fe40000011421 */
[----:B---3--:R-:W-:Y:S02]  /*1030*/  IADD3 R2, R2, 0xffffffe, RZ ;  /* 0x0ffffffe02027810 */ /* 0x008fe40007ffe0ff */
[----:B------:R-:W-:Y:S02]  /*1040*/  SEL R8, R8, RZ, P1 ;  /* 0x000000ff08087207 */ /* 0x000fe40000800000 */
[----:B------:R-:W1:Y:S02]  /*1050*/  F2I.FTZ.U32.TRUNC.NTZ R3, R2 ;  /* 0x0000000200037305 */ /* 0x000e64000021f000 */
[----:B-1----:R-:W-:-:S05]  /*1060*/  IADD3 R2, RZ, -R3, RZ ;  /* 0x80000003ff027210 */ /* 0x002fca0007ffe0ff */
[----:B------:R-:W-:Y:S02]  /*1070*/  IMAD R6, R2, R14, RZ ;  /* 0x0000000e02067224 */ /* 0x000fe400078e02ff */
[----:B------:R-:W-:-:S04]  /*1080*/  IMAD.MOV.U32 R2, RZ, RZ, RZ ;  /* 0x000000ffff027224 */ /* 0x000fc800078e00ff */
[----:B------:R-:W-:-:S04]  /*1090*/  IMAD.HI.U32 R2, R3, R6, R2 ;  /* 0x0000000603027227 */ /* 0x000fc800078e0002 */
[----:B------:R-:W-:Y:S02]  /*10a0*/  @!P0 IMAD R6, R18, c[0x0][0x368], RZ ;  /* 0x0000da0012068a24 */ /* 0x000fe400078e02ff */
[----:B------:R-:W-:-:S04]  /*10b0*/  IMAD.HI.U32 R2, R2, R7, RZ ;  /* 0x0000000702027227 */ /* 0x000fc800078e00ff */
[----:B------:R-:W-:Y:S01]  /*10c0*/  @!P0 IMAD R6, R32, c[0x0][0x36c], R6 ;  /* 0x0000db0020068a24 */ /* 0x000fe200078e0206 */
[----:B------:R-:W-:-:S04]  /*10d0*/  IADD3 R3, -R2, RZ, RZ ;  /* 0x000000ff02037210 */ /* 0x000fc80007ffe1ff */
[----:B------:R-:W-:Y:S01]  /*10e0*/  @!P0 IADD3 R11, R5, R6, RZ ;  /* 0x00000006050b8210 */ /* 0x000fe20007ffe0ff */
[----:B------:R-:W-:Y:S02]  /*10f0*/  IMAD R3, R14, R3, R7 ;  /* 0x000000030e037224 */ /* 0x000fe400078e0207 */
[----:B------:R-:W-:Y:S02]  /*1100*/  IMAD R7, R12, R32, RZ ;  /* 0x000000200c077224 */ /* 0x000fe400078e02ff */
[----:B------:R-:W-:Y:S01]  /*1110*/  IMAD.WIDE.U32 R12, R32, c[0x0][0x224], RZ ;  /* 0x00008900200c7a25 */ /* 0x000fe200078e00ff */
[----:B------:R-:W-:-:S03]  /*1120*/  ISETP.GT.U32.AND P4, PT, R14, R3, PT ;  /* 0x000000030e00720c */ /* 0x000fc60003f84070 */
[----:B------:R-:W-:Y:S02]  /*1130*/  IMAD R5, R18, c[0x0][0x224], R7 ;  /* 0x0000890012057a24 */ /* 0x000fe400078e0207 */
[----:B------:R-:W-:Y:S02]  /*1140*/  IMAD.SHL.U32 R6, R32, 0x80, RZ ;  /* 0x0000008020067824 */ /* 0x000fe400078e00ff */
[-C--:B------:R-:W-:Y:S01]  /*1150*/  IMAD R7, R21, R12.reuse, RZ ;  /* 0x0000000c15077224 */ /* 0x080fe200078e02ff */
[----:B------:R-:W-:Y:S01]  /*1160*/  IADD3 R4, R13, R5, RZ ;  /* 0x000000050d047210 */ /* 0x000fe20007ffe0ff */
[----:B------:R-:W-:Y:S01]  /*1170*/  IMAD.WIDE.U32 R12, R20, R12, RZ ;  /* 0x0000000c140c7225 */ /* 0x000fe200078e00ff */
[----:B------:R-:W-:-:S03]  /*1180*/  SEL R6, R6, RZ, P1 ;  /* 0x000000ff06067207 */ /* 0x000fc60000800000 */
[----:B------:R-:W-:Y:S01]  /*1190*/  @!P4 IADD3 R3, R3, -R14, RZ ;  /* 0x8000000e0303c210 */ /* 0x000fe20007ffe0ff */
[----:B------:R-:W-:Y:S01]  /*11a0*/  IMAD R7, R20, R4, R7 ;  /* 0x0000000414077224 */ /* 0x000fe200078e0207 */
[----:B------:R-:W-:Y:S01]  /*11b0*/  IADD3 R6, P1, R10, R6, RZ ;  /* 0x000000060a067210 */ /* 0x000fe20007f3e0ff */
[----:B------:R-:W-:Y:S01]  /*11c0*/  IMAD.WIDE.U32 R4, R20, R0, RZ ;  /* 0x0000000014047225 */ /* 0x000fe200078e00ff */
[----:B------:R-:W-:Y:S02]  /*11d0*/  ISETP.GE.U32.AND P5, PT, R3, R14, PT ;  /* 0x0000000e0300720c */ /* 0x000fe40003fa6070 */
[----:B------:R-:W-:Y:S01]  /*11e0*/  @!P4 IADD3 R2, R2, 0x1, RZ ;  /* 0x000000010202c810 */ /* 0x000fe20007ffe0ff */
[----:B------:R-:W-:Y:S01]  /*11f0*/  IMAD.X R8, R16, 0x1, R8, P1 ;  /* 0x0000000110087824 */ /* 0x000fe200008e0608 */
[----:B------:R-:W-:Y:S01]  /*1200*/  ISETP.NE.AND P4, PT, RZ, c[0x0][0x1c8], PT ;  /* 0x00007200ff007a0c */ /* 0x000fe20003f85270 */
[C---:B------:R-:W-:Y:S01]  /*1210*/  IMAD R14, R21.reuse, R6, RZ ;  /* 0x00000006150e7224 */ /* 0x040fe200078e02ff */
[----:B------:R-:W-:Y:S01]  /*1220*/  SEL R18, R12, R4, !P0 ;  /* 0x000000040c127207 */ /* 0x000fe20004000000 */
[----:B------:R-:W-:Y:S01]  /*1230*/  IMAD R3, R21, R0, RZ ;  /* 0x0000000015037224 */ /* 0x000fe200078e02ff */
[----:B------:R-:W-:Y:S01]  /*1240*/  IADD3 R15, R13, R7, RZ ;  /* 0x000000070d0f7210 */ /* 0x000fe20007ffe0ff */
[----:B------:R-:W-:Y:S01]  /*1250*/  @P2 IMAD R4, R32, c[0x0][0x214], RZ ;  /* 0x0000850020042a24 */ /* 0x000fe200078e02ff */
[----:B-----5:R-:W-:Y:S01]  /*1260*/  ISETP.NE.AND P1, PT, R29, RZ, PT ;  /* 0x000000ff1d00720c */ /* 0x020fe20003f25270 */
[----:B------:R-:W-:Y:S01]  /*1270*/  IMAD.WIDE.U32 R6, R20, R6, RZ ;  /* 0x0000000614067225 */ /* 0x000fe200078e00ff */
[----:B------:R-:W-:-:S02]  /*1280*/  @P0 IADD3 R15, R5, R3, RZ ;  /* 0x00000003050f0210 */ /* 0x000fc40007ffe0ff */
[----:B------:R-:W-:Y:S01]  /*1290*/  @P5 IADD3 R2, R2, 0x1, RZ ;  /* 0x0000000102025810 */ /* 0x000fe20007ffe0ff */
[----:B------:R-:W-:Y:S01]  /*12a0*/  IMAD R8, R20, R8, R14 ;  /* 0x0000000814087224 */ /* 0x000fe200078e020e */
[----:B------:R-:W-:Y:S01]  /*12b0*/  @P2 SEL R4, R4, R0, !P0 ;  /* 0x0000000004042207 */ /* 0x000fe20004000000 */
[----:B----4-:R-:W-:-:S03]  /*12c0*/  IMAD.WIDE.U32 R20, R17, c[0x0][0x3d8], RZ ;  /* 0x0000f60011147a25 */ /* 0x010fc600078e00ff */
[----:B------:R-:W-:Y:S01]  /*12d0*/  IADD3 R13, R7, R8, RZ ;  /* 0x00000008070d7210 */ /* 0x000fe20007ffe0ff */
[----:B------:R-:W-:Y:S01]  /*12e0*/  IMAD.MOV.U32 R12, RZ, RZ, R2 ;  /* 0x000000ffff0c7224 */ /* 0x000fe200078e0002 */
[----:B------:R-:W-:Y:S01]  /*12f0*/  SEL R20, R20, RZ, P1 ;  /* 0x000000ff14147207 */ /* 0x000fe20000800000 */
[----:B------:R-:W-:Y:S02]  /*1300*/  IMAD R3, R17, c[0x0][0x3dc], R21 ;  /* 0x0000f70011037a24 */ /* 0x000fe400078e0215 */
[C---:B------:R-:W-:Y:S01]  /*1310*/  IMAD R29, R33.reuse, c[0x0][0x22c], RZ ;  /* 0x00008b00211d7a24 */ /* 0x040fe200078e02ff */
[----:B------:R-:W-:Y:S01]  /*1320*/  @!P3 IADD3 R12, -R12, RZ, RZ ;  /* 0x000000ff0c0cb210 */ /* 0x000fe20007ffe1ff */
[----:B------:R-:W-:Y:S01]  /*1330*/  @!P2 IMAD R5, R32, c[0x0][0x1c0], R33 ;  /* 0x000070002005aa24 */ /* 0x000fe200078e0221 */
[----:B------:R-:W-:Y:S01]  /*1340*/  @!P4 LOP3.LUT R12, RZ, c[0x0][0x1c8], RZ, 0x33, !PT ;  /* 0x00007200ff0cca12 */ /* 0x000fe200078e33ff */
[----:B------:R-:W-:Y:S01]  /*1350*/  @P2 IMAD R14, R33, c[0x0][0x234], R4 ;  /* 0x00008d00210e2a24 */ /* 0x000fe200078e0204 */
[----:B------:R-:W-:Y:S01]  /*1360*/  SHF.R.S32.HI R30, RZ, 0x1f, R29 ;  /* 0x0000001fff1e7819 */ /* 0x000fe2000001141d */
[----:B------:R-:W-:Y:S01]  /*1370*/  @!P2 IMAD R14, R5, c[0x0][0x214], RZ ;  /* 0x00008500050eaa24 */ /* 0x000fe200078e02ff */
[----:B------:R-:W-:-:S02]  /*1380*/  SEL R17, R3, RZ, P1 ;  /* 0x000000ff03117207 */ /* 0x000fc40000800000 */
[----:B------:R-:W-:Y:S01]  /*1390*/  SHF.R.S32.HI R21, RZ, 0x1f, R12 ;  /* 0x0000001fff157819 */ /* 0x000fe2000001140c */
[----:B------:R-:W-:Y:S05]  /*13a0*/  @!P2 BRA `(.L_x_254) ;  /* 0x000000700000a947 */ /* 0x000fea0003800000 */
[C---:B------:R-:W-:Y:S01]  /*13b0*/  @!P0 IMAD R0, R32.reuse, c[0x0][0x224], RZ ;  /* 0x0000890020008a24 */ /* 0x040fe200078e02ff */
[----:B------:R-:W-:Y:S02]  /*13c0*/  MOV R2, 0x80 ;  /* 0x0000008000027802 */ /* 0x000fe40000000f00 */
[----:B------:R-:W-:Y:S02]  /*13d0*/  MOV R8, c[0x0][0x210] ;  /* 0x0000840000087a02 */ /* 0x000fe40000000f00 */
[----:B------:R-:W-:-:S03]  /*13e0*/  LEA R0, R32, R0, 0x7 ;  /* 0x0000000020007211 */ /* 0x000fc600078e38ff */
[----:B------:R-:W-:-:S04]  /*13f0*/  IMAD R8, R2, R8, c[0x0][0x234] ;  /* 0x00008d0002087624 */ /* 0x000fc800078e0208 */
[----:B------:R-:W-:Y:S01]  /*1400*/  IMAD R8, R8, R33, R0 ;  /* 0x0000002108087224 */ /* 0x000fe200078e0200 */
[----:B------:R-:W-:Y:S05]  /*1410*/  BRA `(.L_x_255) ;  /* 0x0000002000007947 */ /* 0x000fea0003800000 */
.L_x_254:
[----:B------:R-:W-:-:S04]  /*1420*/  IMAD R8, R32, c[0x0][0x1c0], R33 ;  /* 0x0000700020087a24 */ /* 0x000fc800078e0221 */
[----:B------:R-:W-:Y:S02]  /*1430*/  IMAD R8, R8, c[0x0][0x224], RZ ;  /* 0x0000890008087a24 */ /* 0x000fe400078e02ff */
.L_x_255:
[----:B------:R-:W2:Y:S01]  /*1440*/  LDL R37, [R1+0x8] ;  /* 0x0000080001257983 */ /* 0x000ea20000100800 */
[----:B------:R-:W-:Y:S01]  /*1450*/  IADD3 R2, P0, R200, R9, RZ ;  /* 0x00000009c8027210 */ /* 0x000fe20007f1e0ff */
[----:B------:R-:W-:Y:S01]  /*1460*/  IMAD R7, R31, c[0x0][0x1c0], RZ ;  /* 0x000070001f077a24 */ /* 0x000fe200078e02ff */
[----:B------:R-:W-:Y:S01]  /*1470*/  SHF.R.S32.HI R201, RZ, 0x1f, R200 ;  /* 0x0000001fffc97819 */ /* 0x000fe200000114c8 */
[----:B------:R-:W1:Y:S01]  /*1480*/  S2R R35, SR_TID.X ;  /* 0x0000000000237919 */ /* 0x000e620000002100 */
[----:B------:R-:W-:Y:S01]  /*1490*/  IMAD R0, R16, c[0x0][0x370], RZ ;  /* 0x0000dc0010007a24 */ /* 0x000fe200078e02ff */
[----:B------:R-:W-:Y:S01]  /*14a0*/  IADD3 R4, P3, R233, R10, RZ ;  /* 0x0000000ae9047210 */ /* 0x000fe20007f7e0ff */
[----:B------:R-:W-:Y:S01]  /*14b0*/  IMAD.SHL.U32 R5, R7, 0x40, RZ ;  /* 0x0000004007057824 */ /* 0x000fe200078e00ff */
[----:B------:R-:W3:Y:S01]  /*14c0*/  S2R R36, SR_TID.X ;  /* 0x0000000000247919 */ /* 0x000ee20000002100 */
[----:B------:R-:W-:Y:S01]  /*14d0*/  IMAD.X R3, R201, 0x1, R11, P0 ;  /* 0x00000001c9037824 */ /* 0x000fe200000e060b */
[----:B------:R-:W-:Y:S01]  /*14e0*/  SHF.R.S32.HI R32, RZ, 0x1f, R233 ;  /* 0x0000001fff207819 */ /* 0x000fe200000114e9 */
[----:B------:R-:W-:Y:S01]  /*14f0*/  IMAD R0, R10, c[0x0][0x374], R0 ;  /* 0x0000dd000a007a24 */ /* 0x000fe200078e0200 */
[----:B------:R-:W-:Y:S01]  /*1500*/  IADD3 R6, P2, P0, R6, R5, R29 ;  /* 0x0000000506067210 */ /* 0x000fe2000785e01d */
[C---:B------:R-:W-:Y:S01]  /*1510*/  IMAD.WIDE.U32 R2, R10.reuse, c[0x0][0x370], R2 ;  /* 0x0000dc000a027a25 */ /* 0x040fe200078e0002 */
[----:B------:R-:W-:Y:S01]  /*1520*/  SHF.R.S32.HI R5, RZ, 0x1f, R5 ;  /* 0x0000001fff057819 */ /* 0x000fe20000011405 */
[----:B------:R-:W-:Y:S02]  /*1530*/  BSSY B1, `(.L_x_251) ;  /* 0x00006d2000017945 */ /* 0x000fe40003800000 */
[----:B------:R-:W-:Y:S01]  /*1540*/  IMAD.IADD R14, R10, 0x1, R14 ;  /* 0x000000010a0e7824 */ /* 0x000fe200078e020e */
[----:B------:R-:W-:Y:S01]  /*1550*/  IADD3 R3, R3, R0, RZ ;  /* 0x0000000003037210 */ /* 0x000fe20007ffe0ff */
[----:B------:R-:W-:Y:S01]  /*1560*/  IMAD.X R0, R32, 0x1, R16, P3 ;  /* 0x0000000120007824 */ /* 0x000fe200018e0610 */
[----:B------:R-:W-:Y:S01]  /*1570*/  IADD3.X R9, R13, R5, R30, P2, P0 ;  /* 0x000000050d097210 */ /* 0x000fe200017e041e */
[----:B------:R-:W-:Y:S01]  /*1580*/  IMAD R13, R34, c[0x0][0x378], RZ ;  /* 0x0000de00220d7a24 */ /* 0x000fe200078e02ff */
[----:B------:R-:W-:Y:S01]  /*1590*/  IADD3 R6, P2, P0, R20, R6, R18 ;  /* 0x0000000614067210 */ /* 0x000fe2000785e012 */
[----:B------:R-:W-:Y:S01]  /*15a0*/  IMAD R5, R0, c[0x0][0x190], RZ ;  /* 0x0000640000057a24 */ /* 0x000fe200078e02ff */
[----:B------:R-:W-:Y:S01]  /*15b0*/  ISETP.GE.AND P3, PT, R19, 0x1, PT ;  /* 0x000000011300780c */ /* 0x000fe20003f66270 */
[----:B------:R-:W-:Y:S01]  /*15c0*/  IMAD.WIDE.U32 R2, R33, c[0x0][0x378], R2 ;  /* 0x0000de0021027a25 */ /* 0x000fe200078e0002 */
[----:B------:R-:W-:-:S02]  /*15d0*/  IADD3.X R9, R17, R9, R15, P2, P0 ;  /* 0x0000000911097210 */ /* 0x000fc400017e040f */
[----:B-1----:R-:W-:Y:S01]  /*15e0*/  SHF.R.S32.HI R35, RZ, 0x1f, R35 ;  /* 0x0000001fff237819 */ /* 0x002fe20000011423 */
[C---:B------:R-:W-:Y:S01]  /*15f0*/  IMAD R11, R4.reuse, c[0x0][0x194], R5 ;  /* 0x00006500040b7a24 */ /* 0x040fe200078e0205 */
[----:B------:R-:W-:Y:S01]  /*1600*/  MOV R15, 0x4 ;  /* 0x00000004000f7802 */ /* 0x000fe20000000f00 */
[----:B------:R-:W-:Y:S01]  /*1610*/  IMAD.WIDE.U32 R4, R4, c[0x0][0x190], R200 ;  /* 0x0000640004047a25 */ /* 0x000fe200078e00c8 */
[----:B---3--:R-:W-:-:S03]  /*1620*/  LEA.HI R35, R35, R36, RZ, 0x5 ;  /* 0x0000002423237211 */ /* 0x008fc600078f28ff */
[----:B------:R-:W-:Y:S01]  /*1630*/  IMAD.IADD R16, R10, 0x1, R8 ;  /* 0x000000010a107824 */ /* 0x000fe200078e0208 */
[----:B------:R-:W-:Y:S02]  /*1640*/  SHF.R.S32.HI R35, RZ, 0x5, R35 ;  /* 0x00000005ff237819 */ /* 0x000fe40000011423 */
[----:B------:R-:W-:Y:S01]  /*1650*/  IADD3 R4, P2, R26, R4, RZ ;  /* 0x000000041a047210 */ /* 0x000fe20007f5e0ff */
[----:B------:R-:W-:Y:S01]  /*1660*/  IMAD.WIDE R16, R16, R15, c[0x0][0x3c8] ;  /* 0x0000f20010107625 */ /* 0x000fe200078e020f */
[----:B------:R-:W-:Y:S02]  /*1670*/  LEA.HI.SX32 R10, R23, 0xffffffff, 0x1a ;  /* 0xffffffff170a7811 */ /* 0x000fe400078fd2ff */
[----:B------:R-:W-:Y:S01]  /*1680*/  IADD3.X R5, R22, R5, R11, P2, !PT ;  /* 0x0000000516057210 */ /* 0x000fe200017fe40b */
[----:B------:R-:W-:-:S04]  /*1690*/  IMAD.WIDE R14, R14, R15, c[0x0][0x200] ;  /* 0x000080000e0e7625 */ /* 0x000fc800078e020f */
[----:B------:R-:W-:-:S05]  /*16a0*/  IMAD.WIDE.U32 R4, R33, c[0x0][0x1a8], R4 ;  /* 0x00006a0021047a25 */ /* 0x000fca00078e0004 */
[----:B------:R-:W-:Y:S01]  /*16b0*/  LEA R8, P2, R4, c[0x0][0x160], 0x1 ;  /* 0x0000580004087a11 */ /* 0x000fe200078408ff */
[----:B--2---:R-:W-:Y:S02]  /*16c0*/  IMAD R0, R35, R7, R37 ;  /* 0x0000000723007224 */ /* 0x004fe400078e0225 */
[----:B------:R-:W-:-:S03]  /*16d0*/  IMAD R7, R33, c[0x0][0x37c], R13 ;  /* 0x0000df0021077a24 */ /* 0x000fc600078e020d */
[----:B------:R-:W-:Y:S02]  /*16e0*/  IADD3 R6, P0, R0, R6, RZ ;  /* 0x0000000600067210 */ /* 0x000fe40007f1e0ff */
[----:B------:R-:W-:Y:S01]  /*16f0*/  IADD3 R3, R3, R7, RZ ;  /* 0x0000000703037210 */ /* 0x000fe20007ffe0ff */
[----:B------:R-:W-:Y:S01]  /*1700*/  IMAD R7, R34, c[0x0][0x1a8], RZ ;  /* 0x00006a0022077a24 */ /* 0x000fe200078e02ff */
[----:B------:R-:W-:Y:S01]  /*1710*/  LEA.HI.X.SX32 R9, R0, R9, 0x1, P0 ;  /* 0x0000000900097211 */ /* 0x000fe200000f0eff */
[----:B------:R-:W-:Y:S01]  /*1720*/  IMAD R0, R32, c[0x0][0x370], RZ ;  /* 0x0000dc0020007a24 */ /* 0x000fe200078e02ff */
[C---:B------:R-:W-:Y:S01]  /*1730*/  LEA R188, P0, R6.reuse, c[0x0][0x350], 0x2 ;  /* 0x0000d40006bc7a11 */ /* 0x040fe200078010ff */
[----:B------:R-:W-:Y:S02]  /*1740*/  IMAD R7, R33, c[0x0][0x1ac], R7 ;  /* 0x00006b0021077a24 */ /* 0x000fe400078e0207 */
[C---:B------:R-:W-:Y:S01]  /*1750*/  IMAD R0, R233.reuse, c[0x0][0x374], R0 ;  /* 0x0000dd00e9007a24 */ /* 0x040fe200078e0200 */
[----:B------:R-:W-:Y:S01]  /*1760*/  LEA.HI.X R189, R6, c[0x0][0x354], R9, 0x2, P0 ;  /* 0x0000d50006bd7a11 */ /* 0x000fe200000f1409 */
[----:B------:R-:W-:-:S04]  /*1770*/  IMAD.WIDE.U32 R2, R233, c[0x0][0x370], R2 ;  /* 0x0000dc00e9027a25 */ /* 0x000fc800078e0002 */
[----:B------:R-:W-:Y:S01]  /*1780*/  IMAD.IADD R13, R5, 0x1, R7 ;  /* 0x00000001050d7824 */ /* 0x000fe200078e0207 */
[----:B------:R-:W-:Y:S02]  /*1790*/  IADD3 R0, R3, R0, RZ ;  /* 0x0000000003007210 */ /* 0x000fe40007ffe0ff */
[----:B------:R-:W-:Y:S02]  /*17a0*/  LEA R6, P0, R2, c[0x0][0x330], 0x1 ;  /* 0x0000cc0002067a11 */ /* 0x000fe400078008ff */
[----:B------:R-:W-:Y:S02]  /*17b0*/  LEA.HI.X R9, R4, c[0x0][0x164], R13, 0x1, P2 ;  /* 0x0000590004097a11 */ /* 0x000fe400010f0c0d */
[----:B------:R-:W-:Y:S01]  /*17c0*/  LEA.HI.X R7, R2, c[0x0][0x334], R0, 0x1, P0 ;  /* 0x0000cd0002077a11 */ /* 0x000fe200000f0c00 */
[----:B------:R-:W-:Y:S05]  /*17d0*/  @!P3 BRA `(.L_x_256) ;  /* 0x000062700000b947 */ /* 0x000fea0003800000 */
[----:B------:R-:W-:Y:S01]  /*17e0*/  @P1 BAR.SYNC.DEFER_BLOCKING 0x0 ;  /* 0x0000000000001b1d */ /* 0x000fe20000010000 */
[----:B------:R-:W-:Y:S01]  /*17f0*/  IMAD.MOV.U32 R199, RZ, RZ, R10 ;  /* 0x000000ffffc77224 */ /* 0x000fe200078e000a */
[----:B------:R-:W-:Y:S01]  /*1800*/  MOV R213, R16 ;  /* 0x0000001000d57202 */ /* 0x000fe20000000f00 */
[----:B------:R-:W-:Y:S01]  /*1810*/  IMAD.MOV.U32 R212, RZ, RZ, R17 ;  /* 0x000000ffffd47224 */ /* 0x000fe200078e0011 */
[----:B------:R-:W-:Y:S01]  /*1820*/  MOV R209, R14 ;  /* 0x0000000e00d17202 */ /* 0x000fe20000000f00 */
[C---:B------:R-:W-:Y:S01]  /*1830*/  IMAD R10, R199.reuse, -0x40, R19 ;  /* 0xffffffc0c70a7824 */ /* 0x040fe200078e0213 */
[----:B------:R-:W-:Y:S01]  /*1840*/  LEA.HI R11, R199, R199, RZ, 0x1 ;  /* 0x000000c7c70b7211 */ /* 0x000fe200078f08ff */
[----:B------:R-:W-:Y:S01]  /*1850*/  BSSY B0, `(.L_x_257) ;  /* 0x0000021000007945 */ /* 0x000fe20003800000 */
[----:B------:R-:W-:Y:S01]  /*1860*/  IMAD.MOV.U32 R208, RZ, RZ, R15 ;  /* 0x000000ffffd07224 */ /* 0x000fe200078e000f */
[----:B------:R-:W-:Y:S01]  /*1870*/  MOV R196, R8 ;  /* 0x0000000800c47202 */ /* 0x000fe20000000f00 */
[----:B------:R-:W-:Y:S01]  /*1880*/  IMAD.MOV.U32 R197, RZ, RZ, R9 ;  /* 0x000000ffffc57224 */ /* 0x000fe200078e0009 */
[----:B------:R-:W-:Y:S01]  /*1890*/  ISETP.GE.AND P5, PT, R233, R10, PT ;  /* 0x0000000ae900720c */ /* 0x000fe20003fa6270 */
[----:B------:R-:W-:Y:S01]  /*18a0*/  IMAD.MOV.U32 R195, RZ, RZ, R7 ;  /* 0x000000ffffc37224 */ /* 0x000fe200078e0007 */
[----:B------:R-:W-:-:S02]  /*18b0*/  LOP3.LUT R11, R11, 0xfffffffe, RZ, 0xc0, !PT ;  /* 0xfffffffe0b0b7812 */ /* 0x000fc400078ec0ff */
[----:B------:R-:W-:-:S03]  /*18c0*/  MOV R194, R6 ;  /* 0x0000000600c27202 */ /* 0x000fc60000000f00 */
[----:B------:R-:W-:-:S05]  /*18d0*/  IMAD.IADD R11, R199, 0x1, -R11 ;  /* 0x00000001c70b7824 */ /* 0x000fca00078e0a0b */
[----:B------:R-:W-:Y:S01]  /*18e0*/  ISETP.NE.AND P3, PT, R11, 0x1, PT ;  /* 0x000000010b00780c */ /* 0x000fe20003f65270 */
[----:B------:R1:W-:Y:S04]  /*18f0*/  @P5 STS.128 [R191+0xc000], RZ ;  /* 0x00c000ffbf005388 */ /* 0x0003e80000000c00 */
[----:B------:R1:W-:Y:S04]  /*1900*/  @P5 STS.128 [R191+0xe000], RZ ;  /* 0x00e000ffbf005388 */ /* 0x0003e80000000c00 */
[----:B------:R1:W-:Y:S01]  /*1910*/  @P5 STS.128 [R191+0x10000], RZ ;  /* 0x010000ffbf005388 */ /* 0x0003e20000000c00 */
[----:B------:R-:W-:Y:S05]  /*1920*/  @P5 BRA `(.L_x_258) ;  /* 0x0000013000005947 */ /* 0x000fea0003800000 */
[----:B------:R-:W-:Y:S02]  /*1930*/  ISETP.GE.AND P2, PT, R200, c[0x0][0x220], PT ;  /* 0x00008800c8007a0c */ /* 0x000fe40003f46270 */
[----:B------:R-:W-:-:S02]  /*1940*/  ISETP.GE.AND P1, PT, R210, c[0x0][0x220], PT ;  /* 0x00008800d2007a0c */ /* 0x000fc40003f26270 */
[----:B------:R-:W-:-:S09]  /*1950*/  ISETP.GE.AND P0, PT, R211, c[0x0][0x220], PT ;  /* 0x00008800d3007a0c */ /* 0x000fd20003f06270 */
        /* <DEDUP_REMOVED lines=16> */
.L_x_258:
[----:B------:R-:W-:Y:S05]  /*1a60*/  BSYNC B0 ;  /* 0x0000000000007941 */ /* 0x000fea0003800000 */
.L_x_257:
[----:B------:R-:W-:Y:S01]  /*1a70*/  IADD3 R14, R233, 0x20, RZ ;  /* 0x00000020e90e7810 */ /* 0x000fe20007ffe0ff */
[----:B------:R-:W-:Y:S01]  /*1a80*/  BSSY B0, `(.L_x_259) ;  /* 0x0000026000007945 */ /* 0x000fe20003800000 */
[----:B------:R-:W-:-:S02]  /*1a90*/  IMAD.MOV.U32 R185, RZ, RZ, 0x20 ;  /* 0x00000020ffb97424 */ /* 0x000fc400078e00ff */
[----:B------:R-:W-:-:S13]  /*1aa0*/  ISETP.GE.AND P4, PT, R14, R10, PT ;  /* 0x0000000a0e00720c */ /* 0x000fda0003f86270 */
[----:B------:R4:W-:Y:S04]  /*1ab0*/  @P4 STS.128 [R191+0xd000], RZ ;  /* 0x00d000ffbf004388 */ /* 0x0009e80000000c00 */
[----:B------:R4:W-:Y:S04]  /*1ac0*/  @P4 STS.128 [R191+0xf000], RZ ;  /* 0x00f000ffbf004388 */ /* 0x0009e80000000c00 */
[----:B------:R4:W-:Y:S01]  /*1ad0*/  @P4 STS.128 [R191+0x11000], RZ ;  /* 0x011000ffbf004388 */ /* 0x0009e20000000c00 */
[----:B------:R-:W-:Y:S05]  /*1ae0*/  @P4 BRA `(.L_x_260) ;  /* 0x000001f000004947 */ /* 0x000fea0003800000 */
[----:B------:R-:W-:Y:S01]  /*1af0*/  ISETP.GE.AND P2, PT, R200, c[0x0][0x220], PT ;  /* 0x00008800c8007a0c */ /* 0x000fe20003f46270 */
[----:B------:R-:W-:Y:S01]  /*1b00*/  IMAD.WIDE.U32 R6, R185, c[0x0][0x370], RZ ;  /* 0x0000dc00b9067a25 */ /* 0x000fe200078e00ff */
[----:B------:R-:W-:-:S03]  /*1b10*/  ISETP.GE.AND P1, PT, R210, c[0x0][0x220], PT ;  /* 0x00008800d2007a0c */ /* 0x000fc60003f26270 */
[----:B------:R-:W-:Y:S01]  /*1b20*/  IMAD R9, R185, c[0x0][0x374], RZ ;  /* 0x0000dd00b9097a24 */ /* 0x000fe200078e02ff */
[----:B------:R-:W-:-:S04]  /*1b30*/  IADD3 R2, P6, R2, R6, RZ ;  /* 0x0000000602027210 */ /* 0x000fc80007fde0ff */
[----:B------:R-:W-:-:S03]  /*1b40*/  IADD3.X R0, R0, R7, R9, P6, !PT ;  /* 0x0000000700007210 */ /* 0x000fc600037fe409 */
[----:B------:R-:W-:Y:S01]  /*1b50*/  @!P2 IMAD.MOV.U32 R3, RZ, RZ, c[0x0][0x370] ;  /* 0x0000dc00ff03a624 */ /* 0x000fe200078e00ff */
[----:B------:R1:W-:Y:S01]  /*1b60*/  @P2 STS.128 [R191+0xd000], RZ ;  /* 0x00d000ffbf002388 */ /* 0x0003e20000000c00 */
[----:B------:R-:W-:-:S03]  /*1b70*/  @!P2 IMAD.MOV.U32 R6, RZ, RZ, c[0x0][0x374] ;  /* 0x0000dd00ff06a624 */ /* 0x000fc600078e00ff */
[----:B------:R-:W-:-:S04]  /*1b80*/  @!P2 LEA R8, P0, R3, R194, 0x6 ;  /* 0x000000c20308a211 */ /* 0x000fc800078030ff */
[----:B------:R-:W-:Y:S02]  /*1b90*/  @!P2 LEA.HI.X R9, R3, R195, R6, 0x6, P0 ;  /* 0x000000c30309a211 */ /* 0x000fe400000f3406 */
[----:B------:R-:W-:Y:S02]  /*1ba0*/  ISETP.GE.AND P0, PT, R211, c[0x0][0x220], PT ;  /* 0x00008800d3007a0c */ /* 0x000fe40003f06270 */
        /* <DEDUP_REMOVED lines=19> */
.L_x_260:
[----:B------:R-:W-:Y:S05]  /*1ce0*/  BSYNC B0 ;  /* 0x0000000000007941 */ /* 0x000fea0003800000 */
.L_x_259:
[----:B------:R-:W5:Y:S01]  /*1cf0*/  LDL R2, [R1+0x4] ;  /* 0x0000040001027983 */ /* 0x000f620000100800 */
[----:B------:R-:W-:Y:S01]  /*1d00*/  BSSY B0, `(.L_x_261) ;  /* 0x000002e000007945 */ /* 0x000fe20003800000 */
[----:B-----5:R-:W-:-:S04]  /*1d10*/  IADD3 R0, R2, 0x3000, RZ ;  /* 0x0000300002007810 */ /* 0x020fc80007ffe0ff */
[----:B------:R-:W-:-:S05]  /*1d20*/  SEL R0, R0, R2, !P3 ;  /* 0x0000000200007207 */ /* 0x000fca0005800000 */
[----:B------:R-:W-:Y:S01]  /*1d30*/  IMAD.SHL.U32 R190, R0, 0x2, RZ ;  /* 0x0000000200be7824 */ /* 0x000fe200078e00ff */
[----:B------:R-:W-:Y:S05]  /*1d40*/  @!P5 BRA `(.L_x_262) ;  /* 0x000000d00000d947 */ /* 0x000fea0003800000 */
[----:B------:R1:W-:Y:S04]  /*1d50*/  STS [R190], RZ ;  /* 0x000000ffbe007388 */ /* 0x0003e80000000800 */
[----:B------:R1:W-:Y:S04]  /*1d60*/  STS [R190+0x4], RZ ;  /* 0x000004ffbe007388 */ /* 0x0003e80000000800 */
        /* <DEDUP_REMOVED lines=9> */
[----:B------:R1:W-:Y:S01]  /*1e00*/  STS [R190+0x400c], RZ ;  /* 0x00400cffbe007388 */ /* 0x0003e20000000800 */
[----:B------:R-:W-:Y:S05]  /*1e10*/  BRA `(.L_x_263) ;  /* 0x000001c000007947 */ /* 0x000fea0003800000 */
.L_x_262:
[----:B------:R-:W-:Y:S02]  /*1e20*/  ISETP.GE.AND P2, PT, R200, c[0x0][0x220], PT ;  /* 0x00008800c8007a0c */ /* 0x000fe40003f46270 */
[----:B------:R-:W-:-:S02]  /*1e30*/  ISETP.GE.AND P1, PT, R210, c[0x0][0x220], PT ;  /* 0x00008800d2007a0c */ /* 0x000fc40003f26270 */
[----:B------:R-:W-:-:S09]  /*1e40*/  ISETP.GE.AND P0, PT, R211, c[0x0][0x220], PT ;  /* 0x00008800d3007a0c */ /* 0x000fd20003f06270 */
[----:B------:R1:W-:Y:S04]  /*1e50*/  @P2 STS [R190], RZ ;  /* 0x000000ffbe002388 */ /* 0x0003e80000000800 */
[----:B------:R1:W-:Y:S04]  /*1e60*/  @P2 STS [R190+0x4], RZ ;  /* 0x000004ffbe002388 */ /* 0x0003e80000000800 */
[----:B------:R1:W-:Y:S04]  /*1e70*/  @P2 STS [R190+0x8], RZ ;  /* 0x000008ffbe002388 */ /* 0x0003e80000000800 */
[----:B------:R1:W-:Y:S04]  /*1e80*/  @P2 STS [R190+0xc], RZ ;  /* 0x00000cffbe002388 */ /* 0x0003e80000000800 */
[----:B------:R-:W-:Y:S01]  /*1e90*/  @!PT LDS RZ, [RZ] ;  /* 0x00000000fffff984 */ /* 0x000fe20000000800 */
[----:B------:R-:W-:Y:S01]  /*1ea0*/  @!PT LDS RZ, [RZ] ;  /* 0x00000000fffff984 */ /* 0x000fe20000000800 */
[----:B------:R-:W-:Y:S01]  /*1eb0*/  @!PT LDS RZ, [RZ] ;  /* 0x00000000fffff984 */ /* 0x000fe20000000800 */
[----:B------:R1:W-:Y:S04]  /*1ec0*/  @!P2 LDGSTS.E.BYPASS.LTC128B.128 [R190], [R196.64] ;  /* 0x00000000c4beafae */ /* 0x0003e8000b901d46 */
[----:B------:R1:W-:Y:S04]  /*1ed0*/  @P1 STS [R190+0x2000], RZ ;  /* 0x002000ffbe001388 */ /* 0x0003e80000000800 */
[----:B------:R1:W-:Y:S04]  /*1ee0*/  @P1 STS [R190+0x2004], RZ ;  /* 0x002004ffbe001388 */ /* 0x0003e80000000800 */
[----:B------:R1:W-:Y:S04]  /*1ef0*/  @P1 STS [R190+0x2008], RZ ;  /* 0x002008ffbe001388 */ /* 0x0003e80000000800 */
[----:B------:R1:W-:Y:S04]  /*1f00*/  @P1 STS [R190+0x200c], RZ ;  /* 0x00200cffbe001388 */ /* 0x0003e80000000800 */
[----:B------:R-:W-:Y:S01]  /*1f10*/  @!PT LDS RZ, [RZ] ;  /* 0x00000000fffff984 */ /* 0x000fe20000000800 */
[----:B------:R-:W-:Y:S01]  /*1f20*/  @!PT LDS RZ, [RZ] ;  /* 0x00000000fffff984 */ /* 0x000fe20000000800 */
[----:B------:R-:W-:Y:S01]  /*1f30*/  @!PT LDS RZ, [RZ] ;  /* 0x00000000fffff984 */ /* 0x000fe20000000800 */
[----:B------:R1:W-:Y:S04]  /*1f40*/  @!P1 LDGSTS.E.BYPASS.LTC128B.128 [R190+0x2000], [R196.64+0x80] ;  /* 0x02000080c4be9fae */ /* 0x0003e8000b901d46 */
[----:B------:R1:W-:Y:S04]  /*1f50*/  @P0 STS [R190+0x4000], RZ ;  /* 0x004000ffbe000388 */ /* 0x0003e80000000800 */
[----:B------:R1:W-:Y:S04]  /*1f60*/  @P0 STS [R190+0x4004], RZ ;  /* 0x004004ffbe000388 */ /* 0x0003e80000000800 */
[----:B------:R1:W-:Y:S04]  /*1f70*/  @P0 STS [R190+0x4008], RZ ;  /* 0x004008ffbe000388 */ /* 0x0003e80000000800 */
[----:B------:R1:W-:Y:S01]  /*1f80*/  @P0 STS [R190+0x400c], RZ ;  /* 0x00400cffbe000388 */ /* 0x0003e20000000800 */
[----:B------:R-:W-:Y:S05]  /*1f90*/  @P0 BRA `(.L_x_263) ;  /* 0x0000004000000947 */ /* 0x000fea0003800000 */
[----:B------:R-:W-:Y:S01]  /*1fa0*/  @!PT LDS RZ, [RZ] ;  /* 0x00000000fffff984 */ /* 0x000fe20000000800 */
[----:B------:R-:W-:Y:S01]  /*1fb0*/  @!PT LDS RZ, [RZ] ;  /* 0x00000000fffff984 */ /* 0x000fe20000000800 */
[----:B------:R-:W-:Y:S01]  /*1fc0*/  @!PT LDS RZ, [RZ] ;  /* 0x00000000fffff984 */ /* 0x000fe20000000800 */
[----:B------:R1:W-:Y:S02]  /*1fd0*/  LDGSTS.E.BYPASS.LTC128B.128 [R190+0x4000], [R196.64+0x100] ;  /* 0x04000100c4be7fae */ /* 0x0003e4000b901d46 */
.L_x_263:
[----:B------:R-:W-:Y:S05]  /*1fe0*/  BSYNC B0 ;  /* 0x0000000000007941 */ /* 0x000fea0003800000 */
.L_x_261:
[----:B------:R-:W-:Y:S01]  /*1ff0*/  BSSY B0, `(.L_x_264) ;  /* 0x0000037000007945 */ /* 0x000fe20003800000 */
[----:B------:R-:W-:-:S02]  /*2000*/  IMAD R2, R185, c[0x0][0x194], RZ ;  /* 0x00006500b9027a24 */ /* 0x000fc400078e02ff */
[----:B-1----:R-:W-:Y:S01]  /*2010*/  IMAD.WIDE.U32 R6, R185, c[0x0][0x190], RZ ;  /* 0x00006400b9067a25 */ /* 0x002fe200078e00ff */
[----:B------:R-:W-:Y:S05]  /*2020*/  @!P4 BRA `(.L_x_265) ;  /* 0x000000d00000c947 */ /* 0x000fea0003800000 */
        /* <DEDUP_REMOVED lines=13> */
.L_x_265:
[----:B------:R-:W-:Y:S02]  /*2100*/  ISETP.GE.AND P2, PT, R200, c[0x0][0x220], PT ;  /* 0x00008800c8007a0c */ /* 0x000fe40003f46270 */
[----:B------:R-:W-:-:S02]  /*2110*/  ISETP.GE.AND P1, PT, R210, c[0x0][0x220], PT ;  /* 0x00008800d2007a0c */ /* 0x000fc40003f26270 */
[----:B------:R-:W-:-:S04]  /*2120*/  IADD3 R0, P0, R4, R6, RZ ;  /* 0x0000000604007210 */ /* 0x000fc80007f1e0ff */
[----:B------:R-:W-:Y:S02]  /*2130*/  IADD3.X R6, R13, R7, R2, P0, !PT ;  /* 0x000000070d067210 */ /* 0x000fe400007fe402 */
[----:B------:R-:W-:-:S03]  /*2140*/  ISETP.GE.AND P0, PT, R211, c[0x0][0x220], PT ;  /* 0x00008800d3007a0c */ /* 0x000fc60003f06270 */
[----:B------:R-:W-:Y:S01]  /*2150*/  @!P2 IMAD.MOV.U32 R5, RZ, RZ, c[0x0][0x190] ;  /* 0x00006400ff05a624 */ /* 0x000fe200078e00ff */
[----:B------:R1:W-:Y:S01]  /*2160*/  @P2 STS [R190+0x1000], RZ ;  /* 0x001000ffbe002388 */ /* 0x0003e20000000800 */
[----:B------:R-:W-:Y:S01]  /*2170*/  @!P2 IMAD.MOV.U32 R7, RZ, RZ, c[0x0][0x194] ;  /* 0x00006500ff07a624 */ /* 0x000fe200078e00ff */
[C---:B------:R-:W-:Y:S02]  /*2180*/  @!P1 LEA R2, P4, R0.reuse, c[0x0][0x160], 0x1 ;  /* 0x0000580000029a11 */ /* 0x040fe400078808ff */
[C---:B------:R-:W-:Y:S01]  /*2190*/  @!P2 LEA R4, P5, R5.reuse, R196, 0x6 ;  /* 0x000000c40504a211 */ /* 0x040fe200078a30ff */
[----:B------:R1:W-:Y:S01]  /*21a0*/  @P2 STS [R190+0x1004], RZ ;  /* 0x001004ffbe002388 */ /* 0x0003e20000000800 */
[----:B------:R-:W-:Y:S02]  /*21b0*/  @!P1 LEA.HI.X R3, R0, c[0x0][0x164], R6, 0x1, P4 ;  /* 0x0000590000039a11 */ /* 0x000fe400020f0c06 */
[----:B------:R-:W-:Y:S01]  /*21c0*/  @!P2 LEA.HI.X R5, R5, R197, R7, 0x6, P5 ;  /* 0x000000c50505a211 */ /* 0x000fe200028f3407 */
[----:B------:R1:W-:Y:S04]  /*21d0*/  @P2 STS [R190+0x1008], RZ ;  /* 0x001008ffbe002388 */ /* 0x0003e80000000800 */
[----:B------:R1:W-:Y:S04]  /*21e0*/  @P2 STS [R190+0x100c], RZ ;  /* 0x00100cffbe002388 */ /* 0x0003e80000000800 */
[----:B------:R-:W-:Y:S01]  /*21f0*/  @!PT LDS RZ, [RZ] ;  /* 0x00000000fffff984 */ /* 0x000fe20000000800 */
[----:B------:R-:W-:Y:S01]  /*2200*/  @!PT LDS RZ, [RZ] ;  /* 0x00000000fffff984 */ /* 0x000fe20000000800 */
[----:B------:R-:W-:Y:S01]  /*2210*/  @!PT LDS RZ, [RZ] ;  /* 0x00000000fffff984 */ /* 0x000fe20000000800 */
[----:B------:R1:W-:Y:S04]  /*2220*/  @!P2 LDGSTS.E.BYPASS.LTC128B.128 [R190+0x1000], [R4.64] ;  /* 0x0100000004beafae */ /* 0x0003e8000b901d46 */
        /* <DEDUP_REMOVED lines=13> */
[----:B-1----:R-:W-:-:S04]  /*2300*/  LEA R2, P0, R0, c[0x0][0x160], 0x1 ;  /* 0x0000580000027a11 */ /* 0x002fc800078008ff */
[----:B------:R-:W-:-:S05]  /*2310*/  LEA.HI.X R3, R0, c[0x0][0x164], R6, 0x1, P0 ;  /* 0x0000590000037a11 */ /* 0x000fca00000f0c06 */
[----:B------:R-:W-:Y:S01]  /*2320*/  @!PT LDS RZ, [RZ] ;  /* 0x00000000fffff984 */ /* 0x000fe20000000800 */
[----:B------:R-:W-:Y:S01]  /*2330*/  @!PT LDS RZ, [RZ] ;  /* 0x00000000fffff984 */ /* 0x000fe20000000800 */
[----:B------:R-:W-:Y:S01]  /*2340*/  @!PT LDS RZ, [RZ] ;  /* 0x00000000fffff984 */ /* 0x000fe20000000800 */
[----:B------:R1:W-:Y:S04]  /*2350*/  LDGSTS.E.BYPASS.LTC128B.128 [R190+0x5000], [R2.64+0x100] ;  /* 0x0500010002be7fae */ /* 0x0003e8000b901d46 */
.L_x_266:
[----:B------:R-:W-:Y:S05]  /*2360*/  BSYNC B0 ;  /* 0x0000000000007941 */ /* 0x000fea0003800000 */
.L_x_264:
[----:B-12---:R-:W2:Y:S04]  /*2370*/  LDL R2, [R1] ;  /* 0x0000000001027983 */ /* 0x006ea80000100800 */
[----:B---3--:R-:W3:Y:S01]  /*2380*/  LDL R3, [R1+0x10] ;  /* 0x0000100001037983 */ /* 0x008ee20000100800 */
[----:B------:R-:W-:-:S05]  /*2390*/  IMAD R11, R234, -0x40, R193 ;  /* 0xffffffc0ea0b7824 */ /* 0x000fca00078e02c1 */
[----:B------:R-:W-:Y:S01]  /*23a0*/  ISETP.GE.AND P6, PT, R233, R11, PT ;  /* 0x0000000be900720c */ /* 0x000fe20003fc6270 */
[----:B------:R-:W-:Y:S01]  /*23b0*/  IMAD.MOV.U32 R202, RZ, RZ, 0x7f800000 ;  /* 0x7f800000ffca7424 */ /* 0x000fe200078e00ff */
[----:B------:R-:W-:-:S11]  /*23c0*/  MOV R203, 0x7f800000 ;  /* 0x7f80000000cb7802 */ /* 0x000fd60000000f00 */
[----:B------:R1:W-:Y:S04]  /*23d0*/  @P6 STS.128 [R191+0x12000], RZ ;  /* 0x012000ffbf006388 */ /* 0x0003e80000000c00 */
[----:B------:R1:W-:Y:S04]  /*23e0*/  @P6 STS.128 [R191+0x14000], RZ ;  /* 0x014000ffbf006388 */ /* 0x0003e80000000c00 */
[----:B------:R1:W-:Y:S01]  /*23f0*/  @P6 STS.128 [R191+0x16000], RZ ;  /* 0x016000ffbf006388 */ /* 0x0003e20000000c00 */
[----:B------:R-:W-:Y:S01]  /*2400*/  BSSY B0, `(.L_x_267) ;  /* 0x0000033000007945 */ /* 0x000fe20003800000 */
[----:B--2---:R-:W-:Y:S01]  /*2410*/  SHF.R.S32.HI R0, RZ, 0x1f, R2 ;  /* 0x0000001fff007819 */ /* 0x004fe20000011402 */
[C---:B------:R-:W-:Y:S01]  /*2420*/  IMAD.SHL.U32 R230, R2.reuse, 0x4, RZ ;  /* 0x0000000402e67824 */ /* 0x040fe200078e00ff */
[----:B------:R-:W-:-:S02]  /*2430*/  ISETP.GE.AND P2, PT, R2, R10, PT ;  /* 0x0000000a0200720c */ /* 0x000fc40003f46270 */
[----:B---3--:R-:W-:Y:S02]  /*2440*/  ISETP.GE.AND P1, PT, R3, R10, PT ;  /* 0x0000000a0300720c */ /* 0x008fe40003f26270 */
[----:B------:R-:W-:Y:S02]  /*2450*/  SHF.L.U64.HI R229, R2, 0x2, R0 ;  /* 0x0000000202e57819 */ /* 0x000fe40000010200 */
[----:B------:R-:W-:-:S04]  /*2460*/  IADD3 R2, P0, R230, R209, RZ ;  /* 0x000000d1e6027210 */ /* 0x000fc80007f1e0ff */
[----:B------:R-:W-:Y:S01]  /*2470*/  IADD3.X R3, R229, R208, RZ, P0, !PT ;  /* 0x000000d0e5037210 */ /* 0x000fe200007fe4ff */
[----:B------:R-:W-:-:S04]  /*2480*/  IMAD R0, R250, c[0x0][0x198], RZ ;  /* 0x00006600fa007a24 */ /* 0x000fc800078e02ff */
[----:B------:R2:W5:Y:S04]  /*2490*/  @!P2 LDG.E R202, [R2.64] ;  /* 0x0000000602caa981 */ /* 0x000568000c1e1900 */
[----:B------:R2:W5:Y:S01]  /*24a0*/  @!P1 LDG.E R203, [R2.64+0x20] ;  /* 0x0000200602cb9981 */ /* 0x000562000c1e1900 */
[C---:B------:R-:W-:Y:S02]  /*24b0*/  IMAD R0, R242.reuse, c[0x0][0x19c], R0 ;  /* 0x00006700f2007a24 */ /* 0x040fe400078e0200 */
[----:B--2---:R-:W-:-:S05]  /*24c0*/  IMAD.WIDE.U32 R2, R242, c[0x0][0x198], R200 ;  /* 0x00006600f2027a25 */ /* 0x004fca00078e00c8 */
[----:B------:R-:W-:-:S04]  /*24d0*/  IADD3 R4, P0, R24, R2, RZ ;  /* 0x0000000218047210 */ /* 0x000fc80007f1e0ff */
[----:B------:R-:W-:Y:S01]  /*24e0*/  IADD3.X R5, R25, R3, R0, P0, !PT ;  /* 0x0000000319057210 */ /* 0x000fe200007fe400 */
[----:B------:R-:W-:-:S04]  /*24f0*/  IMAD R0, R21, c[0x0][0x1b0], RZ ;  /* 0x00006c0015007a24 */ /* 0x000fc800078e02ff */
[C---:B------:R-:W-:Y:S02]  /*2500*/  IMAD R0, R12.reuse, c[0x0][0x1b4], R0 ;  /* 0x00006d000c007a24 */ /* 0x040fe400078e0200 */
[----:B------:R-:W-:-:S04]  /*2510*/  IMAD.WIDE.U32 R4, R12, c[0x0][0x1b0], R4 ;  /* 0x00006c000c047a25 */ /* 0x000fc800078e0004 */
[----:B------:R-:W-:Y:S01]  /*2520*/  IMAD.IADD R10, R5, 0x1, R0 ;  /* 0x00000001050a7824 */ /* 0x000fe200078e0200 */
[----:B------:R-:W-:Y:S05]  /*2530*/  @P6 BRA `(.L_x_268) ;  /* 0x000001f000006947 */ /* 0x000fea0003800000 */
[----:B-1----:R-:W-:Y:S01]  /*2540*/  ISETP.GE.AND P4, PT, R200, c[0x0][0x220], PT ;  /* 0x00008800c8007a0c */ /* 0x002fe20003f86270 */
[----:B------:R-:W-:Y:S01]  /*2550*/  IMAD R0, R32, c[0x0][0x198], RZ ;  /* 0x0000660020007a24 */ /* 0x000fe200078e02ff */
[----:B------:R-:W-:Y:S01]  /*2560*/  ISETP.GE.AND P2, PT, R210, c[0x0][0x220], PT ;  /* 0x00008800d2007a0c */ /* 0x000fe20003f46270 */
[----:B------:R-:W-:Y:S01]  /*2570*/  IMAD.MOV.U32 R2, RZ, RZ, R4 ;  /* 0x000000ffff027224 */ /* 0x000fe200078e0004 */
[----:B------:R-:W-:Y:S01]  /*2580*/  ISETP.GE.AND P0, PT, R211, c[0x0][0x220], PT ;  /* 0x00008800d3007a0c */ /* 0x000fe20003f06270 */
[----:B------:R-:W-:Y:S02]  /*2590*/  IMAD.MOV.U32 R3, RZ, RZ, R10 ;  /* 0x000000ffff037224 */ /* 0x000fe400078e000a */
[C---:B------:R-:W-:Y:S02]  /*25a0*/  IMAD R0, R233.reuse, c[0x0][0x19c], R0 ;  /* 0x00006700e9007a24 */ /* 0x040fe400078e0200 */
[----:B------:R-:W-:-:S04]  /*25b0*/  IMAD.WIDE.U32 R2, R233, c[0x0][0x198], R2 ;  /* 0x00006600e9027a25 */ /* 0x000fc800078e0002 */
[----:B------:R-:W-:Y:S01]  /*25c0*/  IMAD.IADD R0, R3, 0x1, R0 ;  /* 0x0000000103007824 */ /* 0x000fe200078e0200 */
[C---:B------:R-:W-:Y:S01]  /*25d0*/  @!P4 LEA R8, P5, R2.reuse, c[0x0][0x168], 0x1 ;  /* 0x00005a000208ca11 */ /* 0x040fe200078a08ff */
[----:B------:R1:W-:Y:S01]  /*25e0*/  @P4 STS.128 [R191+0x12000], RZ ;  /* 0x012000ffbf004388 */ /* 0x0003e20000000c00 */
        /* <DEDUP_REMOVED lines=20> */
.L_x_268:
[----:B-1----:R-:W-:Y:S05]  /*2730*/  BSYNC B0 ;  /* 0x0000000000007941 */ /* 0x002fea0003800000 */
.L_x_267:
[----:B------:R-:W-:Y:S01]  /*2740*/  ISETP.GE.AND P5, PT, R14, R11, PT ;  /* 0x0000000b0e00720c */ /* 0x000fe20003fa6270 */
[----:B------:R-:W-:-:S12]  /*2750*/  BSSY B0, `(.L_x_269) ;  /* 0x0000025000007945 */ /* 0x000fd80003800000 */
[----:B------:R1:W-:Y:S04]  /*2760*/  @P5 STS.128 [R191+0x13000], RZ ;  /* 0x013000ffbf005388 */ /* 0x0003e80000000c00 */
[----:B------:R1:W-:Y:S04]  /*2770*/  @P5 STS.128 [R191+0x15000], RZ ;  /* 0x015000ffbf005388 */ /* 0x0003e80000000c00 */
[----:B------:R1:W-:Y:S01]  /*2780*/  @P5 STS.128 [R191+0x17000], RZ ;  /* 0x017000ffbf005388 */ /* 0x0003e20000000c00 */
[----:B------:R-:W-:Y:S05]  /*2790*/  @P5 BRA `(.L_x_270) ;  /* 0x0000020000005947 */ /* 0x000fea0003800000 */
[----:B------:R-:W-:Y:S01]  /*27a0*/  IADD3 R0, P0, R233, 0x20, RZ ;  /* 0x00000020e9007810 */ /* 0x000fe20007f1e0ff */
        /* <DEDUP_REMOVED lines=8> */
[----:B------:R-:W-:Y:S01]  /*2830*/  @!P4 LEA R4, P1, R6, c[0x0][0x168], 0x1 ;  /* 0x00005a000604ca11 */ /* 0x000fe200078208ff */
[----:B------:R2:W-:Y:S02]  /*2840*/  @P4 STS.128 [R191+0x13000], RZ ;  /* 0x013000ffbf004388 */ /* 0x0005e40000000c00 */
[----:B------:R-:W-:-:S05]  /*2850*/  IMAD.IADD R0, R7, 0x1, R0 ;  /* 0x0000000107007824 */ /* 0x000fca00078e0200 */
[C---:B------:R-:W-:Y:S02]  /*2860*/  @!P4 LEA.HI.X R5, R6.reuse, c[0x0][0x16c], R0, 0x1, P1 ;  /* 0x00005b000605ca11 */ /* 0x040fe400008f0c00 */
[----:B------:R-:W-:-:S03]  /*2870*/  @!P2 LEA R2, P1, R6, c[0x0][0x168], 0x1 ;  /* 0x00005a000602aa11 */ /* 0x000fc600078208ff */
[----:B------:R-:W-:Y:S01]  /*2880*/  @!PT LDS RZ, [RZ] ;  /* 0x00000000fffff984 */ /* 0x000fe20000000800 */
[----:B------:R-:W-:Y:S01]  /*2890*/  @!PT LDS RZ, [RZ] ;  /* 0x00000000fffff984 */ /* 0x000fe20000000800 */
[----:B------:R-:W-:Y:S01]  /*28a0*/  @!PT LDS RZ, [RZ] ;  /* 0x00000000fffff984 */ /* 0x000fe20000000800 */
[----:B------:R2:W-:Y:S01]  /*28b0*/  @!P4 LDGSTS.E.BYPASS.LTC128B.128 [R191+0x13000], [R4.64] ;  /* 0x1300000004bfcfae */ /* 0x0005e2000b901d46 */
[----:B------:R-:W-:-:S03]  /*28c0*/  @!P2 LEA.HI.X R3, R6, c[0x0][0x16c], R0, 0x1, P1 ;  /* 0x00005b000603aa11 */ /* 0x000fc600008f0c00 */
[----:B------:R2:W-:Y:S04]  /*28d0*/  @P2 STS.128 [R191+0x15000], RZ ;  /* 0x015000ffbf002388 */ /* 0x0005e80000000c00 */
        /* <DEDUP_REMOVED lines=12> */
.L_x_270:
[----:B------:R-:W-:Y:S05]  /*29a0*/  BSYNC B0 ;  /* 0x0000000000007941 */ /* 0x000fea0003800000 */
.L_x_269:
[----:B------:R3:W-:Y:S01]  /*29b0*/  @P6 STS.128 [R191+0x18000], RZ ;  /* 0x018000ffbf006388 */ /* 0x0007e20000000c00 */
[----:B--2---:R-:W-:Y:S01]  /*29c0*/  IMAD.WIDE.U32 R2, R242, c[0x0][0x1a0], R200 ;  /* 0x00006800f2027a25 */ /* 0x004fe200078e00c8 */
[----:B------:R-:W-:Y:S02]  /*29d0*/  BSSY B0, `(.L_x_271) ;  /* 0x000002b000007945 */ /* 0x000fe40003800000 */
[----:B------:R3:W-:Y:S01]  /*29e0*/  @P6 STS.128 [R191+0x1a000], RZ ;  /* 0x01a000ffbf006388 */ /* 0x0007e20000000c00 */
[----:B------:R-:W-:Y:S01]  /*29f0*/  IMAD R0, R250, c[0x0][0x1a0], RZ ;  /* 0x00006800fa007a24 */ /* 0x000fe200078e02ff */
[----:B------:R-:W-:Y:S02]  /*2a00*/  IADD3 R4, P0, R27, R2, RZ ;  /* 0x000000021b047210 */ /* 0x000fe40007f1e0ff */
[----:B------:R3:W-:Y:S01]  /*2a10*/  @P6 STS.128 [R191+0x1c000], RZ ;  /* 0x01c000ffbf006388 */ /* 0x0007e20000000c00 */
[----:B------:R-:W-:-:S05]  /*2a20*/  IMAD R0, R242, c[0x0][0x1a4], R0 ;  /* 0x00006900f2007a24 */ /* 0x000fca00078e0200 */
[----:B------:R-:W-:Y:S01]  /*2a30*/  IADD3.X R5, R28, R3, R0, P0, !PT ;  /* 0x000000031c057210 */ /* 0x000fe200007fe400 */
[----:B------:R-:W-:-:S04]  /*2a40*/  IMAD R0, R21, c[0x0][0x1b8], RZ ;  /* 0x00006e0015007a24 */ /* 0x000fc800078e02ff */
[C---:B------:R-:W-:Y:S02]  /*2a50*/  IMAD R0, R12.reuse, c[0x0][0x1bc], R0 ;  /* 0x00006f000c007a24 */ /* 0x040fe400078e0200 */
[----:B------:R-:W-:-:S05]  /*2a60*/  IMAD.WIDE.U32 R4, R12, c[0x0][0x1b8], R4 ;  /* 0x00006e000c047a25 */ /* 0x000fca00078e0004 */
[----:B------:R-:W-:Y:S01]  /*2a70*/  IADD3 R10, R5, R0, RZ ;  /* 0x00000000050a7210 */ /* 0x000fe20007ffe0ff */
[----:B------:R-:W-:Y:S05]  /*2a80*/  @P6 BRA `(.L_x_272) ;  /* 0x000001f000006947 */ /* 0x000fea0003800000 */
[----:B------:R-:W-:Y:S01]  /*2a90*/  ISETP.GE.AND P4, PT, R200, c[0x0][0x220], PT ;  /* 0x00008800c8007a0c */ /* 0x000fe20003f86270 */
        /* <DEDUP_REMOVED lines=30> */
.L_x_272:
[----:B------:R-:W-:Y:S05]  /*2c80*/  BSYNC B0 ;  /* 0x0000000000007941 */ /* 0x000fea0003800000 */
.L_x_271:
[----:B------:R1:W-:Y:S01]  /*2c90*/  @P5 STS.128 [R191+0x19000], RZ ;  /* 0x019000ffbf005388 */ /* 0x0003e20000000c00 */
[----:B------:R-:W-:Y:S03]  /*2ca0*/  BSSY B0, `(.L_x_273) ;  /* 0x0000024000007945 */ /* 0x000fe60003800000 */
        /* <DEDUP_REMOVED lines=9> */
[----:B--2---:R-:W-:-:S04]  /*2d40*/  IMAD.WIDE.U32 R6, R0, c[0x0][0x1a0], R4 ;  /* 0x0000680000067a25 */ /* 0x004fc800078e0004 */
[----:B------:R-:W-:-:S04]  /*2d50*/  IMAD R2, R2, c[0x0][0x1a0], RZ ;  /* 0x0000680002027a24 */ /* 0x000fc800078e02ff */
[----:B------:R-:W-:Y:S01]  /*2d60*/  IMAD R0, R0, c[0x0][0x1a4], R2 ;  /* 0x0000690000007a24 */ /* 0x000fe200078e0202 */
[C---:B------:R-:W-:Y:S01]  /*2d70*/  @!P4 LEA R4, P5, R6.reuse, c[0x0][0x170], 0x1 ;  /* 0x00005c000604ca11 */ /* 0x040fe200078a08ff */
[----:B------:R2:W-:Y:S01]  /*2d80*/  @P4 STS.128 [R191+0x19000], RZ ;  /* 0x019000ffbf004388 */ /* 0x0005e20000000c00 */
[----:B------:R-:W-:Y:S01]  /*2d90*/  @!P2 LEA R2, P1, R6, c[0x0][0x170], 0x1 ;  /* 0x00005c000602aa11 */ /* 0x000fe200078208ff */
[----:B------:R-:W-:-:S05]  /*2da0*/  IMAD.IADD R0, R7, 0x1, R0 ;  /* 0x0000000107007824 */ /* 0x000fca00078e0200 */
        /* <DEDUP_REMOVED lines=19> */
.L_x_274:
[----:B------:R-:W-:Y:S05]  /*2ee0*/  BSYNC B0 ;  /* 0x0000000000007941 */ /* 0x000fea0003800000 */
.L_x_273:
[----:B--2---:R-:W2:Y:S01]  /*2ef0*/  LDL R2, [R1+0xc] ;  /* 0x00000c0001027983 */ /* 0x004ea20000100800 */
[----:B------:R-:W-:Y:S01]  /*2f00*/  IADD3 R0, R242, 0x40, RZ ;  /* 0x00000040f2007810 */ /* 0x000fe20007ffe0ff */
[----:B------:R-:W-:Y:S01]  /*2f10*/  IMAD.MOV.U32 R180, RZ, RZ, 0x40 ;  /* 0x00000040ffb47424 */ /* 0x000fe200078e00ff */
[----:B------:R-:W-:Y:S01]  /*2f20*/  SHF.L.U32 R176, R187, 0x1, RZ ;  /* 0x00000001bbb07819 */ /* 0x000fe200000006ff */
[----:B------:R-:W0:Y:S01]  /*2f30*/  LDGDEPBAR ;  /* 0x00000000000079af */ /* 0x000e220000000000 */
[----:B------:R-:W-:Y:S01]  /*2f40*/  IMAD.MOV.U32 R192, RZ, RZ, R190 ;  /* 0x000000ffffc07224 */ /* 0x000fe200078e00be */
        /* <DEDUP_REMOVED lines=48> */
[----:B--2---:R-:W-:-:S02]  /*3250*/  R2P PR, R2, 0x6 ;  /* 0x0000000602007804 */ /* 0x004fc40000000000 */
[----:B------:R-:W-:Y:S02]  /*3260*/  ISETP.GE.AND P0, PT, R0, R193, PT ;  /* 0x000000c10000720c */ /* 0x000fe40003f06270 */
[----:B------:R-:W-:Y:S02]  /*3270*/  IADD3 R0, R186, 0x3000, RZ ;  /* 0x00003000ba007810 */ /* 0x000fe40007ffe0ff */
[----:B------:R-:W-:Y:S02]  /*3280*/  IADD3 R2, R187, 0x3000, RZ ;  /* 0x00003000bb027810 */ /* 0x000fe40007ffe0ff */
[----:B------:R-:W-:Y:S02]  /*3290*/  SEL R0, R0, R186, !P3 ;  /* 0x000000ba00007207 */ /* 0x000fe40005800000 */
[----:B------:R-:W-:Y:S02]  /*32a0*/  SEL R2, R2, R187, !P3 ;  /* 0x000000bb02027207 */ /* 0x000fe40005800000 */
[----:B------:R-:W-:Y:S01]  /*32b0*/  SEL R185, R185, 0xffffffe0, !P1 ;  /* 0xffffffe0b9b97807 */ /* 0x000fe20004800000 */
[----:B------:R-:W-:Y:S01]  /*32c0*/  IMAD.SHL.U32 R168, R0, 0x2, RZ ;  /* 0x0000000200a87824 */ /* 0x000fe200078e00ff */
[----:B------:R-:W-:Y:S01]  /*32d0*/  SHF.L.U32 R175, R2, 0x1, RZ ;  /* 0x0000000102af7819 */ /* 0x000fe200000006ff */
[----:B------:R-:W-:Y:S01]  /*32e0*/  IMAD.MOV.U32 R0, RZ, RZ, c[0x0][0x22c] ;  /* 0x00008b00ff007624 */ /* 0x000fe200078e00ff */
[----:B------:R-:W-:Y:S01]  /*32f0*/  SEL R180, R180, 0xffffffc0, !P2 ;  /* 0xffffffc0b4b47807 */ /* 0x000fe20005000000 */
[----:B------:R-:W-:Y:S01]  /*3300*/  IMAD.IADD R182, R181, 0x1, R185 ;  /* 0x00000001b5b67824 */ /* 0x000fe200078e02b9 */
[----:B------:R-:W-:Y:S01]  /*3310*/  IADD3 R177, R185, R176, RZ ;  /* 0x000000b0b9b17210 */ /* 0x000fe20007ffe0ff */
[----:B------:R-:W-:-:S02]  /*3320*/  IMAD R0, R0, c[0x0][0x1c0], RZ ;  /* 0x0000700000007a24 */ /* 0x000fc400078e02ff */
[----:B------:R-:W-:Y:S01]  /*3330*/  IMAD.IADD R183, R181, 0x1, R180 ;  /* 0x00000001b5b77824 */ /* 0x000fe200078e02b4 */
[----:B------:R-:W-:Y:S01]  /*3340*/  IADD3 R178, R180, R177, RZ ;  /* 0x000000b1b4b27210 */ /* 0x000fe20007ffe0ff */
[C---:B------:R-:W-:Y:S01]  /*3350*/  IMAD.SHL.U32 R231, R0.reuse, 0x10, RZ ;  /* 0x0000001000e77824 */ /* 0x040fe200078e00ff */
[C---:B------:R-:W-:Y:S01]  /*3360*/  LEA R252, -R0.reuse, RZ, 0x6 ;  /* 0x000000ff00fc7211 */ /* 0x040fe200078e31ff */
[----:B------:R-:W-:Y:S02]  /*3370*/  IMAD.SHL.U32 R198, R0, 0x8, RZ ;  /* 0x0000000800c67824 */ /* 0x000fe400078e00ff */
[C---:B------:R-:W-:Y:S01]  /*3380*/  IMAD.IADD R179, R180.reuse, 0x1, R176 ;  /* 0x00000001b4b37824 */ /* 0x040fe200078e02b0 */
[C---:B------:R-:W-:Y:S01]  /*3390*/  IADD3 R245, R231.reuse, 0x80, RZ ;  /* 0x00000080e7f57810 */ /* 0x040fe20007ffe0ff */
[----:B------:R-:W-:Y:S01]  /*33a0*/  IMAD.IADD R184, R180, 0x1, R182 ;  /* 0x00000001b4b87824 */ /* 0x000fe200078e02b6 */
[C---:B------:R-:W-:Y:S01]  /*33b0*/  IADD3 R248, R231.reuse, 0x20, RZ ;  /* 0x00000020e7f87810 */ /* 0x040fe20007ffe0ff */
[----:B------:R-:W-:Y:S01]  /*33c0*/  IMAD R251, R0, 0x38, RZ ;  /* 0x0000003800fb7824 */ /* 0x000fe200078e02ff */
[C---:B------:R-:W-:Y:S01]  /*33d0*/  IADD3 R244, R231.reuse, 0xa0, RZ ;  /* 0x000000a0e7f47810 */ /* 0x040fe20007ffe0ff */
[C---:B------:R-:W-:Y:S01]  /*33e0*/  IMAD.IADD R238, R198.reuse, 0x1, R245 ;  /* 0x00000001c6ee7824 */ /* 0x040fe200078e02f5 */
[C---:B------:R-:W-:Y:S01]  /*33f0*/  IADD3 R247, R231.reuse, 0x40, RZ ;  /* 0x00000040e7f77810 */ /* 0x040fe20007ffe0ff */
[C---:B------:R-:W-:Y:S01]  /*3400*/  IMAD.IADD R241, R198.reuse, 0x1, R248 ;  /* 0x00000001c6f17824 */ /* 0x040fe200078e02f8 */
[----:B------:R-:W-:Y:S01]  /*3410*/  IADD3 R246, R231, 0x60, RZ ;  /* 0x00000060e7f67810 */ /* 0x000fe20007ffe0ff */
[C---:B------:R-:W-:Y:S01]  /*3420*/  IMAD.IADD R237, R198.reuse, 0x1, R244 ;  /* 0x00000001c6ed7824 */ /* 0x040fe200078e02f4 */
[C---:B------:R-:W-:Y:S01]  /*3430*/  IADD3 R3, R198.reuse, R238, RZ ;  /* 0x000000eec6037210 */ /* 0x040fe20007ffe0ff */
[C---:B------:R-:W-:Y:S01]  /*3440*/  IMAD.IADD R240, R198.reuse, 0x1, R247 ;  /* 0x00000001c6f07824 */ /* 0x040fe200078e02f7 */
[C---:B------:R-:W-:Y:S01]  /*3450*/  IADD3 R239, R198.reuse, R246, RZ ;  /* 0x000000f6c6ef7210 */ /* 0x040fe20007ffe0ff */
[C---:B------:R-:W-:Y:S01]  /*3460*/  IMAD.IADD R2, R198.reuse, 0x1, R237 ;  /* 0x00000001c6027824 */ /* 0x040fe200078e02ed */
[C---:B------:R-:W-:Y:S01]  /*3470*/  IADD3 R6, R198.reuse, R241, RZ ;  /* 0x000000f1c6067210 */ /* 0x040fe20007ffe0ff */
[----:B------:R-:W-:-:S02]  /*3480*/  IMAD.IADD R5, R198, 0x1, R240 ;  /* 0x00000001c6057824 */ /* 0x000fc400078e02f0 */
[C---:B------:R-:W-:Y:S01]  /*3490*/  IMAD.IADD R4, R198.reuse, 0x1, R239 ;  /* 0x00000001c6047824 */ /* 0x040fe200078e02ef */
[C---:B------:R-:W-:Y:S01]  /*34a0*/  IADD3 R215, R198.reuse, R2, RZ ;  /* 0x00000002c6d77210 */ /* 0x040fe20007ffe0ff */
[C---:B------:R-:W-:Y:S01]  /*34b0*/  IMAD.IADD R217, R198.reuse, 0x1, R3 ;  /* 0x00000001c6d97824 */ /* 0x040fe200078e0203 */
[C---:B------:R-:W-:Y:S01]  /*34c0*/  IADD3 R221, R198.reuse, R5, RZ ;  /* 0x00000005c6dd7210 */ /* 0x040fe20007ffe0ff */
[C---:B------:R-:W-:Y:S02]  /*34d0*/  IMAD.IADD R223, R198.reuse, 0x1, R6 ;  /* 0x00000001c6df7824 */ /* 0x040fe400078e0206 */
        /* <DEDUP_REMOVED lines=9> */
[C---:B------:R-:W-:Y:S01]  /*3570*/  IMAD.IADD R225, R198.reuse, 0x1, R216 ;  /* 0x00000001c6e17824 */ /* 0x040fe200078e02d8 */
[----:B------:R-:W-:Y:S02]  /*3580*/  IADD3 R224, R198, R214, RZ ;  /* 0x000000d6c6e07210 */ /* 0x000fe40007ffe0ff */
.L_x_277:
[----:B------:R-:W0:Y:S01]  /*3590*/  LDGDEPBAR ;  /* 0x00000000000079af */ /* 0x000e220000000000 */
[C---:B------:R-:W-:Y:S02]  /*35a0*/  IADD3 R0, R175.reuse, R185, RZ ;  /* 0x000000b9af007210 */ /* 0x040fe40007ffe0ff */
[-C--:B------:R-:W-:Y:S02]  /*35b0*/  IADD3 R2, R175, R180.reuse, RZ ;  /* 0x000000b4af027210 */ /* 0x080fe40007ffe0ff */
[----:B------:R-:W-:Y:S02]  /*35c0*/  IADD3 R3, R0, R180, RZ ;  /* 0x000000b400037210 */ /* 0x000fe40007ffe0ff */
[C---:B-----5:R-:W-:Y:S02]  /*35d0*/  FSETP.NEU.FTZ.AND P1, PT, R202.reuse, -INF , PT ;  /* 0xff800000ca00780b */ /* 0x060fe40003f3d000 */
[----:B------:R-:W-:Y:S01]  /*35e0*/  ISETP.GE.AND P6, PT, R199, 0x1, PT ;  /* 0x00000001c700780c */ /* 0x000fe20003fc6270 */
[----:B------:R-:W-:Y:S04]  /*35f0*/  DEPBAR.LE SB0, 0x0 ;  /* 0x000080000000791a */ /* 0x000fe80000000000 */
[----:B------:R-:W-:Y:S06]  /*3600*/  BAR.SYNC.DEFER_BLOCKING 0x0 ;  /* 0x0000000000007b1d */ /* 0x000fec0000010000 */
[----:B------:R-:W-:Y:S05]  /*3610*/  LDSM.16.M88.4 R16, [R175] ;  /* 0x00000000af10783b */ /* 0x000fea0000000200 */
[----:B------:R-:W2:Y:S05]  /*3620*/  LDSM.16.M88.4 R8, [R169+0x12000] ;  /* 0x01200000a908783b */ /* 0x000eaa0000000200 */
[----:B------:R-:W1:Y:S05]  /*3630*/  LDSM.16.M88.4 R68, [R169+0x12800] ;  /* 0x01280000a944783b */ /* 0x000e6a0000000200 */
[----:B------:R-:W-:Y:S05]  /*3640*/  LDSM.16.M88.4 R72, [R0] ;  /* 0x000000000048783b */ /* 0x000fea0000000200 */
[----:B------:R-:W3:Y:S05]  /*3650*/  LDSM.16.M88.4 R76, [R170+0x12000] ;  /* 0x01200000aa4c783b */ /* 0x000eea0000000200 */
[----:B------:R-:W4:Y:S05]  /*3660*/  LDSM.16.M88.4 R80, [R170+0x12800] ;  /* 0x01280000aa50783b */ /* 0x000f2a0000000200 */
[----:B------:R-:W-:Y:S05]  /*3670*/  LDSM.16.M88.4 R84, [R2] ;  /* 0x000000000254783b */ /* 0x000fea0000000200 */
[----:B------:R-:W3:Y:S05]  /*3680*/  LDSM.16.M88.4 R88, [R172+0x12000] ;  /* 0x01200000ac58783b */ /* 0x000eea0000000200 */
[----:B------:R-:W-:Y:S01]  /*3690*/  LDSM.16.M88.4 R92, [R171+0x12000] ;  /* 0x01200000ab5c783b */ /* 0x000fe20000000200 */
[C---:B--2---:R-:W-:Y:S04]  /*36a0*/  HMMA.16816.F32 R4, R16.reuse, R8, RZ ;  /* 0x000000081004723c */ /* 0x044fe800000018ff */
[----:B------:R-:W-:Y:S04]  /*36b0*/  LDSM.16.M88.4 R96, [R170+0x16000] ;  /* 0x01600000aa60783b */ /* 0x000fe80000000200 */
[C---:B------:R-:W-:Y:S08]  /*36c0*/  HMMA.16816.F32 R8, R16.reuse, R10, RZ ;  /* 0x0000000a1008723c */ /* 0x040ff000000018ff */
[C---:B-1----:R-:W-:Y:S08]  /*36d0*/  HMMA.16816.F32 R12, R16.reuse, R68, RZ ;  /* 0x00000044100c723c */ /* 0x042ff000000018ff */
[----:B------:R-:W-:Y:S01]  /*36e0*/  HMMA.16816.F32 R16, R16, R70, RZ ;  /* 0x000000461010723c */ /* 0x000fe200000018ff */
[----:B------:R-:W1:Y:S07]  /*36f0*/  LDSM.16.M88.4 R68, [R172+0x12800] ;  /* 0x01280000ac44783b */ /* 0x000e6e0000000200 */
[C---:B---3--:R-:W-:Y:S08]  /*3700*/  HMMA.16816.F32 R4, R72.reuse, R76, R4 ;  /* 0x0000004c4804723c */ /* 0x048ff00000001804 */
[C---:B------:R-:W-:Y:S01]  /*3710*/  HMMA.16816.F32 R8, R72.reuse, R78, R8 ;  /* 0x0000004e4808723c */ /* 0x040fe20000001808 */
[----:B------:R-:W2:Y:S07]  /*3720*/  LDSM.16.M88.4 R76, [R3] ;  /* 0x00000000034c783b */ /* 0x000eae0000000200 */
[C---:B----4-:R-:W-:Y:S08]  /*3730*/  HMMA.16816.F32 R12, R72.reuse, R80, R12 ;  /* 0x00000050480c723c */ /* 0x050ff0000000180c */
[----:B------:R-:W-:Y:S01]  /*3740*/  HMMA.16816.F32 R16, R72, R82, R16 ;  /* 0x000000524810723c */ /* 0x000fe20000001810 */
[----:B------:R-:W3:Y:S05]  /*3750*/  LDSM.16.M88.4 R72, [R171+0x12800] ;  /* 0x01280000ab48783b */ /* 0x000eea0000000200 */
[----:B------:R-:W-:Y:S02]  /*3760*/  LDSM.16.M88.4 R80, [R175+0x2000] ;  /* 0x00200000af50783b */ /* 0x000fe40000000200 */
[C---:B------:R-:W-:Y:S08]  /*3770*/  HMMA.16816.F32 R4, R84.reuse, R88, R4 ;  /* 0x000000585404723c */ /* 0x040ff00000001804 */
[C---:B------:R-:W-:Y:S01]  /*3780*/  HMMA.16816.F32 R8, R84.reuse, R90, R8 ;  /* 0x0000005a5408723c */ /* 0x040fe20000001808 */
[----:B------:R-:W4:Y:S07]  /*3790*/  LDSM.16.M88.4 R88, [R169+0x14000] ;  /* 0x01400000a958783b */ /* 0x000f2e0000000200 */
[C---:B-1----:R-:W-:Y:S08]  /*37a0*/  HMMA.16816.F32 R12, R84.reuse, R68, R12 ;  /* 0x00000044540c723c */ /* 0x042ff0000000180c */
[----:B------:R-:W-:Y:S01]  /*37b0*/  HMMA.16816.F32 R16, R84, R70, R16 ;  /* 0x000000465410723c */ /* 0x000fe20000001810 */
[----:B------:R-:W1:Y:S05]  /*37c0*/  LDSM.16.M88.4 R68, [R169+0x14800] ;  /* 0x01480000a944783b */ /* 0x000e6a0000000200 */
[----:B------:R-:W-:Y:S02]  /*37d0*/  LDSM.16.M88.4 R84, [R0+0x2000] ;  /* 0x002000000054783b */ /* 0x000fe40000000200 */
[C---:B--2---:R-:W-:Y:S08]  /*37e0*/  HMMA.16816.F32 R4, R76.reuse, R92, R4 ;  /* 0x0000005c4c04723c */ /* 0x044ff00000001804 */
[C---:B------:R-:W-:Y:S01]  /*37f0*/  HMMA.16816.F32 R8, R76.reuse, R94, R8 ;  /* 0x0000005e4c08723c */ /* 0x040fe20000001808 */
[----:B------:R-:W2:Y:S07]  /*3800*/  LDSM.16.M88.4 R92, [R170+0x14000] ;  /* 0x01400000aa5c783b */ /* 0x000eae0000000200 */
[C---:B---3--:R-:W-:Y:S08]  /*3810*/  HMMA.16816.F32 R12, R76.reuse, R72, R12 ;  /* 0x000000484c0c723c */ /* 0x048ff0000000180c */
[----:B------:R-:W-:Y:S01]  /*3820*/  HMMA.16816.F32 R16, R76, R74, R16 ;  /* 0x0000004a4c10723c */ /* 0x000fe20000001810 */
[----:B------:R-:W3:Y:S05]  /*3830*/  LDSM.16.M88.4 R72, [R170+0x14800] ;  /* 0x01480000aa48783b */ /* 0x000eea0000000200 */
[----:B------:R-:W-:Y:S02]  /*3840*/  LDSM.16.M88.4 R76, [R2+0x2000] ;  /* 0x00200000024c783b */ /* 0x000fe40000000200 */
[C---:B----4-:R-:W-:Y:S08]  /*3850*/  HMMA.16816.F32 R4, R80.reuse, R88, R4 ;  /* 0x000000585004723c */ /* 0x050ff00000001804 */
        /* <DEDUP_REMOVED lines=19> */
[----:B------:R-:W1:Y:S02]  /*3990*/  LDSM.16.M88.4 R76, [R0+0x4000] ;  /* 0x00400000004c783b */ /* 0x000e640000000200 */
[C---:B--2---:R-:W-:Y:S08]  /*39a0*/  HMMA.16816.F32 R4, R80.reuse, R92, R4 ;  /* 0x0000005c5004723c */ /* 0x044ff00000001804 */
[C---:B------:R-:W-:Y:S01]  /*39b0*/  HMMA.16816.F32 R8, R80.reuse, R94, R8 ;  /* 0x0000005e5008723c */ /* 0x040fe20000001808 */
[----:B------:R-:W-:Y:S07]  /*39c0*/  LDSM.16.M88.4 R92, [R172+0x16000] ;  /* 0x01600000ac5c783b */ /* 0x000fee0000000200 */
[C---:B---3--:R-:W-:Y:S08]  /*39d0*/  HMMA.16816.F32 R12, R80.reuse, R72, R12 ;  /* 0x00000048500c723c */ /* 0x048ff0000000180c */
[----:B------:R-:W-:Y:S01]  /*39e0*/  HMMA.16816.F32 R16, R80, R74, R16 ;  /* 0x0000004a5010723c */ /* 0x000fe20000001810 */
[----:B------:R-:W2:Y:S05]  /*39f0*/  LDSM.16.M88.4 R72, [R170+0x16800] ;  /* 0x01680000aa48783b */ /* 0x000eaa0000000200 */
[----:B------:R3:W2:Y:S02]  /*3a00*/  LDSM.16.M88.4 R80, [R2+0x4000] ;  /* 0x004000000250783b */ /* 0x0006a40000000200 */
[C---:B----4-:R-:W-:Y:S08]  /*3a10*/  HMMA.16816.F32 R4, R84.reuse, R88, R4 ;  /* 0x000000585404723c */ /* 0x050ff00000001804 */
[C---:B------:R-:W-:Y:S01]  /*3a20*/  HMMA.16816.F32 R8, R84.reuse, R90, R8 ;  /* 0x0000005a5408723c */ /* 0x040fe20000001808 */
[----:B------:R-:W-:Y:S07]  /*3a30*/  LDSM.16.M88.4 R88, [R171+0x16000] ;  /* 0x01600000ab58783b */ /* 0x000fee0000000200 */
[C---:B-1----:R-:W-:Y:S04]  /*3a40*/  HMMA.16816.F32 R12, R84.reuse, R68, R12 ;  /* 0x00000044540c723c */ /* 0x042fe8000000180c */
[----:B---3--:R-:W-:Y:S04]  /*3a50*/  FMUL.FTZ R2, R202, 1.4426950216293334961 ;  /* 0x3fb8aa3bca027820 */ /* 0x008fe80000410000 */
[----:B------:R-:W-:Y:S01]  /*3a60*/  HMMA.16816.F32 R16, R84, R70, R16 ;  /* 0x000000465410723c */ /* 0x000fe20000001810 */
[----:B------:R-:W1:Y:S03]  /*3a70*/  LDSM.16.M88.4 R68, [R172+0x16800] ;  /* 0x01680000ac44783b */ /* 0x000e660000000200 */
[----:B------:R-:W-:Y:S02]  /*3a80*/  FSEL R2, R2, RZ, P1 ;  /* 0x000000ff02027208 */ /* 0x000fe40000800000 */
[----:B------:R3:W4:Y:S01]  /*3a90*/  LDSM.16.M88.4 R84, [R3+0x4000] ;  /* 0x004000000354783b */ /* 0x0007220000000200 */
[----:B------:R-:W-:Y:S01]  /*3aa0*/  FSETP.NEU.FTZ.AND P1, PT, R203, -INF , PT ;  /* 0xff800000cb00780b */ /* 0x000fe20003f3d000 */
[C---:B------:R-:W-:Y:S08]  /*3ab0*/  HMMA.16816.F32 R4, R76.reuse, R96, R4 ;  /* 0x000000604c04723c */ /* 0x040ff00000001804 */
[C---:B------:R-:W-:Y:S08]  /*3ac0*/  HMMA.16816.F32 R8, R76.reuse, R98, R8 ;  /* 0x000000624c08723c */ /* 0x040ff00000001808 */
[C---:B--2---:R-:W-:Y:S04]  /*3ad0*/  HMMA.16816.F32 R12, R76.reuse, R72, R12 ;  /* 0x000000484c0c723c */ /* 0x044fe8000000180c */
[----:B---3--:R-:W-:Y:S04]  /*3ae0*/  @P0 LEA R3, R234, R243, 0x6 ;  /* 0x000000f3ea030211 */ /* 0x008fe800078e30ff */
[----:B------:R-:W-:Y:S03]  /*3af0*/  HMMA.16816.F32 R16, R76, R74, R16 ;  /* 0x0000004a4c10723c */ /* 0x000fe60000001810 */
[CC--:B------:R-:W-:Y:S02]  /*3b00*/  @P0 ISETP.GE.AND P2, PT, R3.reuse, R193.reuse, PT ;  /* 0x000000c10300020c */ /* 0x0c0fe40003f46270 */
[----:B------:R-:W-:Y:S03]  /*3b10*/  @P0 IADD3 R0, R3, 0x1, RZ ;  /* 0x0000000103000810 */ /* 0x000fe60007ffe0ff */
[C---:B------:R-:W-:Y:S05]  /*3b20*/  HMMA.16816.F32 R4, R80.reuse, R92, R4 ;  /* 0x0000005c5004723c */ /* 0x040fea0000001804 */
[-C--:B------:R-:W-:Y:S01]  /*3b30*/  @P0 ISETP.GE.AND P3, PT, R0, R193.reuse, PT ;  /* 0x000000c10000020c */ /* 0x080fe20003f66270 */
[----:B------:R-:W-:Y:S02]  /*3b40*/  FMUL.FTZ R0, R203, 1.4426950216293334961 ;  /* 0x3fb8aa3bcb007820 */ /* 0x000fe40000410000 */
[C---:B------:R-:W-:Y:S04]  /*3b50*/  HMMA.16816.F32 R8, R80.reuse, R94, R8 ;  /* 0x0000005e5008723c */ /* 0x040fe80000001808 */
[----:B------:R-:W-:Y:S04]  /*3b60*/  FSEL R0, R0, RZ, P1 ;  /* 0x000000ff00007208 */ /* 0x000fe80000800000 */
[C---:B-1----:R-:W-:Y:S08]  /*3b70*/  HMMA.16816.F32 R12, R80.reuse, R68, R12 ;  /* 0x00000044500c723c */ /* 0x042ff0000000180c */
[----:B------:R-:W-:Y:S01]  /*3b80*/  HMMA.16816.F32 R16, R80, R70, R16 ;  /* 0x000000465010723c */ /* 0x000fe20000001810 */
[----:B------:R-:W1:Y:S07]  /*3b90*/  LDSM.16.M88.4 R68, [R171+0x16800] ;  /* 0x01680000ab44783b */ /* 0x000e6e0000000200 */
[C---:B----4-:R-:W-:Y:S08]  /*3ba0*/  HMMA.16816.F32 R4, R84.reuse, R88, R4 ;  /* 0x000000585404723c */ /* 0x050ff00000001804 */
[C---:B------:R-:W-:Y:S11]  /*3bb0*/  HMMA.16816.F32 R8, R84.reuse, R90, R8 ;  /* 0x0000005a5408723c */ /* 0x040ff60000001808 */
[----:B------:R-:W-:Y:S05]  /*3bc0*/  @!UPT UIADD3 URZ, URZ, URZ, URZ ;  /* 0x0000003f3f3ff290 */ /* 0x000fea000fffe03f */
[----:B------:R-:W-:Y:S02]  /*3bd0*/  @P0 FSEL R4, R4, -INF , !P2 ;  /* 0xff80000004040808 */ /* 0x000fe40005000000 */
[----:B------:R-:W-:Y:S02]  /*3be0*/  @P0 FSEL R6, R6, -INF , !P2 ;  /* 0xff80000006060808 */ /* 0x000fe40005000000 */
[----:B------:R-:W-:Y:S01]  /*3bf0*/  @P0 FSEL R5, R5, -INF , !P3 ;  /* 0xff80000005050808 */ /* 0x000fe20005800000 */
[----:B------:R-:W-:Y:S01]  /*3c00*/  FFMA.FTZ R4, R4, c[0x0][0x23c], -R2 ;  /* 0x00008f0004047a23 */ /* 0x000fe20000010802 */
[----:B------:R-:W-:Y:S01]  /*3c10*/  @P0 FSEL R7, R7, -INF , !P3 ;  /* 0xff80000007070808 */ /* 0x000fe20005800000 */
[----:B------:R-:W-:Y:S01]  /*3c20*/  FFMA.FTZ R6, R6, c[0x0][0x23c], -R0 ;  /* 0x00008f0006067a23 */ /* 0x000fe20000010800 */
[C---:B-1----:R-:W-:Y:S01]  /*3c30*/  HMMA.16816.F32 R12, R84.reuse, R68, R12 ;  /* 0x00000044540c723c */ /* 0x042fe2000000180c */
[----:B------:R1:W-:Y:S02]  /*3c40*/  MUFU.EX2 R99, R4 ;  /* 0x0000000400637308 */ /* 0x0003e40000000800 */
[----:B------:R-:W-:Y:S02]  /*3c50*/  FFMA.FTZ R5, R5, c[0x0][0x23c], -R2 ;  /* 0x00008f0005057a23 */ /* 0x000fe40000010802 */
[----:B------:R-:W-:Y:S03]  /*3c60*/  FFMA.FTZ R7, R7, c[0x0][0x23c], -R0 ;  /* 0x00008f0007077a23 */ /* 0x000fe60000010800 */
[----:B------:R-:W-:Y:S03]  /*3c70*/  HMMA.16816.F32 R16, R84, R70, R16 ;  /* 0x000000465410723c */ /* 0x000fe60000001810 */
[----:B------:R-:W-:Y:S10]  /*3c80*/  MUFU.EX2 R149, R6 ;  /* 0x0000000600957308 */ /* 0x000ff40000000800 */
[----:B------:R-:W2:Y:S01]  /*3c90*/  MUFU.EX2 R98, R5 ;  /* 0x0000000500627308 */ /* 0x000ea20000000800 */
[C---:B-1----:R-:W-:Y:S04]  /*3ca0*/  @P0 IADD3 R4, R3.reuse, 0x8, RZ ;  /* 0x0000000803040810 */ /* 0x042fe80007ffe0ff */
[-C--:B------:R-:W-:Y:S02]  /*3cb0*/  @P0 ISETP.GE.AND P1, PT, R4, R193.reuse, PT ;  /* 0x000000c10400020c */ /* 0x080fe40003f26270 */
[C---:B------:R-:W-:Y:S03]  /*3cc0*/  @P0 IADD3 R4, R3.reuse, 0x9, RZ ;  /* 0x0000000903040810 */ /* 0x040fe60007ffe0ff */
[----:B------:R-:W-:Y:S01]  /*3cd0*/  MUFU.EX2 R148, R7 ;  /* 0x0000000700947308 */ /* 0x000fe20000000800 */
[----:B------:R-:W-:Y:S02]  /*3ce0*/  @P0 FSEL R8, R8, -INF , !P1 ;  /* 0xff80000008080808 */ /* 0x000fe40004800000 */
[-C--:B------:R-:W-:Y:S02]  /*3cf0*/  @P0 ISETP.GE.AND P2, PT, R4, R193.reuse, PT ;  /* 0x000000c10400020c */ /* 0x080fe40003f46270 */
[C---:B------:R-:W-:Y:S01]  /*3d00*/  @P0 IADD3 R4, R3.reuse, 0x10, RZ ;  /* 0x0000001003040810 */ /* 0x040fe20007ffe0ff */
[----:B------:R-:W-:Y:S01]  /*3d10*/  FFMA.FTZ R8, R8, c[0x0][0x23c], -R2 ;  /* 0x00008f0008087a23 */ /* 0x000fe20000010802 */
[----:B------:R-:W-:Y:S02]  /*3d20*/  @P0 FSEL R10, R10, -INF , !P1 ;  /* 0xff8000000a0a0808 */ /* 0x000fe40004800000 */
[-C--:B------:R-:W-:Y:S01]  /*3d30*/  @P0 ISETP.GE.AND P1, PT, R4, R193.reuse, PT ;  /* 0x000000c10400020c */ /* 0x080fe20003f26270 */
[----:B------:R-:W-:Y:S01]  /*3d40*/  MUFU.EX2 R95, R8 ;  /* 0x00000008005f7308 */ /* 0x000fe20000000800 */
[----:B------:R-:W-:Y:S01]  /*3d50*/  @P0 IADD3 R4, R3, 0x11, RZ ;  /* 0x0000001103040810 */ /* 0x000fe20007ffe0ff */
[----:B------:R-:W-:Y:S01]  /*3d60*/  FFMA.FTZ R10, R10, c[0x0][0x23c], -R0 ;  /* 0x00008f000a0a7a23 */ /* 0x000fe20000010800 */
[----:B------:R-:W-:Y:S02]  /*3d70*/  @P0 FSEL R9, R9, -INF , !P2 ;  /* 0xff80000009090808 */ /* 0x000fe40005000000 */
[----:B------:R-:W-:Y:S02]  /*3d80*/  @P0 FSEL R11, R11, -INF , !P2 ;  /* 0xff8000000b0b0808 */ /* 0x000fe40005000000 */
[-C--:B------:R-:W-:Y:S01]  /*3d90*/  @P0 ISETP.GE.AND P2, PT, R4, R193.reuse, PT ;  /* 0x000000c10400020c */ /* 0x080fe20003f46270 */
[----:B------:R-:W-:Y:S01]  /*3da0*/  FFMA.FTZ R9, R9, c[0x0][0x23c], -R2 ;  /* 0x00008f0009097a23 */ /* 0x000fe20000010802 */
[----:B------:R-:W-:Y:S01]  /*3db0*/  @P0 IADD3 R4, R3, 0x18, RZ ;  /* 0x0000001803040810 */ /* 0x000fe20007ffe0ff */
[----:B------:R-:W-:Y:S01]  /*3dc0*/  FFMA.FTZ R11, R11, c[0x0][0x23c], -R0 ;  /* 0x00008f000b0b7a23 */ /* 0x000fe20000010800 */
[----:B------:R-:W-:Y:S01]  /*3dd0*/  @P0 IADD3 R3, R3, 0x19, RZ ;  /* 0x0000001903030810 */ /* 0x000fe20007ffe0ff */
[----:B------:R-:W-:Y:S01]  /*3de0*/  MUFU.EX2 R94, R9 ;  /* 0x00000009005e7308 */ /* 0x000fe20000000800 */
[----:B------:R-:W-:Y:S02]  /*3df0*/  @P0 FSEL R12, R12, -INF , !P1 ;  /* 0xff8000000c0c0808 */ /* 0x000fe40004800000 */
[----:B------:R-:W-:Y:S02]  /*3e00*/  @P0 FSEL R13, R13, -INF , !P2 ;  /* 0xff8000000d0d0808 */ /* 0x000fe40005000000 */
[----:B------:R-:W-:Y:S01]  /*3e10*/  @P0 FSEL R14, R14, -INF , !P1 ;  /* 0xff8000000e0e0808 */ /* 0x000fe20004800000 */
[--C-:B------:R-:W-:Y:S01]  /*3e20*/  FFMA.FTZ R12, R12, c[0x0][0x23c], -R2.reuse ;  /* 0x00008f000c0c7a23 */ /* 0x100fe20000010802 */
[-C--:B------:R-:W-:Y:S01]  /*3e30*/  @P0 ISETP.GE.AND P1, PT, R4, R193.reuse, PT ;  /* 0x000000c10400020c */ /* 0x080fe20003f26270 */
[----:B------:R-:W-:Y:S01]  /*3e40*/  FFMA.FTZ R13, R13, c[0x0][0x23c], -R2 ;  /* 0x00008f000d0d7a23 */ /* 0x000fe20000010802 */
[----:B------:R-:W-:Y:S01]  /*3e50*/  @P0 FSEL R15, R15, -INF , !P2 ;  /* 0xff8000000f0f0808 */ /* 0x000fe20005000000 */
[--C-:B------:R-:W-:Y:S01]  /*3e60*/  FFMA.FTZ R14, R14, c[0x0][0x23c], -R0.reuse ;  /* 0x00008f000e0e7a23 */ /* 0x100fe20000010800 */
[----:B------:R-:W-:Y:S01]  /*3e70*/  @P0 ISETP.GE.AND P2, PT, R3, R193, PT ;  /* 0x000000c10300020c */ /* 0x000fe20003f46270 */
[----:B------:R-:W-:Y:S01]  /*3e80*/  MUFU.EX2 R97, R10 ;  /* 0x0000000a00617308 */ /* 0x000fe20000000800 */
[----:B------:R-:W-:Y:S01]  /*3e90*/  @P0 FSEL R16, R16, -INF , !P1 ;  /* 0xff80000010100808 */ /* 0x000fe20004800000 */
[----:B------:R-:W-:Y:S01]  /*3ea0*/  FFMA.FTZ R15, R15, c[0x0][0x23c], -R0 ;  /* 0x00008f000f0f7a23 */ /* 0x000fe20000010800 */
[----:B------:R-:W-:Y:S02]  /*3eb0*/  @P0 FSEL R17, R17, -INF , !P2 ;  /* 0xff80000011110808 */ /* 0x000fe40005000000 */
[----:B------:R-:W-:Y:S01]  /*3ec0*/  @P0 FSEL R19, R19, -INF , !P2 ;  /* 0xff80000013130808 */ /* 0x000fe20005000000 */
[--C-:B------:R-:W-:Y:S01]  /*3ed0*/  FFMA.FTZ R16, R16, c[0x0][0x23c], -R2.reuse ;  /* 0x00008f0010107a23 */ /* 0x100fe20000010802 */
[----:B------:R-:W-:Y:S01]  /*3ee0*/  @P0 FSEL R18, R18, -INF , !P1 ;  /* 0xff80000012120808 */ /* 0x000fe20004800000 */
[----:B------:R-:W-:Y:S01]  /*3ef0*/  FFMA.FTZ R2, R17, c[0x0][0x23c], -R2 ;  /* 0x00008f0011027a23 */ /* 0x000fe20000010802 */
[----:B--2---:R-:W-:Y:S01]  /*3f00*/  F2FP.PACK_AB R3, R98, R99 ;  /* 0x000000636203723e */ /* 0x004fe200000000ff */
[----:B------:R-:W1:Y:S01]  /*3f10*/  MUFU.EX2 R96, R11 ;  /* 0x0000000b00607308 */ /* 0x000e620000000800 */
[----:B------:R-:W-:Y:S01]  /*3f20*/  IADD3 R84, P1, R230, R213, RZ ;  /* 0x000000d5e6547210 */ /* 0x000fe20007f3e0ff */
[--C-:B------:R-:W-:Y:S02]  /*3f30*/  FFMA.FTZ R18, R18, c[0x0][0x23c], -R0.reuse ;  /* 0x00008f0012127a23 */ /* 0x100fe40000010800 */
[----:B------:R-:W-:Y:S01]  /*3f40*/  FFMA.FTZ R0, R19, c[0x0][0x23c], -R0 ;  /* 0x00008f0013007a23 */ /* 0x000fe20000010800 */
[----:B------:R2:W-:Y:S01]  /*3f50*/  STS [R204+0x20000], R3 ;  /* 0x02000003cc007388 */ /* 0x0005e20000000800 */
[----:B------:R-:W-:Y:S02]  /*3f60*/  IADD3.X R85, R229, R212, RZ, P1, !PT ;  /* 0x000000d4e5557210 */ /* 0x000fe40000ffe4ff */
[C---:B------:R-:W-:Y:S02]  /*3f70*/  LEA R188, P1, R252.reuse, R188, 0x2 ;  /* 0x000000bcfcbc7211 */ /* 0x040fe400078210ff */
[----:B------:R3:W-:Y:S02]  /*3f80*/  MUFU.EX2 R86, R2 ;  /* 0x0000000200567308 */ /* 0x0007e40000000800 */
[----:B------:R-:W-:Y:S08]  /*3f90*/  LEA.HI.X.SX32 R189, R252, R189, 0x2, P1 ;  /* 0x000000bdfcbd7211 */ /* 0x000ff000008f16ff */
[----:B------:R4:W-:Y:S01]  /*3fa0*/  MUFU.EX2 R89, R0 ;  /* 0x0000000000597308 */ /* 0x0009e20000000800 */
[----:B-1----:R-:W-:Y:S09]  /*3fb0*/  F2FP.PACK_AB R5, R96, R97 ;  /* 0x000000616005723e */ /* 0x002ff200000000ff */
[----:B------:R-:W-:Y:S01]  /*3fc0*/  MUFU.EX2 R92, R12 ;  /* 0x0000000c005c7308 */ /* 0x000fe20000000800 */
[----:B---3--:R-:W-:Y:S05]  /*3fd0*/  F2FP.PACK_AB R2, R148, R149 ;  /* 0x000000959402723e */ /* 0x008fea00000000ff */
[----:B------:R1:W-:Y:S04]  /*3fe0*/  STS [R204+0x20400], R2 ;  /* 0x02040002cc007388 */ /* 0x0003e80000000800 */
[----:B------:R-:W3:Y:S01]  /*3ff0*/  MUFU.EX2 R88, R13 ;  /* 0x0000000d00587308 */ /* 0x000ee20000000800 */
[----:B----4-:R-:W-:Y:S01]  /*4000*/  F2FP.PACK_AB R0, R94, R95 ;  /* 0x0000005f5e00723e */ /* 0x010fe200000000ff */
[----:B------:R-:W-:Y:S08]  /*4010*/  STS [R207+0x20400], R5 ;  /* 0x02040005cf007388 */ /* 0x000ff00000000800 */
[----:B------:R-:W-:Y:S01]  /*4020*/  MUFU.EX2 R93, R14 ;  /* 0x0000000e005d7308 */ /* 0x000fe20000000800 */
[----:B------:R4:W-:Y:S09]  /*4030*/  STS [R207+0x20000], R0 ;  /* 0x02000000cf007388 */ /* 0x0009f20000000800 */
[----:B------:R-:W2:Y:S01]  /*4040*/  MUFU.EX2 R91, R15 ;  /* 0x0000000f005b7308 */ /* 0x000ea20000000800 */
[----:B---3--:R-:W-:Y:S05]  /*4050*/  F2FP.PACK_AB R4, R88, R92 ;  /* 0x0000005c5804723e */ /* 0x008fea00000000ff */
[----:B------:R-:W-:Y:S04]  /*4060*/  STS [R205+0x20000], R4 ;  /* 0x02000004cd007388 */ /* 0x000fe80000000800 */
[----:B------:R-:W1:Y:S10]  /*4070*/  MUFU.EX2 R87, R16 ;  /* 0x0000001000577308 */ /* 0x000e740000000800 */
[----:B------:R-:W4:Y:S01]  /*4080*/  MUFU.EX2 R90, R18 ;  /* 0x00000012005a7308 */ /* 0x000f220000000800 */
[----:B--2---:R-:W-:Y:S05]  /*4090*/  F2FP.PACK_AB R3, R91, R93 ;  /* 0x0000005d5b03723e */ /* 0x004fea00000000ff */
[----:B------:R-:W-:Y:S01]  /*40a0*/  STS [R205+0x20400], R3 ;  /* 0x02040003cd007388 */ /* 0x000fe20000000800 */
[----:B-1----:R-:W-:Y:S05]  /*40b0*/  F2FP.PACK_AB R2, R86, R87 ;  /* 0x000000575602723e */ /* 0x002fea00000000ff */
[----:B------:R1:W-:Y:S01]  /*40c0*/  STS [R206+0x20000], R2 ;  /* 0x02000002ce007388 */ /* 0x0003e20000000800 */
[----:B----4-:R-:W-:Y:S05]  /*40d0*/  F2FP.PACK_AB R0, R89, R90 ;  /* 0x0000005a5900723e */ /* 0x010fea00000000ff */
[----:B------:R2:W-:Y:S05]  /*40e0*/  STS [R206+0x20400], R0 ;  /* 0x02040000ce007388 */ /* 0x0005ea0000000800 */
[----:B------:R-:W-:Y:S05]  /*40f0*/  LDSM.16.M88.4 R16, [R176+0xc000] ;  /* 0x00c00000b010783b */ /* 0x000fea0000000200 */
[----:B------:R-:W3:Y:S05]  /*4100*/  LDSM.16.M88.4 R8, [R169+0x18000] ;  /* 0x01800000a908783b */ /* 0x000eea0000000200 */
[----:B------:R-:W3:Y:S05]  /*4110*/  LDSM.16.M88.4 R68, [R169+0x18800] ;  /* 0x01880000a944783b */ /* 0x000eea0000000200 */
[----:B------:R-:W-:Y:S05]  /*4120*/  LDSM.16.M88.4 R72, [R177+0xc000] ;  /* 0x00c00000b148783b */ /* 0x000fea0000000200 */
[----:B------:R-:W3:Y:S05]  /*4130*/  LDSM.16.M88.4 R76, [R170+0x18000] ;  /* 0x01800000aa4c783b */ /* 0x000eea0000000200 */
[----:B-1----:R-:W4:Y:S05]  /*4140*/  LDG.E R2, [R84.64] ;  /* 0x0000000654027981 */ /* 0x002f2a000c1e1900 */
[----:B------:R-:W1:Y:S05]  /*4150*/  LDSM.16.M88.4 R80, [R170+0x18800] ;  /* 0x01880000aa50783b */ /* 0x000e6a0000000200 */
[----:B--2---:R-:W2:Y:S01]  /*4160*/  LDG.E R0, [R84.64+0x20] ;  /* 0x0000200654007981 */ /* 0x004ea2000c1e1900 */
[C---:B---3--:R-:W-:Y:S08]  /*4170*/  HMMA.16816.F32 R4, R16.reuse, R8, RZ ;  /* 0x000000081004723c */ /* 0x048ff000000018ff */
[C---:B------:R-:W-:Y:S08]  /*4180*/  HMMA.16816.F32 R8, R16.reuse, R10, RZ ;  /* 0x0000000a1008723c */ /* 0x040ff000000018ff */
[C---:B------:R-:W-:Y:S08]  /*4190*/  HMMA.16816.F32 R12, R16.reuse, R68, RZ ;  /* 0x00000044100c723c */ /* 0x040ff000000018ff */
[----:B------:R-:W-:Y:S01]  /*41a0*/  HMMA.16816.F32 R16, R16, R70, RZ ;  /* 0x000000461010723c */ /* 0x000fe200000018ff */
[----:B------:R-:W-:Y:S07]  /*41b0*/  LDSM.16.M88.4 R68, [R179+0xc000] ;  /* 0x00c00000b344783b */ /* 0x000fee0000000200 */
[C---:B------:R-:W-:Y:S08]  /*41c0*/  HMMA.16816.F32 R4, R72.reuse, R76, R4 ;  /* 0x0000004c4804723c */ /* 0x040ff00000001804 */
[C---:B------:R-:W-:Y:S01]  /*41d0*/  HMMA.16816.F32 R8, R72.reuse, R78, R8 ;  /* 0x0000004e4808723c */ /* 0x040fe20000001808 */
[----:B------:R-:W3:Y:S07]  /*41e0*/  LDSM.16.M88.4 R76, [R172+0x18000] ;  /* 0x01800000ac4c783b */ /* 0x000eee0000000200 */
[C---:B-1----:R-:W-:Y:S08]  /*41f0*/  HMMA.16816.F32 R12, R72.reuse, R80, R12 ;  /* 0x00000050480c723c */ /* 0x042ff0000000180c */
[----:B------:R-:W-:Y:S01]  /*4200*/  HMMA.16816.F32 R16, R72, R82, R16 ;  /* 0x000000524810723c */ /* 0x000fe20000001810 */
[----:B------:R-:W1:Y:S05]  /*4210*/  LDSM.16.M88.4 R72, [R172+0x18800] ;  /* 0x01880000ac48783b */ /* 0x000e6a0000000200 */
[----:B------:R-:W-:Y:S02]  /*4220*/  LDSM.16.M88.4 R80, [R171+0x18000] ;  /* 0x01800000ab50783b */ /* 0x000fe40000000200 */
[C---:B---3--:R-:W-:Y:S08]  /*4230*/  HMMA.16816.F32 R4, R68.reuse, R76, R4 ;  /* 0x0000004c4404723c */ /* 0x048ff00000001804 */
        /* <DEDUP_REMOVED lines=22> */
[----:B------:R-:W-:Y:S07]  /*43a0*/  LDSM.16.M88.4 R80, [R171+0x1c000] ;  /* 0x01c00000ab50783b */ /* 0x000fee0000000200 */
[C---:B-1----:R-:W-:Y:S08]  /*43b0*/  HMMA.16816.F32 R12, R76.reuse, R68, R12 ;  /* 0x000000444c0c723c */ /* 0x042ff0000000180c */
[----:B------:R-:W-:Y:S01]  /*43c0*/  HMMA.16816.F32 R16, R76, R70, R16 ;  /* 0x000000464c10723c */ /* 0x000fe20000001810 */
[----:B------:R-:W1:Y:S05]  /*43d0*/  LDSM.16.M88.4 R68, [R172+0x1a000] ;  /* 0x01a00000ac44783b */ /* 0x000e6a0000000200 */
[----:B------:R-:W3:Y:S02]  /*43e0*/  LDSM.16.M88.4 R76, [R172+0x1a800] ;  /* 0x01a80000ac4c783b */ /* 0x000ee40000000200 */
[C---:B-1----:R-:W-:Y:S08]  /*43f0*/  HMMA.16816.F32 R4, R72.reuse, R68, R4 ;  /* 0x000000444804723c */ /* 0x042ff00000001804 */
[C---:B------:R-:W-:Y:S01]  /*4400*/  HMMA.16816.F32 R8, R72.reuse, R70, R8 ;  /* 0x000000464808723c */ /* 0x040fe20000001808 */
[----:B------:R-:W-:Y:S07]  /*4410*/  LDSM.16.M88.4 R68, [R178+0xe000] ;  /* 0x00e00000b244783b */ /* 0x000fee0000000200 */
[C---:B---3--:R-:W-:Y:S08]  /*4420*/  HMMA.16816.F32 R12, R72.reuse, R76, R12 ;  /* 0x0000004c480c723c */ /* 0x048ff0000000180c */
        /* <DEDUP_REMOVED lines=26> */
[----:B------:R-:W1:Y:S07]  /*45d0*/  LDSM.16.M88.4 R72, [R178+0x10000] ;  /* 0x01000000b248783b */ /* 0x000e6e0000000200 */
[C---:B---3--:R-:W-:Y:S08]  /*45e0*/  HMMA.16816.F32 R12, R68.reuse, R76, R12 ;  /* 0x0000004c440c723c */ /* 0x048ff0000000180c */
[----:B------:R-:W-:Y:S01]  /*45f0*/  HMMA.16816.F32 R16, R68, R78, R16 ;  /* 0x0000004e4410723c */ /* 0x000fe20000001810 */
[----:B------:R-:W3:Y:S07]  /*4600*/  LDSM.16.M88.4 R68, [R171+0x1c800] ;  /* 0x01c80000ab44783b */ /* 0x000eee0000000200 */
[C---:B-1----:R-:W-:Y:S08]  /*4610*/  HMMA.16816.F32 R4, R72.reuse, R80, R4 ;  /* 0x000000504804723c */ /* 0x042ff00000001804 */
[C---:B------:R-:W-:Y:S08]  /*4620*/  HMMA.16816.F32 R8, R72.reuse, R82, R8 ;  /* 0x000000524808723c */ /* 0x040ff00000001808 */
[C---:B---3--:R-:W-:Y:S08]  /*4630*/  HMMA.16816.F32 R12, R72.reuse, R68, R12 ;  /* 0x00000044480c723c */ /* 0x048ff0000000180c */
[C---:B----4-:R-:W-:Y:S01]  /*4640*/  FADD.FTZ R4, -R2.reuse, R4 ;  /* 0x0000000402047221 */ /* 0x050fe20000010100 */
[----:B------:R-:W-:Y:S03]  /*4650*/  HMMA.16816.F32 R16, R72, R70, R16 ;  /* 0x000000464810723c */ /* 0x000fe60000001810 */
[----:B------:R-:W-:Y:S02]  /*4660*/  FADD.FTZ R5, -R2, R5 ;  /* 0x0000000502057221 */ /* 0x000fe40000010100 */
[----:B--2---:R-:W-:Y:S02]  /*4670*/  FADD.FTZ R6, -R0, R6 ;  /* 0x0000000600067221 */ /* 0x004fe40000010100 */
[C---:B------:R-:W-:Y:S02]  /*4680*/  FADD.FTZ R8, -R2.reuse, R8 ;  /* 0x0000000802087221 */ /* 0x040fe40000010100 */
[----:B------:R-:W-:Y:S03]  /*4690*/  FADD.FTZ R9, -R2, R9 ;  /* 0x0000000902097221 */ /* 0x000fe60000010100 */
[C---:B------:R-:W-:Y:S02]  /*46a0*/  FADD.FTZ R7, -R0.reuse, R7 ;  /* 0x0000000700077221 */ /* 0x040fe40000010100 */
[----:B------:R-:W-:Y:S02]  /*46b0*/  FADD.FTZ R10, -R0, R10 ;  /* 0x0000000a000a7221 */ /* 0x000fe40000010100 */
[C---:B------:R-:W-:Y:S02]  /*46c0*/  FADD.FTZ R12, -R2.reuse, R12 ;  /* 0x0000000c020c7221 */ /* 0x040fe40000010100 */
[----:B------:R-:W-:Y:S02]  /*46d0*/  FADD.FTZ R13, -R2, R13 ;  /* 0x0000000d020d7221 */ /* 0x000fe40000010100 */
[----:B------:R-:W-:Y:S02]  /*46e0*/  FMUL.FTZ R71, R92, R12 ;  /* 0x0000000c5c477220 */ /* 0x000fe40000410000 */
[----:B------:R-:W-:Y:S02]  /*46f0*/  FMUL.FTZ R70, R88, R13 ;  /* 0x0000000d58467220 */ /* 0x000fe40000410000 */
[C---:B------:R-:W-:Y:S02]  /*4700*/  FADD.FTZ R16, -R2.reuse, R16 ;  /* 0x0000001002107221 */ /* 0x040fe40000010100 */
[----:B------:R-:W-:Y:S02]  /*4710*/  FADD.FTZ R17, -R2, R17 ;  /* 0x0000001102117221 */ /* 0x000fe40000010100 */
[C---:B------:R-:W-:Y:S02]  /*4720*/  FADD.FTZ R11, -R0.reuse, R11 ;  /* 0x0000000b000b7221 */ /* 0x040fe40000010100 */
[C---:B------:R-:W-:Y:S02]  /*4730*/  FADD.FTZ R13, -R0.reuse, R14 ;  /* 0x0000000e000d7221 */ /* 0x040fe40000010100 */
[C---:B------:R-:W-:Y:S02]  /*4740*/  FADD.FTZ R12, -R0.reuse, R15 ;  /* 0x0000000f000c7221 */ /* 0x040fe40000010100 */
[C---:B------:R-:W-:Y:S02]  /*4750*/  FADD.FTZ R15, -R0.reuse, R18 ;  /* 0x00000012000f7221 */ /* 0x040fe40000010100 */
[----:B------:R-:W-:Y:S02]  /*4760*/  FADD.FTZ R14, -R0, R19 ;  /* 0x00000013000e7221 */ /* 0x000fe40000010100 */
[----:B------:R-:W-:Y:S02]  /*4770*/  FMUL.FTZ R73, R99, R4 ;  /* 0x0000000463497220 */ /* 0x000fe40000410000 */
        /* <DEDUP_REMOVED lines=12> */
[----:B------:R-:W-:Y:S01]  /*4840*/  FMUL.FTZ R14, R89, R14 ;  /* 0x0000000e590e7220 */ /* 0x000fe20000410000 */
[----:B------:R-:W-:-:S05]  /*4850*/  @!P6 BRA `(.L_x_275) ;  /* 0x000004b00000e947 */ /* 0x000fca0003800000 */
[----:B------:R-:W-:Y:S01]  /*4860*/  ISETP.GE.AND P4, PT, R200, c[0x0][0x220], PT ;  /* 0x00008800c8007a0c */ /* 0x000fe20003f86270 */
[----:B------:R-:W-:Y:S01]  /*4870*/  IMAD.MOV.U32 R11, RZ, RZ, c[0x0][0x190] ;  /* 0x00006400ff0b7624 */ /* 0x000fe200078e00ff */
[----:B------:R-:W-:Y:S01]  /*4880*/  ISETP.GE.AND P3, PT, R210, c[0x0][0x220], PT ;  /* 0x00008800d2007a0c */ /* 0x000fe20003f66270 */
[----:B------:R-:W-:Y:S01]  /*4890*/  IMAD.MOV.U32 R18, RZ, RZ, c[0x0][0x194] ;  /* 0x00006500ff127624 */ /* 0x000fe200078e00ff */
[----:B------:R-:W-:Y:S01]  /*48a0*/  ISETP.GE.AND P2, PT, R211, c[0x0][0x220], PT ;  /* 0x00008800d3007a0c */ /* 0x000fe20003f46270 */
[----:B------:R-:W-:Y:S01]  /*48b0*/  IMAD.U32 R3, R11, -0x40, RZ ;  /* 0xffffffc00b037824 */ /* 0x000fe200078e00ff */
[----:B------:R-:W-:Y:S04]  /*48c0*/  LOP3.LUT R4, R199, 0x1, RZ, 0xc0, !PT ;  /* 0x00000001c7047812 */ /* 0x000fe800078ec0ff */
[-C--:B------:R-:W-:Y:S02]  /*48d0*/  LEA R2, P1, R3, R196.reuse, 0x1 ;  /* 0x000000c403027211 */ /* 0x080fe400078208ff */
[----:B------:R-:W-:Y:S02]  /*48e0*/  SHF.R.S32.HI R5, RZ, 0x1f, R3 ;  /* 0x0000001fff057819 */ /* 0x000fe40000011403 */
[----:B------:R-:W-:Y:S02]  /*48f0*/  LEA R0, P5, R11, R3, 0x5 ;  /* 0x000000030b007211 */ /* 0x000fe400078a28ff */
[----:B------:R-:W-:Y:S02]  /*4900*/  LEA.HI.X.SX32 R3, R3, R197, 0x1, P1 ;  /* 0x000000c503037211 */ /* 0x000fe400008f0eff */
[----:B------:R-:W-:Y:S01]  /*4910*/  ISETP.NE.U32.AND P1, PT, R4, 0x1, PT ;  /* 0x000000010400780c */ /* 0x000fe20003f25070 */
[----:B------:R-:W-:Y:S01]  /*4920*/  IMAD.MOV.U32 R4, RZ, RZ, -0x6000 ;  /* 0xffffa000ff047424 */ /* 0x000fe200078e00ff */
[C---:B------:R-:W-:Y:S02]  /*4930*/  LEA.HI.X R5, R11.reuse, R5, R18, 0x5, P5 ;  /* 0x000000050b057211 */ /* 0x040fe400028f2c12 */
[----:B------:R-:W-:Y:S02]  /*4940*/  @!P3 LEA R8, P5, R0, R196, 0x1 ;  /* 0x000000c40008b211 */ /* 0x000fe400078a08ff */
[----:B------:R-:W-:Y:S02]  /*4950*/  SEL R4, R4, 0x6000, !P1 ;  /* 0x0000600004047807 */ /* 0x000fe40004800000 */
[--C-:B------:R-:W-:Y:S02]  /*4960*/  @!P3 LEA.HI.X R9, R0, R197, R5.reuse, 0x1, P5 ;  /* 0x000000c50009b211 */ /* 0x100fe400028f0c05 */
[C---:B------:R-:W-:Y:S01]  /*4970*/  @!P4 LEA R10, P5, R11.reuse, R2, 0x6 ;  /* 0x000000020b0ac211 */ /* 0x040fe200078a30ff */
[--C-:B------:R-:W-:Y:S01]  /*4980*/  IMAD.IADD R190, R190, 0x1, R4.reuse ;  /* 0x00000001bebe7824 */ /* 0x100fe200078e0204 */
[----:B------:R-:W-:Y:S01]  /*4990*/  @!P2 LEA R6, P1, R0, R196, 0x1 ;  /* 0x000000c40006a211 */ /* 0x000fe200078208ff */
[----:B------:R-:W-:Y:S01]  /*49a0*/  IMAD.IADD R192, R192, 0x1, R4 ;  /* 0x00000001c0c07824 */ /* 0x000fe200078e0204 */
[----:B------:R-:W-:Y:S01]  /*49b0*/  @!P4 LEA.HI.X R11, R11, R3, R18, 0x6, P5 ;  /* 0x000000030b0bc211 */ /* 0x000fe200028f3412 */
[----:B------:R-:W-:Y:S01]  /*49c0*/  IMAD.IADD R175, R175, 0x1, R4 ;  /* 0x00000001afaf7824 */ /* 0x000fe200078e0204 */
[----:B------:R1:W-:Y:S01]  /*49d0*/  @P4 STS [R190], RZ ;  /* 0x000000ffbe004388 */ /* 0x0003e20000000800 */
[----:B------:R-:W-:Y:S01]  /*49e0*/  @!P2 LEA.HI.X R7, R0, R197, R5, 0x1, P1 ;  /* 0x000000c50007a211 */ /* 0x000fe200008f0c05 */
[----:B------:R-:W-:Y:S02]  /*49f0*/  IMAD.MOV.U32 R196, RZ, RZ, R2 ;  /* 0x000000ffffc47224 */ /* 0x000fe400078e0002 */
[----:B------:R1:W-:Y:S01]  /*4a00*/  @P4 STS [R190+0x4], RZ ;  /* 0x000004ffbe004388 */ /* 0x0003e20000000800 */
[----:B------:R-:W-:Y:S03]  /*4a10*/  IMAD.MOV.U32 R197, RZ, RZ, R3 ;  /* 0x000000ffffc57224 */ /* 0x000fe600078e0003 */
        /* <DEDUP_REMOVED lines=46> */
[----:B------:R-:W0:Y:S02]  /*4d00*/  LDGDEPBAR ;  /* 0x00000000000079af */ /* 0x000e240000000000 */
.L_x_275:
[----:B-1----:R-:W-:Y:S02]  /*4d10*/  F2FP.PACK_AB R6, R72, R73 ;  /* 0x000000494806723e */ /* 0x002fe400000000ff */
[----:B------:R-:W-:Y:S02]  /*4d20*/  F2FP.PACK_AB R5, R16, R17 ;  /* 0x000000111005723e */ /* 0x000fe400000000ff */
[----:B------:R-:W-:Y:S01]  /*4d30*/  F2FP.PACK_AB R4, R76, R77 ;  /* 0x0000004d4c04723e */ /* 0x000fe200000000ff */
[----:B------:R-:W-:Y:S01]  /*4d40*/  STS [R204+0x1e000], R6 ;  /* 0x01e00006cc007388 */ /* 0x000fe20000000800 */
[----:B------:R-:W-:Y:S02]  /*4d50*/  F2FP.PACK_AB R3, R68, R69 ;  /* 0x000000454403723e */ /* 0x000fe400000000ff */
[----:B------:R-:W-:Y:S02]  /*4d60*/  F2FP.PACK_AB R2, R70, R71 ;  /* 0x000000474602723e */ /* 0x000fe400000000ff */
[----:B------:R-:W-:Y:S01]  /*4d70*/  STS [R204+0x1e400], R5 ;  /* 0x01e40005cc007388 */ /* 0x000fe20000000800 */
[----:B------:R-:W-:Y:S02]  /*4d80*/  F2FP.PACK_AB R0, R12, R13 ;  /* 0x0000000d0c00723e */ /* 0x000fe400000000ff */
[----:B------:R-:W-:Y:S02]  /*4d90*/  F2FP.PACK_AB R8, R74, R75 ;  /* 0x0000004b4a08723e */ /* 0x000fe400000000ff */
[----:B------:R-:W-:Y:S01]  /*4da0*/  STS [R207+0x1e000], R4 ;  /* 0x01e00004cf007388 */ /* 0x000fe20000000800 */
[----:B------:R-:W-:Y:S04]  /*4db0*/  F2FP.PACK_AB R7, R14, R15 ;  /* 0x0000000f0e07723e */ /* 0x000fe800000000ff */
[----:B------:R-:W-:Y:S05]  /*4dc0*/  STS [R207+0x1e400], R3 ;  /* 0x01e40003cf007388 */ /* 0x000fea0000000800 */
[----:B------:R-:W-:Y:S05]  /*4dd0*/  STS [R205+0x1e000], R2 ;  /* 0x01e00002cd007388 */ /* 0x000fea0000000800 */
[----:B------:R1:W-:Y:S05]  /*4de0*/  STS [R205+0x1e400], R0 ;  /* 0x01e40000cd007388 */ /* 0x0003ea0000000800 */
[----:B------:R-:W-:Y:S05]  /*4df0*/  STS [R206+0x1e000], R8 ;  /* 0x01e00008ce007388 */ /* 0x000fea0000000800 */
[----:B------:R-:W-:Y:S05]  /*4e00*/  STS [R206+0x1e400], R7 ;  /* 0x01e40007ce007388 */ /* 0x000fea0000000800 */
[----:B------:R-:W-:Y:S01]  /*4e10*/  BAR.SYNC.DEFER_BLOCKING 0x0 ;  /* 0x0000000000007b1d */ /* 0x000fe20000010000 */
[----:B-1----:R-:W-:Y:S05]  /*4e20*/  IMAD.SHL.U32 R0, R186, 0x2, RZ ;  /* 0x00000002ba007824 */ /* 0x002fea00078e00ff */
[----:B------:R-:W-:Y:S05]  /*4e30*/  LDSM.16.MT88.4 R4, [R174+0x20000] ;  /* 0x02000000ae04783b */ /* 0x000fea0000004200 */
[----:B------:R-:W1:Y:S05]  /*4e40*/  LDSM.16.MT88.4 R8, [R0+0xc000] ;  /* 0x00c000000008783b */ /* 0x000e6a0000004200 */
[----:B------:R-:W2:Y:S05]  /*4e50*/  LDSM.16.MT88.4 R12, [R173+0x20000] ;  /* 0x02000000ad0c783b */ /* 0x000eaa0000004200 */
[----:B------:R-:W3:Y:S05]  /*4e60*/  LDSM.16.MT88.4 R16, [R0+0xe000] ;  /* 0x00e000000010783b */ /* 0x000eea0000004200 */
[----:B------:R-:W4:Y:S05]  /*4e70*/  LDSM.16.MT88.4 R68, [R0+0x10000] ;  /* 0x010000000044783b */ /* 0x000f2a0000004200 */
[----:B------:R-:W-:Y:S05]  /*4e80*/  LDSM.16.MT88.4 R72, [R174+0x20800] ;  /* 0x02080000ae48783b */ /* 0x000fea0000004200 */
[----:B------:R-:W5:Y:S05]  /*4e90*/  LDSM.16.MT88.4 R76, [R0+0xc800] ;  /* 0x00c80000004c783b */ /* 0x000f6a0000004200 */
[----:B------:R-:W3:Y:S05]  /*4ea0*/  LDSM.16.MT88.4 R80, [R173+0x20800] ;  /* 0x02080000ad50783b */ /* 0x000eea0000004200 */
[----:B------:R-:W4:Y:S01]  /*4eb0*/  LDSM.16.MT88.4 R84, [R0+0xe800] ;  /* 0x00e800000054783b */ /* 0x000f220000004200 */
[-C--:B-1----:R-:W-:Y:S04]  /*4ec0*/  HMMA.16816.F32 R20, R4, R8.reuse, R20 ;  /* 0x000000080414723c */ /* 0x082fe80000001814 */
[----:B------:R-:W-:Y:S04]  /*4ed0*/  LDSM.16.MT88.4 R88, [R173+0x21800] ;  /* 0x02180000ad58783b */ /* 0x000fe80000004200 */
[C---:B--2---:R-:W-:Y:S08]  /*4ee0*/  HMMA.16816.F32 R24, R12.reuse, R8, R24 ;  /* 0x000000080c18723c */ /* 0x044ff00000001818 */
[-C--:B------:R-:W-:Y:S08]  /*4ef0*/  HMMA.16816.F32 R28, R12, R10.reuse, R28 ;  /* 0x0000000a0c1c723c */ /* 0x080ff0000000181c */
[C---:B------:R-:W-:Y:S01]  /*4f00*/  HMMA.16816.F32 R32, R4.reuse, R10, R32 ;  /* 0x0000000a0420723c */ /* 0x040fe20000001820 */
[----:B------:R-:W1:Y:S07]  /*4f10*/  LDSM.16.MT88.4 R8, [R0+0x10800] ;  /* 0x010800000008783b */ /* 0x000e6e0000004200 */
[-C--:B---3--:R-:W-:Y:S08]  /*4f20*/  HMMA.16816.F32 R36, R4, R16.reuse, R36 ;  /* 0x000000100424723c */ /* 0x088ff00000001824 */
[C---:B------:R-:W-:Y:S08]  /*4f30*/  HMMA.16816.F32 R40, R12.reuse, R16, R40 ;  /* 0x000000100c28723c */ /* 0x040ff00000001828 */
[-C--:B------:R-:W-:Y:S08]  /*4f40*/  HMMA.16816.F32 R44, R12, R18.reuse, R44 ;  /* 0x000000120c2c723c */ /* 0x080ff0000000182c */
[C---:B------:R-:W-:Y:S01]  /*4f50*/  HMMA.16816.F32 R48, R4.reuse, R18, R48 ;  /* 0x000000120430723c */ /* 0x040fe20000001830 */
[----:B------:R-:W-:Y:S07]  /*4f60*/  LDSM.16.MT88.4 R16, [R173+0x21000] ;  /* 0x02100000ad10783b */ /* 0x000fee0000004200 */
[-C--:B----4-:R-:W-:Y:S08]  /*4f70*/  HMMA.16816.F32 R52, R4, R68.reuse, R52 ;  /* 0x000000440434723c */ /* 0x090ff00000001834 */
[C---:B------:R-:W-:Y:S08]  /*4f80*/  HMMA.16816.F32 R56, R12.reuse, R68, R56 ;  /* 0x000000440c38723c */ /* 0x040ff00000001838 */
[-C--:B------:R-:W-:Y:S01]  /*4f90*/  HMMA.16816.F32 R60, R12, R70.reuse, R60 ;  /* 0x000000460c3c723c */ /* 0x080fe2000000183c */
[----:B------:R-:W-:Y:S07]  /*4fa0*/  LDSM.16.MT88.4 R12, [R0+0xd000] ;  /* 0x00d00000000c783b */ /* 0x000fee0000004200 */
[----:B------:R-:W-:Y:S01]  /*4fb0*/  HMMA.16816.F32 R64, R4, R70, R64 ;  /* 0x000000460440723c */ /* 0x000fe20000001840 */
[----:B------:R-:W2:Y:S05]  /*4fc0*/  LDSM.16.MT88.4 R4, [R174+0x21000] ;  /* 0x02100000ae04783b */ /* 0x000eaa0000004200 */
[----:B------:R-:W3:Y:S02]  /*4fd0*/  LDSM.16.MT88.4 R68, [R0+0xf000] ;  /* 0x00f000000044783b */ /* 0x000ee40000004200 */
[-C--:B-----5:R-:W-:Y:S08]  /*4fe0*/  HMMA.16816.F32 R20, R72, R76.reuse, R20 ;  /* 0x0000004c4814723c */ /* 0x0a0ff00000001814 */
[C---:B------:R-:W-:Y:S08]  /*4ff0*/  HMMA.16816.F32 R24, R80.reuse, R76, R24 ;  /* 0x0000004c5018723c */ /* 0x040ff00000001818 */
[-C--:B------:R-:W-:Y:S08]  /*5000*/  HMMA.16816.F32 R28, R80, R78.reuse, R28 ;  /* 0x0000004e501c723c */ /* 0x080ff0000000181c */
[C---:B------:R-:W-:Y:S01]  /*5010*/  HMMA.16816.F32 R32, R72.reuse, R78, R32 ;  /* 0x0000004e4820723c */ /* 0x040fe20000001820 */
[----:B------:R-:W4:Y:S07]  /*5020*/  LDSM.16.MT88.4 R76, [R0+0x11000] ;  /* 0x01100000004c783b */ /* 0x000f2e0000004200 */
        /* <DEDUP_REMOVED lines=10> */
[----:B------:R-:W5:Y:S05]  /*50d0*/  LDSM.16.MT88.4 R8, [R0+0xf800] ;  /* 0x00f800000008783b */ /* 0x000f6a0000004200 */
[----:B------:R-:W1:Y:S02]  /*50e0*/  LDSM.16.MT88.4 R72, [R0+0x11800] ;  /* 0x011800000048783b */ /* 0x000e640000004200 */
[-C--:B--2---:R-:W-:Y:S03]  /*50f0*/  HMMA.16816.F32 R20, R4, R12.reuse, R20 ;  /* 0x0000000c0414723c */ /* 0x084fe60000001814 */
[----:B------:R-:W-:Y:S05]  /*5100*/  BAR.SYNC.DEFER_BLOCKING 0x0 ;  /* 0x0000000000007b1d */ /* 0x000fea0000010000 */
[C---:B------:R-:W-:Y:S08]  /*5110*/  HMMA.16816.F32 R24, R16.reuse, R12, R24 ;  /* 0x0000000c1018723c */ /* 0x040ff00000001818 */
[-C--:B------:R-:W-:Y:S08]  /*5120*/  HMMA.16816.F32 R28, R16, R14.reuse, R28 ;  /* 0x0000000e101c723c */ /* 0x080ff0000000181c */
[C---:B------:R-:W-:Y:S08]  /*5130*/  HMMA.16816.F32 R32, R4.reuse, R14, R32 ;  /* 0x0000000e0420723c */ /* 0x040ff00000001820 */
[-C--:B---3--:R-:W-:Y:S08]  /*5140*/  HMMA.16816.F32 R36, R4, R68.reuse, R36 ;  /* 0x000000440424723c */ /* 0x088ff00000001824 */
[C---:B------:R-:W-:Y:S08]  /*5150*/  HMMA.16816.F32 R40, R16.reuse, R68, R40 ;  /* 0x000000441028723c */ /* 0x040ff00000001828 */
[-C--:B------:R-:W-:Y:S08]  /*5160*/  HMMA.16816.F32 R44, R16, R70.reuse, R44 ;  /* 0x00000046102c723c */ /* 0x080ff0000000182c */
[C---:B------:R-:W-:Y:S08]  /*5170*/  HMMA.16816.F32 R48, R4.reuse, R70, R48 ;  /* 0x000000460430723c */ /* 0x040ff00000001830 */
[-C--:B----4-:R-:W-:Y:S08]  /*5180*/  HMMA.16816.F32 R52, R4, R76.reuse, R52 ;  /* 0x0000004c0434723c */ /* 0x090ff00000001834 */
[C---:B------:R-:W-:Y:S08]  /*5190*/  HMMA.16816.F32 R56, R16.reuse, R76, R56 ;  /* 0x0000004c1038723c */ /* 0x040ff00000001838 */
[-C--:B------:R-:W-:Y:S08]  /*51a0*/  HMMA.16816.F32 R60, R16, R78.reuse, R60 ;  /* 0x0000004e103c723c */ /* 0x080ff0000000183c */
[----:B------:R-:W-:Y:S08]  /*51b0*/  HMMA.16816.F32 R64, R4, R78, R64 ;  /* 0x0000004e0440723c */ /* 0x000ff00000001840 */
[-C--:B-1----:R-:W-:Y:S08]  /*51c0*/  HMMA.16816.F32 R20, R80, R84.reuse, R20 ;  /* 0x000000545014723c */ /* 0x082ff00000001814 */
[C---:B------:R-:W-:Y:S08]  /*51d0*/  HMMA.16816.F32 R24, R88.reuse, R84, R24 ;  /* 0x000000545818723c */ /* 0x040ff00000001818 */
[-C--:B------:R-:W-:Y:S08]  /*51e0*/  HMMA.16816.F32 R28, R88, R86.reuse, R28 ;  /* 0x00000056581c723c */ /* 0x080ff0000000181c */
[C---:B------:R-:W-:Y:S08]  /*51f0*/  HMMA.16816.F32 R32, R80.reuse, R86, R32 ;  /* 0x000000565020723c */ /* 0x040ff00000001820 */
[-C--:B-----5:R-:W-:Y:S08]  /*5200*/  HMMA.16816.F32 R36, R80, R8.reuse, R36 ;  /* 0x000000085024723c */ /* 0x0a0ff00000001824 */
        /* <DEDUP_REMOVED lines=8> */
[----:B------:R-:W-:Y:S01]  /*5290*/  IMAD.MOV.U32 R11, RZ, RZ, c[0x0][0x370] ;  /* 0x0000dc00ff0b7624 */ /* 0x000fe200078e00ff */
[----:B------:R-:W-:Y:S01]  /*52a0*/  ISETP.GE.AND P4, PT, R200, c[0x0][0x220], PT ;  /* 0x00008800c8007a0c */ /* 0x000fe20003f86270 */
[----:B------:R-:W-:Y:S01]  /*52b0*/  IMAD.MOV.U32 R12, RZ, RZ, c[0x0][0x374] ;  /* 0x0000dd00ff0c7624 */ /* 0x000fe200078e00ff */
[----:B------:R-:W-:Y:S01]  /*52c0*/  ISETP.GE.AND P3, PT, R210, c[0x0][0x220], PT ;  /* 0x00008800d2007a0c */ /* 0x000fe20003f66270 */
[----:B------:R-:W-:Y:S01]  /*52d0*/  IMAD.U32 R3, R11, -0x40, RZ ;  /* 0xffffffc00b037824 */ /* 0x000fe200078e00ff */
[----:B------:R-:W-:Y:S04]  /*52e0*/  ISETP.GE.AND P2, PT, R211, c[0x0][0x220], PT ;  /* 0x00008800d3007a0c */ /* 0x000fe80003f46270 */
[-C--:B------:R-:W-:Y:S02]  /*52f0*/  LEA R2, P1, R3, R194.reuse, 0x1 ;  /* 0x000000c203027211 */ /* 0x080fe400078208ff */
[----:B------:R-:W-:Y:S02]  /*5300*/  SHF.R.S32.HI R5, RZ, 0x1f, R3 ;  /* 0x0000001fff057819 */ /* 0x000fe40000011403 */
[----:B------:R-:W-:Y:S01]  /*5310*/  LEA R4, P5, R11, R3, 0x5 ;  /* 0x000000030b047211 */ /* 0x000fe200078a28ff */
[----:B------:R1:W-:Y:S01]  /*5320*/  @P4 STS.128 [R191+0xc000], RZ ;  /* 0x00c000ffbf004388 */ /* 0x0003e20000000c00 */
[----:B------:R-:W-:Y:S02]  /*5330*/  LEA.HI.X.SX32 R3, R3, R195, 0x1, P1 ;  /* 0x000000c303037211 */ /* 0x000fe400008f0eff */
[C---:B------:R-:W-:Y:S02]  /*5340*/  LEA.HI.X R5, R11.reuse, R5, R12, 0x5, P5 ;  /* 0x000000050b057211 */ /* 0x040fe400028f2c0c */
[CC--:B------:R-:W-:Y:S01]  /*5350*/  @!P3 LEA R8, P5, R4.reuse, R194.reuse, 0x1 ;  /* 0x000000c20408b211 */ /* 0x0c0fe200078a08ff */
[----:B------:R-:W-:Y:S01]  /*5360*/  @!PT LDS RZ, [RZ] ;  /* 0x00000000fffff984 */ /* 0x000fe20000000800 */
[----:B------:R-:W-:Y:S01]  /*5370*/  @!PT LDS RZ, [RZ] ;  /* 0x00000000fffff984 */ /* 0x000fe20000000800 */
[----:B------:R-:W-:Y:S01]  /*5380*/  @!PT LDS RZ, [RZ] ;  /* 0x00000000fffff984 */ /* 0x000fe20000000800 */
[----:B------:R1:W-:Y:S01]  /*5390*/  @!P4 LDGSTS.E.BYPASS.LTC128B.128 [R191+0xc000], [R2.64] ;  /* 0x0c00000002bfcfae */ /* 0x0003e2000b901d46 */
[C---:B------:R-:W-:Y:S01]  /*53a0*/  @!P2 LEA R6, P1, R4.reuse, R194, 0x1 ;  /* 0x000000c20406a211 */ /* 0x040fe200078208ff */
[----:B------:R-:W-:Y:S01]  /*53b0*/  IMAD.MOV.U32 R194, RZ, RZ, R2 ;  /* 0x000000ffffc27224 */ /* 0x000fe200078e0002 */
[CCC-:B------:R-:W-:Y:S01]  /*53c0*/  @!P3 LEA.HI.X R9, R4.reuse, R195.reuse, R5.reuse, 0x1, P5 ;  /* 0x000000c30409b211 */ /* 0x1c0fe200028f0c05 */
[----:B------:R1:W-:Y:S01]  /*53d0*/  @P3 STS.128 [R191+0xe000], RZ ;  /* 0x00e000ffbf003388 */ /* 0x0003e20000000c00 */
[C---:B------:R-:W-:Y:S02]  /*53e0*/  @!P4 LEA R10, P5, R11.reuse, R2, 0x6 ;  /* 0x000000020b0ac211 */ /* 0x040fe400078a30ff */
[----:B------:R-:W-:Y:S01]  /*53f0*/  @!P2 LEA.HI.X R7, R4, R195, R5, 0x1, P1 ;  /* 0x000000c30407a211 */ /* 0x000fe200008f0c05 */
[----:B------:R-:W-:Y:S01]  /*5400*/  @!PT LDS RZ, [RZ] ;  /* 0x00000000fffff984 */ /* 0x000fe20000000800 */
[----:B------:R-:W-:Y:S01]  /*5410*/  @!PT LDS RZ, [RZ] ;  /* 0x00000000fffff984 */ /* 0x000fe20000000800 */
[----:B------:R-:W-:Y:S01]  /*5420*/  @!PT LDS RZ, [RZ] ;  /* 0x00000000fffff984 */ /* 0x000fe20000000800 */
[----:B------:R1:W-:Y:S01]  /*5430*/  @!P3 LDGSTS.E.BYPASS.LTC128B.128 [R191+0xe000], [R2.64+0x80] ;  /* 0x0e00008002bfbfae */ /* 0x0003e2000b901d46 */
[----:B------:R-:W-:Y:S01]  /*5440*/  @!P4 LEA.HI.X R11, R11, R3, R12, 0x6, P5 ;  /* 0x000000030b0bc211 */ /* 0x000fe200028f340c */
[----:B------:R-:W-:Y:S02]  /*5450*/  IMAD.MOV.U32 R195, RZ, RZ, R3 ;  /* 0x000000ffffc37224 */ /* 0x000fe400078e0003 */
        /* <DEDUP_REMOVED lines=20> */
[----:B------:R-:W0:Y:S02]  /*55a0*/  LDGDEPBAR ;  /* 0x00000000000079af */ /* 0x000e240000000000 */
.L_x_276:
[----:B------:R-:W-:Y:S01]  /*55b0*/  LDSM.16.M88.4 R96, [R181] ;  /* 0x00000000b560783b */ /* 0x000fe20000000200 */
[CC--:B-1----:R-:W-:Y:S03]  /*55c0*/  LEA R2, P2, R198.reuse, R188.reuse, 0x2 ;  /* 0x000000bcc6027211 */ /* 0x0c2fe600078410ff */
[----:B------:R-:W1:Y:S01]  /*55d0*/  LDSM.16.MT88.4 R16, [R0+0x12000] ;  /* 0x012000000010783b */ /* 0x000e620000004200 */
[----:B------:R-:W-:Y:S03]  /*55e0*/  LEA.HI.X.SX32 R3, R198, R189, 0x2, P2 ;  /* 0x000000bdc6037211 */ /* 0x000fe600010f16ff */
[----:B------:R-:W2:Y:S04]  /*55f0*/  LDSM.16.M88.4 R92, [R181+0x1000] ;  /* 0x00100000b55c783b */ /* 0x000ea80000000200 */
[----:B------:R-:W3:Y:S04]  /*5600*/  LDSM.16.MT88.4 R80, [R0+0x14000] ;  /* 0x014000000050783b */ /* 0x000ee80000004200 */
[----:B------:R-:W4:Y:S04]  /*5610*/  LDSM.16.MT88.4 R148, [R0+0x16000] ;  /* 0x016000000094783b */ /* 0x000f280000004200 */
[----:B------:R-:W-:Y:S04]  /*5620*/  LDSM.16.M88.4 R152, [R182] ;  /* 0x00000000b698783b */ /* 0x000fe80000000200 */
[----:B------:R-:W3:Y:S04]  /*5630*/  LDSM.16.MT88.4 R156, [R0+0x12800] ;  /* 0x01280000009c783b */ /* 0x000ee80000004200 */
[----:B------:R-:W3:Y:S04]  /*5640*/  LDSM.16.M88.4 R160, [R182+0x1000] ;  /* 0x00100000b6a0783b */ /* 0x000ee80000000200 */
[----:B------:R-:W-:Y:S01]  /*5650*/  LDSM.16.MT88.4 R164, [R0+0x16800] ;  /* 0x0168000000a4783b */ /* 0x000fe20000004200 */
[-C--:B-1----:R-:W-:Y:S08]  /*5660*/  HMMA.16816.F32 R4, R96, R16.reuse, RZ ;  /* 0x000000106004723c */ /* 0x082ff000000018ff */
[C---:B--2---:R-:W-:Y:S08]  /*5670*/  HMMA.16816.F32 R8, R92.reuse, R16, RZ ;  /* 0x000000105c08723c */ /* 0x044ff000000018ff */
[-C--:B------:R-:W-:Y:S08]  /*5680*/  HMMA.16816.F32 R12, R92, R18.reuse, RZ ;  /* 0x000000125c0c723c */ /* 0x080ff000000018ff */
[C---:B------:R-:W-:Y:S08]  /*5690*/  HMMA.16816.F32 R16, R96.reuse, R18, RZ ;  /* 0x000000126010723c */ /* 0x040ff000000018ff */
[-C--:B---3--:R-:W-:Y:S08]  /*56a0*/  HMMA.16816.F32 R68, R96, R80.reuse, RZ ;  /* 0x000000506044723c */ /* 0x088ff000000018ff */
[C---:B------:R-:W-:Y:S08]  /*56b0*/  HMMA.16816.F32 R72, R92.reuse, R80, RZ ;  /* 0x000000505c48723c */ /* 0x040ff000000018ff */
[-C--:B------:R-:W-:Y:S08]  /*56c0*/  HMMA.16816.F32 R76, R92, R82.reuse, RZ ;  /* 0x000000525c4c723c */ /* 0x080ff000000018ff */
[C---:B------:R-:W-:Y:S08]  /*56d0*/  HMMA.16816.F32 R80, R96.reuse, R82, RZ ;  /* 0x000000526050723c */ /* 0x040ff000000018ff */
[-C--:B----4-:R-:W-:Y:S08]  /*56e0*/  HMMA.16816.F32 R84, R96, R148.reuse, RZ ;  /* 0x000000946054723c */ /* 0x090ff000000018ff */
[C---:B------:R-:W-:Y:S08]  /*56f0*/  HMMA.16816.F32 R88, R92.reuse, R148, RZ ;  /* 0x000000945c58723c */ /* 0x040ff000000018ff */
[-C--:B------:R-:W-:Y:S08]  /*5700*/  HMMA.16816.F32 R92, R92, R150.reuse, RZ ;  /* 0x000000965c5c723c */ /* 0x080ff000000018ff */
[----:B------:R-:W-:Y:S01]  /*5710*/  HMMA.16816.F32 R96, R96, R150, RZ ;  /* 0x000000966060723c */ /* 0x000fe200000018ff */
[----:B------:R-:W1:Y:S07]  /*5720*/  LDSM.16.MT88.4 R148, [R0+0x14800] ;  /* 0x014800000094783b */ /* 0x000e6e0000004200 */
[-C--:B------:R-:W-:Y:S08]  /*5730*/  HMMA.16816.F32 R4, R152, R156.reuse, R4 ;  /* 0x0000009c9804723c */ /* 0x080ff00000001804 */
[C---:B------:R-:W-:Y:S08]  /*5740*/  HMMA.16816.F32 R8, R160.reuse, R156, R8 ;  /* 0x0000009ca008723c */ /* 0x040ff00000001808 */
[-C--:B------:R-:W-:Y:S08]  /*5750*/  HMMA.16816.F32 R12, R160, R158.reuse, R12 ;  /* 0x0000009ea00c723c */ /* 0x080ff0000000180c */
[C---:B------:R-:W-:Y:S01]  /*5760*/  HMMA.16816.F32 R16, R152.reuse, R158, R16 ;  /* 0x0000009e9810723c */ /* 0x040fe20000001810 */
[----:B------:R-:W-:Y:S07]  /*5770*/  LDSM.16.MT88.4 R156, [R0+0x13000] ;  /* 0x01300000009c783b */ /* 0x000fee0000004200 */
[-C--:B-1----:R-:W-:Y:S08]  /*5780*/  HMMA.16816.F32 R68, R152, R148.reuse, R68 ;  /* 0x000000949844723c */ /* 0x082ff00000001844 */
[C---:B------:R-:W-:Y:S08]  /*5790*/  HMMA.16816.F32 R72, R160.reuse, R148, R72 ;  /* 0x00000094a048723c */ /* 0x040ff00000001848 */
[-C--:B------:R-:W-:Y:S08]  /*57a0*/  HMMA.16816.F32 R76, R160, R150.reuse, R76 ;  /* 0x00000096a04c723c */ /* 0x080ff0000000184c */
[C---:B------:R-:W-:Y:S01]  /*57b0*/  HMMA.16816.F32 R80, R152.reuse, R150, R80 ;  /* 0x000000969850723c */ /* 0x040fe20000001850 */
[----:B------:R-:W1:Y:S07]  /*57c0*/  LDSM.16.M88.4 R148, [R183] ;  /* 0x00000000b794783b */ /* 0x000e6e0000000200 */
[-C--:B------:R-:W-:Y:S08]  /*57d0*/  HMMA.16816.F32 R84, R152, R164.reuse, R84 ;  /* 0x000000a49854723c */ /* 0x080ff00000001854 */
[C---:B------:R-:W-:Y:S08]  /*57e0*/  HMMA.16816.F32 R88, R160.reuse, R164, R88 ;  /* 0x000000a4a058723c */ /* 0x040ff00000001858 */
[-C--:B------:R-:W-:Y:S01]  /*57f0*/  HMMA.16816.F32 R92, R160, R166.reuse, R92 ;  /* 0x000000a6a05c723c */ /* 0x080fe2000000185c */
[----:B------:R-:W2:Y:S07]  /*5800*/  LDSM.16.M88.4 R160, [R183+0x1000] ;  /* 0x00100000b7a0783b */ /* 0x000eae0000000200 */
[----:B------:R-:W-:Y:S01]  /*5810*/  HMMA.16816.F32 R96, R152, R166, R96 ;  /* 0x000000a69860723c */ /* 0x000fe20000001860 */
[----:B------:R-:W3:Y:S04]  /*5820*/  LDSM.16.MT88.4 R152, [R0+0x15000] ;  /* 0x015000000098783b */ /* 0x000ee80000004200 */
[----:B------:R-:W4:Y:S03]  /*5830*/  LDSM.16.MT88.4 R164, [R0+0x17000] ;  /* 0x0170000000a4783b */ /* 0x000f260000004200 */
[-C--:B-1----:R-:W-:Y:S08]  /*5840*/  HMMA.16816.F32 R4, R148, R156.reuse, R4 ;  /* 0x0000009c9404723c */ /* 0x082ff00000001804 */
[C---:B--2---:R-:W-:Y:S08]  /*5850*/  HMMA.16816.F32 R8, R160.reuse, R156, R8 ;  /* 0x0000009ca008723c */ /* 0x044ff00000001808 */
[-C--:B------:R-:W-:Y:S08]  /*5860*/  HMMA.16816.F32 R12, R160, R158.reuse, R12 ;  /* 0x0000009ea00c723c */ /* 0x080ff0000000180c */
[C---:B------:R-:W-:Y:S01]  /*5870*/  HMMA.16816.F32 R16, R148.reuse, R158, R16 ;  /* 0x0000009e9410723c */ /* 0x040fe20000001810 */
[----:B------:R-:W-:Y:S07]  /*5880*/  LDSM.16.MT88.4 R156, [R0+0x13800] ;  /* 0x01380000009c783b */ /* 0x000fee0000004200 */
[-C--:B---3--:R-:W-:Y:S08]  /*5890*/  HMMA.16816.F32 R68, R148, R152.reuse, R68 ;  /* 0x000000989444723c */ /* 0x088ff00000001844 */
[C---:B------:R-:W-:Y:S08]  /*58a0*/  HMMA.16816.F32 R72, R160.reuse, R152, R72 ;  /* 0x00000098a048723c */ /* 0x040ff00000001848 */
[-C--:B------:R-:W-:Y:S08]  /*58b0*/  HMMA.16816.F32 R76, R160, R154.reuse, R76 ;  /* 0x0000009aa04c723c */ /* 0x080ff0000000184c */
[C---:B------:R-:W-:Y:S01]  /*58c0*/  HMMA.16816.F32 R80, R148.reuse, R154, R80 ;  /* 0x0000009a9450723c */ /* 0x040fe20000001850 */
[----:B------:R-:W1:Y:S07]  /*58d0*/  LDSM.16.M88.4 R152, [R184] ;  /* 0x00000000b898783b */ /* 0x000e6e0000000200 */
[-C--:B----4-:R-:W-:Y:S08]  /*58e0*/  HMMA.16816.F32 R84, R148, R164.reuse, R84 ;  /* 0x000000a49454723c */ /* 0x090ff00000001854 */
[C---:B------:R-:W-:Y:S08]  /*58f0*/  HMMA.16816.F32 R88, R160.reuse, R164, R88 ;  /* 0x000000a4a058723c */ /* 0x040ff00000001858 */
[-C--:B------:R-:W-:Y:S01]  /*5900*/  HMMA.16816.F32 R92, R160, R166.reuse, R92 ;  /* 0x000000a6a05c723c */ /* 0x080fe2000000185c */
[----:B------:R-:W2:Y:S07]  /*5910*/  LDSM.16.M88.4 R160, [R184+0x1000] ;  /* 0x00100000b8a0783b */ /* 0x000eae0000000200 */
[----:B------:R-:W-:Y:S01]  /*5920*/  HMMA.16816.F32 R96, R148, R166, R96 ;  /* 0x000000a69460723c */ /* 0x000fe20000001860 */
[----:B------:R-:W3:Y:S04]  /*5930*/  LDSM.16.MT88.4 R148, [R0+0x15800] ;  /* 0x015800000094783b */ /* 0x000ee80000004200 */
[----:B------:R4:W3:Y:S03]  /*5940*/  LDSM.16.MT88.4 R164, [R0+0x17800] ;  /* 0x0178000000a4783b */ /* 0x0008e60000004200 */
[-C--:B-1----:R-:W-:Y:S01]  /*5950*/  HMMA.16816.F32 R4, R152, R156.reuse, R4 ;  /* 0x0000009c9804723c */ /* 0x082fe20000001804 */
[----:B----4-:R-:W-:Y:S04]  /*5960*/  IMAD.MOV.U32 R0, RZ, RZ, c[0x0][0x22c] ;  /* 0x00008b00ff007624 */ /* 0x010fe800078e00ff */
[----:B------:R-:W-:Y:S03]  /*5970*/  IMAD R0, R0, c[0x0][0x1c0], RZ ;  /* 0x0000700000007a24 */ /* 0x000fe600078e02ff */
[C---:B--2---:R-:W-:Y:S04]  /*5980*/  HMMA.16816.F32 R8, R160.reuse, R156, R8 ;  /* 0x0000009ca008723c */ /* 0x044fe80000001808 */
[----:B------:R-:W-:Y:S03]  /*5990*/  IMAD R0, R0, 0x30, RZ ;  /* 0x0000003000007824 */ /* 0x000fe600078e02ff */
[----:B------:R-:W-:Y:S01]  /*59a0*/  IMAD.MOV.U32 R156, RZ, RZ, c[0x0][0x22c] ;  /* 0x00008b00ff9c7624 */ /* 0x000fe200078e00ff */
[-C--:B------:R-:W-:Y:S01]  /*59b0*/  HMMA.16816.F32 R12, R160, R158.reuse, R12 ;  /* 0x0000009ea00c723c */ /* 0x080fe2000000180c */
[----:B------:R-:W-:Y:S03]  /*59c0*/  IMAD.MOV.U32 R157, RZ, RZ, c[0x0][0x22c] ;  /* 0x00008b00ff9d7624 */ /* 0x000fe600078e00ff */
[----:B------:R-:W-:Y:S02]  /*59d0*/  IMAD R156, R156, c[0x0][0x1c0], RZ ;  /* 0x000070009c9c7a24 */ /* 0x000fe400078e02ff */
[----:B------:R-:W-:Y:S02]  /*59e0*/  IMAD R157, R157, c[0x0][0x1c0], RZ ;  /* 0x000070009d9d7a24 */ /* 0x000fe400078e02ff */
[C---:B------:R-:W-:Y:S04]  /*59f0*/  HMMA.16816.F32 R16, R152.reuse, R158, R16 ;  /* 0x0000009e9810723c */ /* 0x040fe80000001810 */
[----:B------:R-:W-:Y:S02]  /*5a00*/  IMAD.SHL.U32 R156, R156, 0x20, RZ ;  /* 0x000000209c9c7824 */ /* 0x000fe400078e00ff */
[----:B------:R-:W-:Y:S02]  /*5a10*/  IMAD R157, R157, 0x28, RZ ;  /* 0x000000289d9d7824 */ /* 0x000fe400078e02ff */
[-C--:B---3--:R-:W-:Y:S01]  /*5a20*/  HMMA.16816.F32 R68, R152, R148.reuse, R68 ;  /* 0x000000949844723c */ /* 0x088fe20000001844 */
[----:B------:R-:W-:Y:S04]  /*5a30*/  IMAD.MOV.U32 R159, RZ, RZ, c[0x0][0x22c] ;  /* 0x00008b00ff9f7624 */ /* 0x000fe800078e00ff */
[----:B------:R-:W-:Y:S03]  /*5a40*/  IMAD R159, R159, c[0x0][0x1c0], RZ ;  /* 0x000070009f9f7a24 */ /* 0x000fe600078e02ff */
[C---:B------:R-:W-:Y:S04]  /*5a50*/  HMMA.16816.F32 R72, R160.reuse, R148, R72 ;  /* 0x00000094a048723c */ /* 0x040fe80000001848 */
[----:B------:R-:W-:Y:S03]  /*5a60*/  IMAD R159, R159, 0x18, RZ ;  /* 0x000000189f9f7824 */ /* 0x000fe600078e02ff */
[----:B------:R-:W-:Y:S01]  /*5a70*/  @P6 IADD3 R148, P1, R230, R209, RZ ;  /* 0x000000d1e6946210 */ /* 0x000fe20007f3e0ff */
[-C--:B------:R-:W-:Y:S04]  /*5a80*/  HMMA.16816.F32 R76, R160, R150.reuse, R76 ;  /* 0x00000096a04c723c */ /* 0x080fe8000000184c */
[----:B------:R-:W-:Y:S04]  /*5a90*/  @P6 IMAD.X R149, R229, 0x1, R208, P1 ;  /* 0x00000001e5956824 */ /* 0x000fe800008e06d0 */
[C---:B------:R-:W-:Y:S01]  /*5aa0*/  HMMA.16816.F32 R80, R152.reuse, R150, R80 ;  /* 0x000000969850723c */ /* 0x040fe20000001850 */
[----:B------:R1:W5:Y:S04]  /*5ab0*/  @P6 LDG.E R202, [R148.64+-0x100] ;  /* 0xffff000694ca6981 */ /* 0x000368000c1e1900 */
[----:B------:R1:W5:Y:S03]  /*5ac0*/  @P6 LDG.E R203, [R148.64+-0xe0] ;  /* 0xffff200694cb6981 */ /* 0x000366000c1e1900 */
[-C--:B------:R-:W-:Y:S01]  /*5ad0*/  HMMA.16816.F32 R84, R152, R164.reuse, R84 ;  /* 0x000000a49854723c */ /* 0x080fe20000001854 */
[----:B------:R2:W-:Y:S04]  /*5ae0*/  RED.E.ADD.F32.FTZ.RN.STRONG.GPU [R188.64], R4 ;  /* 0x00000004bc00798e */ /* 0x0005e8000c10e786 */
[----:B------:R3:W-:Y:S03]  /*5af0*/  RED.E.ADD.F32.FTZ.RN.STRONG.GPU [R2.64], R5 ;  /* 0x000000050200798e */ /* 0x0007e6000c10e786 */
[C---:B------:R-:W-:Y:S08]  /*5b00*/  HMMA.16816.F32 R88, R160.reuse, R164, R88 ;  /* 0x000000a4a058723c */ /* 0x040ff00000001858 */
[-C--:B------:R-:W-:Y:S04]  /*5b10*/  HMMA.16816.F32 R92, R160, R166.reuse, R92 ;  /* 0x000000a6a05c723c */ /* 0x080fe8000000185c */
[CC--:B-1----:R-:W-:Y:S04]  /*5b20*/  LEA R148, P1, R231.reuse, R188.reuse, 0x2 ;  /* 0x000000bce7947211 */ /* 0x0c2fe800078210ff */
[----:B------:R-:W-:Y:S04]  /*5b30*/  HMMA.16816.F32 R96, R152, R166, R96 ;  /* 0x000000a69860723c */ /* 0x000fe80000001860 */
[-C--:B------:R-:W-:Y:S02]  /*5b40*/  LEA.HI.X.SX32 R149, R231, R189.reuse, 0x2, P1 ;  /* 0x000000bde7957211 */ /* 0x080fe400008f16ff */
[CC--:B--2---:R-:W-:Y:S02]  /*5b50*/  LEA R4, P2, R159.reuse, R188.reuse, 0x2 ;  /* 0x000000bc9f047211 */ /* 0x0c4fe400078410ff */
[CC--:B------:R-:W-:Y:S01]  /*5b60*/  LEA R150, P1, R156.reuse, R188.reuse, 0x2 ;  /* 0x000000bc9c967211 */ /* 0x0c0fe200078210ff */
[----:B------:R1:W-:Y:S03]  /*5b70*/  RED.E.ADD.F32.FTZ.RN.STRONG.GPU [R148.64], R6 ;  /* 0x000000069400798e */ /* 0x0003e6000c10e786 */
[-C--:B---3--:R-:W-:Y:S02]  /*5b80*/  LEA.HI.X.SX32 R5, R159, R189.reuse, 0x2, P2 ;  /* 0x000000bd9f057211 */ /* 0x088fe400010f16ff */
[-C--:B------:R-:W-:Y:S03]  /*5b90*/  LEA.HI.X.SX32 R151, R156, R189.reuse, 0x2, P1 ;  /* 0x000000bd9c977211 */ /* 0x080fe600008f16ff */
[----:B------:R2:W-:Y:S04]  /*5ba0*/  RED.E.ADD.F32.FTZ.RN.STRONG.GPU [R4.64], R7 ;  /* 0x000000070400798e */ /* 0x0005e8000c10e786 */
[----:B------:R3:W-:Y:S01]  /*5bb0*/  RED.E.ADD.F32.FTZ.RN.STRONG.GPU [R150.64], R8 ;  /* 0x000000089600798e */ /* 0x0007e2000c10e786 */
[CC--:B-1----:R-:W-:Y:S02]  /*5bc0*/  LEA R148, P3, R157.reuse, R188.reuse, 0x2 ;  /* 0x000000bc9d947211 */ /* 0x0c2fe400078610ff */
[CC--:B------:R-:W-:Y:S02]  /*5bd0*/  LEA R6, P2, R0.reuse, R188.reuse, 0x2 ;  /* 0x000000bc00067211 */ /* 0x0c0fe400078410ff */
[-C--:B------:R-:W-:Y:S02]  /*5be0*/  LEA.HI.X.SX32 R149, R157, R189.reuse, 0x2, P3 ;  /* 0x000000bd9d957211 */ /* 0x080fe400018f16ff */
[CC--:B--2---:R-:W-:Y:S03]  /*5bf0*/  LEA R4, P1, R251.reuse, R188.reuse, 0x2 ;  /* 0x000000bcfb047211 */ /* 0x0c4fe600078210ff */
[----:B------:R1:W-:Y:S01]  /*5c00*/  RED.E.ADD.F32.FTZ.RN.STRONG.GPU [R148.64], R9 ;  /* 0x000000099400798e */ /* 0x0003e2000c10e786 */
[-C--:B------:R-:W-:Y:S01]  /*5c10*/  LEA.HI.X.SX32 R7, R0, R189.reuse, 0x2, P2 ;  /* 0x000000bd00077211 */ /* 0x080fe200010f16ff */
[----:B------:R-:W-:Y:S01]  /*5c20*/  IMAD.IADD R0, R198, 0x1, R241 ;  /* 0x00000001c6007824 */ /* 0x000fe200078e02f1 */
[-C--:B------:R-:W-:Y:S02]  /*5c30*/  LEA.HI.X.SX32 R5, R251, R189.reuse, 0x2, P1 ;  /* 0x000000bdfb057211 */ /* 0x080fe400008f16ff */
[CC--:B---3--:R-:W-:Y:S01]  /*5c40*/  LEA R8, P1, R248.reuse, R188.reuse, 0x2 ;  /* 0x000000bcf8087211 */ /* 0x0c8fe200078210ff */
[----:B------:R2:W-:Y:S04]  /*5c50*/  RED.E.ADD.F32.FTZ.RN.STRONG.GPU [R6.64], R10 ;  /* 0x0000000a0600798e */ /* 0x0005e8000c10e786 */
[----:B------:R3:W-:Y:S04]  /*5c60*/  RED.E.ADD.F32.FTZ.RN.STRONG.GPU [R4.64], R11 ;  /* 0x0000000b0400798e */ /* 0x0007e8000c10e786 */
[----:B------:R-:W-:Y:S04]  /*5c70*/  RED.E.ADD.F32.FTZ.RN.STRONG.GPU [R188.64+0x80], R16 ;  /* 0x00008010bc00798e */ /* 0x000fe8000c10e786 */
[----:B------:R-:W-:Y:S01]  /*5c80*/  RED.E.ADD.F32.FTZ.RN.STRONG.GPU [R2.64+0x80], R17 ;  /* 0x000080110200798e */ /* 0x000fe2000c10e786 */
[-C--:B-1----:R-:W-:Y:S05]  /*5c90*/  LEA.HI.X.SX32 R9, R248, R189.reuse, 0x2, P1 ;  /* 0x000000bdf8097211 */ /* 0x082fea00008f16ff */
[----:B------:R1:W-:Y:S01]  /*5ca0*/  RED.E.ADD.F32.FTZ.RN.STRONG.GPU [R8.64], R18 ;  /* 0x000000120800798e */ /* 0x0003e2000c10e786 */
[CC--:B--2---:R-:W-:Y:S02]  /*5cb0*/  LEA R6, P2, R241.reuse, R188.reuse, 0x2 ;  /* 0x000000bcf1067211 */ /* 0x0c4fe400078410ff */
[CC--:B------:R-:W-:Y:S02]  /*5cc0*/  LEA R10, P1, R0.reuse, R188.reuse, 0x2 ;  /* 0x000000bc000a7211 */ /* 0x0c0fe400078210ff */
[-C--:B------:R-:W-:Y:S02]  /*5cd0*/  LEA.HI.X.SX32 R7, R241, R189.reuse, 0x2, P2 ;  /* 0x000000bdf1077211 */ /* 0x080fe400010f16ff */
[-C--:B---3--:R-:W-:Y:S01]  /*5ce0*/  LEA.HI.X.SX32 R11, R0, R189.reuse, 0x2, P1 ;  /* 0x000000bd000b7211 */ /* 0x088fe200008f16ff */
[----:B------:R-:W-:Y:S01]  /*5cf0*/  IMAD.IADD R0, R198, 0x1, R240 ;  /* 0x00000001c6007824 */ /* 0x000fe200078e02f0 */
[CC--:B------:R-:W-:Y:S01]  /*5d00*/  LEA R4, P2, R222.reuse, R188.reuse, 0x2 ;  /* 0x000000bcde047211 */ /* 0x0c0fe200078410ff */
[----:B------:R2:W-:Y:S03]  /*5d10*/  RED.E.ADD.F32.FTZ.RN.STRONG.GPU [R6.64], R19 ;  /* 0x000000130600798e */ /* 0x0005e6000c10e786 */
[-C--:B------:R-:W-:Y:S01]  /*5d20*/  LEA.HI.X.SX32 R5, R222, R189.reuse, 0x2, P2 ;  /* 0x000000bdde057211 */ /* 0x080fe200010f16ff */
[----:B------:R-:W-:Y:S04]  /*5d30*/  RED.E.ADD.F32.FTZ.RN.STRONG.GPU [R10.64], R12 ;  /* 0x0000000c0a00798e */ /* 0x000fe8000c10e786 */
[----:B------:R-:W-:Y:S01]  /*5d40*/  LDSM.16.MT88.4 R16, [R168+0x2000] ;  /* 0x00200000a810783b */ /* 0x000fe20000004200 */
[CC--:B-1----:R-:W-:Y:S04]  /*5d50*/  LEA R8, P3, R223.reuse, R188.reuse, 0x2 ;  /* 0x000000bcdf087211 */ /* 0x0c2fe800078610ff */
[-C--:B------:R-:W-:Y:S05]  /*5d60*/  LEA.HI.X.SX32 R9, R223, R189.reuse, 0x2, P3 ;  /* 0x000000bddf097211 */ /* 0x080fea00018f16ff */
[----:B------:R1:W-:Y:S01]  /*5d70*/  RED.E.ADD.F32.FTZ.RN.STRONG.GPU [R8.64], R13 ;  /* 0x0000000d0800798e */ /* 0x0003e2000c10e786 */
[CC--:B--2---:R-:W-:Y:S03]  /*5d80*/  LEA R6, P1, R228.reuse, R188.reuse, 0x2 ;  /* 0x000000bce4067211 */ /* 0x0c4fe600078210ff */
[----:B------:R2:W-:Y:S01]  /*5d90*/  RED.E.ADD.F32.FTZ.RN.STRONG.GPU [R4.64], R14 ;  /* 0x0000000e0400798e */ /* 0x0005e2000c10e786 */
[-C--:B------:R-:W-:Y:S05]  /*5da0*/  LEA.HI.X.SX32 R7, R228, R189.reuse, 0x2, P1 ;  /* 0x000000bde4077211 */ /* 0x080fea00008f16ff */
[----:B------:R3:W-:Y:S04]  /*5db0*/  RED.E.ADD.F32.FTZ.RN.STRONG.GPU [R6.64], R15 ;  /* 0x0000000f0600798e */ /* 0x0007e8000c10e786 */
[----:B------:R-:W-:Y:S04]  /*5dc0*/  RED.E.ADD.F32.FTZ.RN.STRONG.GPU [R188.64+0x100], R68 ;  /* 0x00010044bc00798e */ /* 0x000fe8000c10e786 */
[----:B------:R-:W-:Y:S04]  /*5dd0*/  RED.E.ADD.F32.FTZ.RN.STRONG.GPU [R2.64+0x100], R69 ;  /* 0x000100450200798e */ /* 0x000fe8000c10e786 */
[----:B------:R-:W-:Y:S01]  /*5de0*/  LDSM.16.MT88.4 R12, [R173+0x1e000] ;  /* 0x01e00000ad0c783b */ /* 0x000fe20000004200 */
[-C--:B-1----:R-:W-:Y:S02]  /*5df0*/  LEA R8, P3, R221, R188.reuse, 0x2 ;  /* 0x000000bcdd087211 */ /* 0x082fe400078610ff */
[-C--:B--2---:R-:W-:Y:S02]  /*5e00*/  LEA R4, P1, R247, R188.reuse, 0x2 ;  /* 0x000000bcf7047211 */ /* 0x084fe400078210ff */
[-C--:B------:R-:W-:Y:S02]  /*5e10*/  LEA.HI.X.SX32 R9, R221, R189.reuse, 0x2, P3 ;  /* 0x000000bddd097211 */ /* 0x080fe400018f16ff */
[-C--:B------:R-:W-:Y:S02]  /*5e20*/  LEA.HI.X.SX32 R5, R247, R189.reuse, 0x2, P1 ;  /* 0x000000bdf7057211 */ /* 0x080fe400008f16ff */
[-C--:B---3--:R-:W-:Y:S02]  /*5e30*/  LEA R6, P2, R240, R188.reuse, 0x2 ;  /* 0x000000bcf0067211 */ /* 0x088fe400078410ff */
[-C--:B------:R-:W-:Y:S01]  /*5e40*/  LEA R10, P1, R0, R188.reuse, 0x2 ;  /* 0x000000bc000a7211 */ /* 0x080fe200078210ff */
[----:B------:R1:W-:Y:S01]  /*5e50*/  RED.E.ADD.F32.FTZ.RN.STRONG.GPU [R4.64], R70 ;  /* 0x000000460400798e */ /* 0x0003e2000c10e786 */
[-C--:B------:R-:W-:Y:S02]  /*5e60*/  LEA.HI.X.SX32 R7, R240, R189.reuse, 0x2, P2 ;  /* 0x000000bdf0077211 */ /* 0x080fe400010f16ff */
[-C--:B------:R-:W-:Y:S01]  /*5e70*/  LEA.HI.X.SX32 R11, R0, R189.reuse, 0x2, P1 ;  /* 0x000000bd000b7211 */ /* 0x080fe200008f16ff */
[----:B------:R-:W-:Y:S02]  /*5e80*/  IMAD.IADD R0, R198, 0x1, R239 ;  /* 0x00000001c6007824 */ /* 0x000fe400078e02ef */
[----:B------:R2:W-:Y:S04]  /*5e90*/  RED.E.ADD.F32.FTZ.RN.STRONG.GPU [R6.64], R71 ;  /* 0x000000470600798e */ /* 0x0005e8000c10e786 */
[----:B------:R-:W-:Y:S04]  /*5ea0*/  RED.E.ADD.F32.FTZ.RN.STRONG.GPU [R10.64], R72 ;  /* 0x000000480a00798e */ /* 0x000fe8000c10e786 */
[----:B------:R3:W-:Y:S04]  /*5eb0*/  RED.E.ADD.F32.FTZ.RN.STRONG.GPU [R8.64], R73 ;  /* 0x000000490800798e */ /* 0x0007e8000c10e786 */
[----:B------:R-:W-:Y:S01]  /*5ec0*/  LDSM.16.MT88.4 R68, [R168+0x4000] ;  /* 0x00400000a844783b */ /* 0x000fe20000004200 */
[CC--:B-1----:R-:W-:Y:S04]  /*5ed0*/  LEA R4, P2, R220.reuse, R188.reuse, 0x2 ;  /* 0x000000bcdc047211 */ /* 0x0c2fe800078410ff */
[-C--:B------:R-:W-:Y:S02]  /*5ee0*/  LEA.HI.X.SX32 R5, R220, R189.reuse, 0x2, P2 ;  /* 0x000000bddc057211 */ /* 0x080fe400010f16ff */
[CC--:B--2---:R-:W-:Y:S03]  /*5ef0*/  LEA R6, P1, R227.reuse, R188.reuse, 0x2 ;  /* 0x000000bce3067211 */ /* 0x0c4fe600078210ff */
[----:B------:R1:W-:Y:S01]  /*5f00*/  RED.E.ADD.F32.FTZ.RN.STRONG.GPU [R4.64], R74 ;  /* 0x0000004a0400798e */ /* 0x0003e2000c10e786 */
[-C--:B------:R-:W-:Y:S02]  /*5f10*/  LEA.HI.X.SX32 R7, R227, R189.reuse, 0x2, P1 ;  /* 0x000000bde3077211 */ /* 0x080fe400008f16ff */
[CC--:B---3--:R-:W-:Y:S03]  /*5f20*/  LEA R8, P3, R219.reuse, R188.reuse, 0x2 ;  /* 0x000000bcdb087211 */ /* 0x0c8fe600078610ff */
[----:B------:R2:W-:Y:S01]  /*5f30*/  RED.E.ADD.F32.FTZ.RN.STRONG.GPU [R6.64], R75 ;  /* 0x0000004b0600798e */ /* 0x0005e2000c10e786 */
[-C--:B------:R-:W-:Y:S03]  /*5f40*/  LEA.HI.X.SX32 R9, R219, R189.reuse, 0x2, P3 ;  /* 0x000000bddb097211 */ /* 0x080fe600018f16ff */
[----:B------:R-:W-:Y:S04]  /*5f50*/  RED.E.ADD.F32.FTZ.RN.STRONG.GPU [R188.64+0x180], R80 ;  /* 0x00018050bc00798e */ /* 0x000fe8000c10e786 */
[----:B------:R-:W-:Y:S04]  /*5f60*/  RED.E.ADD.F32.FTZ.RN.STRONG.GPU [R2.64+0x180], R81 ;  /* 0x000180510200798e */ /* 0x000fe8000c10e786 */
[----:B------:R-:W-:Y:S01]  /*5f70*/  LDSM.16.MT88.4 R72, [R174+0x1e800] ;  /* 0x01e80000ae48783b */ /* 0x000fe20000004200 */
[CC--:B-1----:R-:W-:Y:S04]  /*5f80*/  LEA R4, P1, R246.reuse, R188.reuse, 0x2 ;  /* 0x000000bcf6047211 */ /* 0x0c2fe800078210ff */
[-C--:B------:R-:W-:Y:S02]  /*5f90*/  LEA.HI.X.SX32 R5, R246, R189.reuse, 0x2, P1 ;  /* 0x000000bdf6057211 */ /* 0x080fe400008f16ff */
[CC--:B--2---:R-:W-:Y:S02]  /*5fa0*/  LEA R6, P2, R239.reuse, R188.reuse, 0x2 ;  /* 0x000000bcef067211 */ /* 0x0c4fe400078410ff */
[CC--:B------:R-:W-:Y:S01]  /*5fb0*/  LEA R10, P1, R0.reuse, R188.reuse, 0x2 ;  /* 0x000000bc000a7211 */ /* 0x0c0fe200078210ff */
        /* <DEDUP_REMOVED lines=21> */
[-C--:B--2---:R-:W-:Y:S02]  /*6110*/  LEA R6, P2, R238, R188.reuse, 0x2 ;  /* 0x000000bcee067211 */ /* 0x084fe400078410ff */
[-C--:B------:R-:W-:Y:S01]  /*6120*/  LEA R10, P1, R0, R188.reuse, 0x2 ;  /* 0x000000bc000a7211 */ /* 0x080fe200078210ff */
[----:B------:R1:W-:Y:S01]  /*6130*/  RED.E.ADD.F32.FTZ.RN.STRONG.GPU [R4.64], R86 ;  /* 0x000000560400798e */ /* 0x0003e2000c10e786 */
[-C--:B------:R-:W-:Y:S02]  /*6140*/  LEA.HI.X.SX32 R7, R238, R189.reuse, 0x2, P2 ;  /* 0x000000bdee077211 */ /* 0x080fe400010f16ff */
[-C--:B------:R-:W-:Y:S01]  /*6150*/  LEA.HI.X.SX32 R11, R0, R189.reuse, 0x2, P1 ;  /* 0x000000bd000b7211 */ /* 0x080fe200008f16ff */
[----:B------:R-:W-:Y:S02]  /*6160*/  IMAD.IADD R0, R198, 0x1, R237 ;  /* 0x00000001c6007824 */ /* 0x000fe400078e02ed */
[----:B------:R2:W-:Y:S04]  /*6170*/  RED.E.ADD.F32.FTZ.RN.STRONG.GPU [R6.64], R87 ;  /* 0x000000570600798e */ /* 0x0005e8000c10e786 */
[----:B------:R3:W-:Y:S04]  /*6180*/  RED.E.ADD.F32.FTZ.RN.STRONG.GPU [R10.64], R88 ;  /* 0x000000580a00798e */ /* 0x0007e8000c10e786 */
[----:B------:R4:W-:Y:S04]  /*6190*/  RED.E.ADD.F32.FTZ.RN.STRONG.GPU [R8.64], R89 ;  /* 0x000000590800798e */ /* 0x0009e8000c10e786 */
[----:B------:R-:W-:Y:S01]  /*61a0*/  LDSM.16.MT88.4 R84, [R168+0x2800] ;  /* 0x00280000a854783b */ /* 0x000fe20000004200 */
[CC--:B-1----:R-:W-:Y:S04]  /*61b0*/  LEA R4, P2, R216.reuse, R188.reuse, 0x2 ;  /* 0x000000bcd8047211 */ /* 0x0c2fe800078410ff */
[-C--:B------:R-:W-:Y:S02]  /*61c0*/  LEA.HI.X.SX32 R5, R216, R189.reuse, 0x2, P2 ;  /* 0x000000bdd8057211 */ /* 0x080fe400010f16ff */
[CC--:B--2---:R-:W-:Y:S03]  /*61d0*/  LEA R6, P1, R225.reuse, R188.reuse, 0x2 ;  /* 0x000000bce1067211 */ /* 0x0c4fe600078210ff */
[----:B------:R1:W-:Y:S01]  /*61e0*/  RED.E.ADD.F32.FTZ.RN.STRONG.GPU [R4.64], R90 ;  /* 0x0000005a0400798e */ /* 0x0003e2000c10e786 */
[-C--:B------:R-:W-:Y:S02]  /*61f0*/  LEA.HI.X.SX32 R7, R225, R189.reuse, 0x2, P1 ;  /* 0x000000bde1077211 */ /* 0x080fe400008f16ff */
[CC--:B---3--:R-:W-:Y:S02]  /*6200*/  LEA R10, P1, R237.reuse, R188.reuse, 0x2 ;  /* 0x000000bced0a7211 */ /* 0x0c8fe400078210ff */
[CC--:B----4-:R-:W-:Y:S01]  /*6210*/  LEA R8, P4, R0.reuse, R188.reuse, 0x2 ;  /* 0x000000bc00087211 */ /* 0x0d0fe200078810ff */
[----:B------:R2:W-:Y:S01]  /*6220*/  RED.E.ADD.F32.FTZ.RN.STRONG.GPU [R6.64], R91 ;  /* 0x0000005b0600798e */ /* 0x0005e2000c10e786 */
[-C--:B------:R-:W-:Y:S02]  /*6230*/  LEA.HI.X.SX32 R11, R237, R189.reuse, 0x2, P1 ;  /* 0x000000bded0b7211 */ /* 0x080fe400008f16ff */
[-C--:B------:R-:W-:Y:S01]  /*6240*/  LEA.HI.X.SX32 R9, R0, R189.reuse, 0x2, P4 ;  /* 0x000000bd00097211 */ /* 0x080fe200020f16ff */
[----:B------:R-:W-:Y:S01]  /*6250*/  RED.E.ADD.F32.FTZ.RN.STRONG.GPU [R188.64+0x280], R96 ;  /* 0x00028060bc00798e */ /* 0x000fe2000c10e786 */
[----:B------:R-:W-:Y:S03]  /*6260*/  LOP3.LUT R0, R199, 0x1, RZ, 0xc0, !PT ;  /* 0x00000001c7007812 */ /* 0x000fe600078ec0ff */
[----:B------:R3:W-:Y:S04]  /*6270*/  RED.E.ADD.F32.FTZ.RN.STRONG.GPU [R2.64+0x280], R97 ;  /* 0x000280610200798e */ /* 0x0007e8000c10e786 */
[----:B------:R-:W-:Y:S01]  /*6280*/  LDSM.16.MT88.4 R88, [R173+0x1f800] ;  /* 0x01f80000ad58783b */ /* 0x000fe20000004200 */
[CC--:B-1----:R-:W-:Y:S04]  /*6290*/  LEA R4, P2, R244.reuse, R188.reuse, 0x2 ;  /* 0x000000bcf4047211 */ /* 0x0c2fe800078410ff */
[-C--:B------:R-:W-:Y:S02]  /*62a0*/  LEA.HI.X.SX32 R5, R244, R189.reuse, 0x2, P2 ;  /* 0x000000bdf4057211 */ /* 0x080fe400010f16ff */
[CC--:B--2---:R-:W-:Y:S03]  /*62b0*/  LEA R6, P3, R215.reuse, R188.reuse, 0x2 ;  /* 0x000000bcd7067211 */ /* 0x0c4fe600078610ff */
[----:B------:R1:W-:Y:S01]  /*62c0*/  RED.E.ADD.F32.FTZ.RN.STRONG.GPU [R4.64], R98 ;  /* 0x000000620400798e */ /* 0x0003e2000c10e786 */
[-C--:B------:R-:W-:Y:S03]  /*62d0*/  LEA.HI.X.SX32 R7, R215, R189.reuse, 0x2, P3 ;  /* 0x000000bdd7077211 */ /* 0x080fe600018f16ff */
[----:B------:R-:W-:Y:S01]  /*62e0*/  RED.E.ADD.F32.FTZ.RN.STRONG.GPU [R10.64], R99 ;  /* 0x000000630a00798e */ /* 0x000fe2000c10e786 */
[CC--:B---3--:R-:W-:Y:S03]  /*62f0*/  LEA R2, P1, R224.reuse, R188.reuse, 0x2 ;  /* 0x000000bce0027211 */ /* 0x0c8fe600078210ff */
[----:B------:R-:W-:Y:S01]  /*6300*/  RED.E.ADD.F32.FTZ.RN.STRONG.GPU [R8.64], R92 ;  /* 0x0000005c0800798e */ /* 0x000fe2000c10e786 */
[-C--:B------:R-:W-:Y:S02]  /*6310*/  LEA.HI.X.SX32 R3, R224, R189.reuse, 0x2, P1 ;  /* 0x000000bde0037211 */ /* 0x080fe400008f16ff */
[----:B------:R-:W-:Y:S01]  /*6320*/  ISETP.NE.U32.AND P1, PT, R0, 0x1, PT ;  /* 0x000000010000780c */ /* 0x000fe20003f25070 */
[----:B------:R-:W-:Y:S01]  /*6330*/  RED.E.ADD.F32.FTZ.RN.STRONG.GPU [R6.64], R93 ;  /* 0x0000005d0600798e */ /* 0x000fe2000c10e786 */
[----:B------:R-:W-:Y:S03]  /*6340*/  @P6 IADD3 R0, P3, R209, -0x100, RZ ;  /* 0xffffff00d1006810 */ /* 0x000fe60007f7e0ff */
[----:B------:R-:W-:Y:S02]  /*6350*/  LDSM.16.MT88.4 R8, [R168] ;  /* 0x00000000a808783b */ /* 0x000fe40000004200 */
[----:B------:R-:W-:Y:S01]  /*6360*/  @P6 IMAD.MOV.U32 R209, RZ, RZ, R0 ;  /* 0x000000ffffd16224 */ /* 0x000fe200078e0000 */
[C---:B------:R-:W-:Y:S05]  /*6370*/  IADD3 R0, R168.reuse, -0x6000, RZ ;  /* 0xffffa000a8007810 */ /* 0x040fea0007ffe0ff */
[----:B------:R-:W-:Y:S02]  /*6380*/  @P1 IADD3 R0, R168, 0x6000, RZ ;  /* 0x00006000a8001810 */ /* 0x000fe40007ffe0ff */
[C---:B-1----:R-:W-:Y:S04]  /*6390*/  LEA R4, P2, R214.reuse, R188, 0x2 ;  /* 0x000000bcd6047211 */ /* 0x042fe800078410ff */
[----:B------:R-:W-:Y:S02]  /*63a0*/  LEA.HI.X.SX32 R5, R214, R189, 0x2, P2 ;  /* 0x000000bdd6057211 */ /* 0x000fe400010f16ff */
[----:B------:R-:W-:Y:S03]  /*63b0*/  @P6 IADD3 R213, P2, R213, -0x100, RZ ;  /* 0xffffff00d5d56810 */ /* 0x000fe60007f5e0ff */
[----:B------:R-:W-:Y:S01]  /*63c0*/  RED.E.ADD.F32.FTZ.RN.STRONG.GPU [R4.64], R94 ;  /* 0x0000005e0400798e */ /* 0x000fe2000c10e786 */
[----:B------:R-:W-:Y:S03]  /*63d0*/  @P6 IADD3.X R212, R212, -0x1, RZ, P2, !PT ;  /* 0xffffffffd4d46810 */ /* 0x000fe600017fe4ff */
[----:B------:R-:W1:Y:S04]  /*63e0*/  LDSM.16.MT88.4 R4, [R174+0x1e000] ;  /* 0x01e00000ae04783b */ /* 0x000e680000004200 */
[----:B------:R2:W-:Y:S04]  /*63f0*/  RED.E.ADD.F32.FTZ.RN.STRONG.GPU [R2.64], R95 ;  /* 0x0000005f0200798e */ /* 0x0005e8000c10e786 */
[----:B------:R-:W-:Y:S01]  /*6400*/  LDSM.16.MT88.4 R92, [R168+0x3800] ;  /* 0x00380000a85c783b */ /* 0x000fe20000004200 */
[----:B--2---:R-:W-:Y:S02]  /*6410*/  @P6 IADD3.X R2, R208, -0x1, RZ, P3, !PT ;  /* 0xffffffffd0026810 */ /* 0x004fe40001ffe4ff */
[C---:B------:R-:W-:Y:S02]  /*6420*/  ISETP.GT.AND P3, PT, R199.reuse, RZ, PT ;  /* 0x000000ffc700720c */ /* 0x040fe40003f64270 */
[----:B------:R-:W-:Y:S01]  /*6430*/  IADD3 R3, R199, -0x1, RZ ;  /* 0xffffffffc7037810 */ /* 0x000fe20007ffe0ff */
[----:B------:R-:W-:Y:S01]  /*6440*/  @P6 IMAD.MOV.U32 R208, RZ, RZ, R2 ;  /* 0x000000ffffd06224 */ /* 0x000fe200078e0002 */
[-C--:B-1----:R-:W-:Y:S05]  /*6450*/  HMMA.16816.F32 R100, R4, R8.reuse, R100 ;  /* 0x000000080464723c */ /* 0x082fea0000001864 */
[----:B------:R-:W-:Y:S03]  /*6460*/  IMAD.MOV.U32 R199, RZ, RZ, R3 ;  /* 0x000000ffffc77224 */ /* 0x000fe600078e0003 */
        /* <DEDUP_REMOVED lines=14> */
[----:B------:R-:W2:Y:S04]  /*6550*/  LDSM.16.MT88.4 R4, [R174+0x1f000] ;  /* 0x01f00000ae04783b */ /* 0x000ea80000004200 */
[----:B------:R-:W3:Y:S03]  /*6560*/  LDSM.16.MT88.4 R68, [R168+0x3000] ;  /* 0x00300000a844783b */ /* 0x000ee60000004200 */
[-C--:B------:R-:W-:Y:S08]  /*6570*/  HMMA.16816.F32 R100, R72, R76.reuse, R100 ;  /* 0x0000004c4864723c */ /* 0x080ff00000001864 */
        /* <DEDUP_REMOVED lines=14> */
[----:B------:R3:W1:Y:S07]  /*6660*/  LDSM.16.MT88.4 R8, [R168+0x5800] ;  /* 0x00580000a808783b */ /* 0x00066e0000004200 */
[-C--:B--2---:R-:W-:Y:S08]  /*6670*/  HMMA.16816.F32 R100, R4, R12.reuse, R100 ;  /* 0x0000000c0464723c */ /* 0x084ff00000001864 */
[C---:B------:R-:W-:Y:S08]  /*6680*/  HMMA.16816.F32 R104, R16.reuse, R12, R104 ;  /* 0x0000000c1068723c */ /* 0x040ff00000001868 */
[-C--:B------:R-:W-:Y:S04]  /*6690*/  HMMA.16816.F32 R108, R16, R14.reuse, R108 ;  /* 0x0000000e106c723c */ /* 0x080fe8000000186c */
[----:B---3--:R-:W-:Y:S04]  /*66a0*/  IMAD.MOV.U32 R168, RZ, RZ, R0 ;  /* 0x000000ffffa87224 */ /* 0x008fe800078e0000 */
[C---:B------:R-:W-:Y:S08]  /*66b0*/  HMMA.16816.F32 R112, R4.reuse, R14, R112 ;  /* 0x0000000e0470723c */ /* 0x040ff00000001870 */
[-C--:B------:R-:W-:Y:S08]  /*66c0*/  HMMA.16816.F32 R116, R4, R68.reuse, R116 ;  /* 0x000000440474723c */ /* 0x080ff00000001874 */
        /* <DEDUP_REMOVED lines=19> */
[----:B------:R-:W-:-:S07]  /*6800*/  @P3 BRA `(.L_x_277) ;  /* 0xffffcd8000003947 */ /* 0x000fce000383ffff */
[----:B------:R-:W-:Y:S01]  /*6810*/  BAR.SYNC.DEFER_BLOCKING 0x0 ;  /* 0x0000000000007b1d */ /* 0x000fe20000010000 */
        /* <DEDUP_REMOVED lines=26> */
[----:B------:R-:W-:Y:S01]  /*69c0*/  STS [R235], R24 ;  /* 0x00000018eb007388 */ /* 0x000fe20000000800 */
[----:B------:R-:W-:Y:S01]  /*69d0*/  FMUL.FTZ R18, R109, c[0x0][0x2e0] ;  /* 0x0000b8006d127a20 */ /* 0x000fe20000410000 */
[----:B------:R-:W-:Y:S01]  /*69e0*/  F2FP.PACK_AB R21, R21, R106 ;  /* 0x0000006a1515723e */ /* 0x000fe200000000ff */
[----:B------:R-:W-:Y:S01]  /*69f0*/  FMUL.FTZ R110, R110, c[0x0][0x2e0] ;  /* 0x0000b8006e6e7a20 */ /* 0x000fe20000410000 */
[----:B------:R-:W-:Y:S01]  /*6a00*/  STS [R235+0x400], R23 ;  /* 0x00040017eb007388 */ /* 0x000fe20000000800 */
        /* <DEDUP_REMOVED lines=65> */
[----:B------:R-:W-:-:S02]  /*6e20*/  F2FP.PACK_AB R2, R2, R140 ;  /* 0x0000008c0202723e */ /* 0x000fc400000000ff */
[----:B------:R-:W-:Y:S01]  /*6e30*/  STS [R236+0x4000], R4 ;  /* 0x00400004ec007388 */ /* 0x000fe20000000800 */
[----:B------:R-:W-:Y:S02]  /*6e40*/  F2FP.PACK_AB R36, R37, R36 ;  /* 0x000000242524723e */ /* 0x000fe400000000ff */
[----:B------:R-:W-:Y:S01]  /*6e50*/  F2FP.PACK_AB R0, R0, R142 ;  /* 0x0000008e0000723e */ /* 0x000fe200000000ff */
[----:B------:R-:W-:Y:S01]  /*6e60*/  STS [R236+0x4400], R3 ;  /* 0x00440003ec007388 */ /* 0x000fe20000000800 */
[----:B------:R-:W-:Y:S02]  /*6e70*/  F2FP.PACK_AB R38, R39, R38 ;  /* 0x000000262726723e */ /* 0x000fe400000000ff */
[----:B------:R-:W-:Y:S01]  /*6e80*/  F2FP.PACK_AB R48, R49, R48 ;  /* 0x000000303130723e */ /* 0x000fe200000000ff */
[----:B------:R-:W-:Y:S01]  /*6e90*/  STS [R235+0x5000], R6 ;  /* 0x00500006eb007388 */ /* 0x000fe20000000800 */
[----:B------:R-:W-:Y:S02]  /*6ea0*/  F2FP.PACK_AB R50, R51, R50 ;  /* 0x000000323332723e */ /* 0x000fe400000000ff */
[----:B------:R-:W-:Y:S01]  /*6eb0*/  F2FP.PACK_AB R40, R41, R40 ;  /* 0x000000282928723e */ /* 0x000fe200000000ff */
[----:B------:R-:W-:Y:S01]  /*6ec0*/  STS [R235+0x5400], R5 ;  /* 0x00540005eb007388 */ /* 0x000fe20000000800 */
[----:B------:R-:W-:-:S02]  /*6ed0*/  F2FP.PACK_AB R42, R43, R42 ;  /* 0x0000002a2b2a723e */ /* 0x000fc400000000ff */
[----:B------:R-:W-:Y:S01]  /*6ee0*/  F2FP.PACK_AB R44, R45, R44 ;  /* 0x0000002c2d2c723e */ /* 0x000fe200000000ff */
[----:B------:R-:W-:Y:S01]  /*6ef0*/  STS [R236+0x5000], R2 ;  /* 0x00500002ec007388 */ /* 0x000fe20000000800 */
[----:B------:R-:W-:Y:S02]  /*6f00*/  F2FP.PACK_AB R46, R47, R46 ;  /* 0x0000002e2f2e723e */ /* 0x000fe400000000ff */
[----:B------:R-:W-:Y:S01]  /*6f10*/  F2FP.PACK_AB R52, R53, R52 ;  /* 0x000000343534723e */ /* 0x000fe200000000ff */
[----:B------:R1:W-:Y:S01]  /*6f20*/  STS [R236+0x5400], R0 ;  /* 0x00540000ec007388 */ /* 0x0003e20000000800 */
[----:B------:R-:W-:Y:S02]  /*6f30*/  F2FP.PACK_AB R54, R55, R54 ;  /* 0x000000363736723e */ /* 0x000fe400000000ff */
[----:B------:R-:W-:Y:S01]  /*6f40*/  F2FP.PACK_AB R64, R65, R64 ;  /* 0x000000404140723e */ /* 0x000fe200000000ff */
[----:B------:R2:W-:Y:S01]  /*6f50*/  STS [R235+0x6000], R69 ;  /* 0x00600045eb007388 */ /* 0x0005e20000000800 */
[----:B------:R-:W-:-:S02]  /*6f60*/  F2FP.PACK_AB R66, R67, R66 ;  /* 0x000000424342723e */ /* 0x000fc400000000ff */
[----:B------:R-:W-:Y:S01]  /*6f70*/  F2FP.PACK_AB R56, R57, R56 ;  /* 0x000000383938723e */ /* 0x000fe200000000ff */
[----:B------:R2:W-:Y:S01]  /*6f80*/  STS [R235+0x6400], R68 ;  /* 0x00640044eb007388 */ /* 0x0005e20000000800 */
[----:B------:R-:W-:Y:S02]  /*6f90*/  F2FP.PACK_AB R58, R59, R58 ;  /* 0x0000003a3b3a723e */ /* 0x000fe400000000ff */
[----:B------:R-:W-:Y:S01]  /*6fa0*/  F2FP.PACK_AB R60, R61, R60 ;  /* 0x0000003c3d3c723e */ /* 0x000fe200000000ff */
[----:B------:R2:W-:Y:S01]  /*6fb0*/  STS [R236+0x6000], R32 ;  /* 0x00600020ec007388 */ /* 0x0005e20000000800 */
[----:B------:R-:W-:Y:S02]  /*6fc0*/  F2FP.PACK_AB R62, R63, R62 ;  /* 0x0000003e3f3e723e */ /* 0x000fe400000000ff */
[----:B------:R-:W-:Y:S01]  /*6fd0*/  ISETP.NE.AND P0, PT, R249, -0x1, PT ;  /* 0xfffffffff900780c */ /* 0x000fe20003f05270 */
[----:B------:R2:W-:Y:S04]  /*6fe0*/  STS [R236+0x6400], R34 ;  /* 0x00640022ec007388 */ /* 0x0005e80000000800 */
[----:B------:R2:W-:Y:S04]  /*6ff0*/  STS [R235+0x7000], R25 ;  /* 0x00700019eb007388 */ /* 0x0005e80000000800 */
[----:B------:R2:W-:Y:S04]  /*7000*/  STS [R235+0x7400], R26 ;  /* 0x0074001aeb007388 */ /* 0x0005e80000000800 */
[----:B------:R2:W-:Y:S01]  /*7010*/  STS [R236+0x7000], R28 ;  /* 0x0070001cec007388 */ /* 0x0005e20000000800 */
[----:B-1----:R-:W-:-:S03]  /*7020*/  @P0 IADD3 R0, R232, R249, RZ ;  /* 0x000000f9e8000210 */ /* 0x002fc60007ffe0ff */
[----:B------:R2:W-:Y:S02]  /*7030*/  STS [R236+0x7400], R30 ;  /* 0x0074001eec007388 */ /* 0x0005e40000000800 */
[C---:B------:R-:W-:Y:S02]  /*7040*/  @P0 IMAD.WIDE.U32 R2, R0.reuse, c[0x0][0x3a0], RZ ;  /* 0x0000e80000020a25 */ /* 0x040fe400078e00ff */
[----:B------:R2:W-:Y:S02]  /*7050*/  STS [R235+0x8000], R36 ;  /* 0x00800024eb007388 */ /* 0x0005e40000000800 */
[----:B------:R-:W-:Y:S01]  /*7060*/  @P0 IMAD R5, R0, c[0x0][0x3a4], R3 ;  /* 0x0000e90000050a24 */ /* 0x000fe200078e0203 */
[----:B------:R-:W-:Y:S01]  /*7070*/  @P0 MOV R4, R2 ;  /* 0x0000000200040202 */ /* 0x000fe20000000f00 */
[----:B------:R2:W-:Y:S04]  /*7080*/  STS [R235+0x8400], R38 ;  /* 0x00840026eb007388 */ /* 0x0005e80000000800 */
[----:B------:R2:W-:Y:S04]  /*7090*/  STS [R236+0x8000], R48 ;  /* 0x00800030ec007388 */ /* 0x0005e80000000800 */
[----:B------:R2:W-:Y:S04]  /*70a0*/  STS [R236+0x8400], R50 ;  /* 0x00840032ec007388 */ /* 0x0005e80000000800 */
[----:B------:R2:W-:Y:S04]  /*70b0*/  STS [R235+0x9000], R40 ;  /* 0x00900028eb007388 */ /* 0x0005e80000000800 */
[----:B------:R2:W-:Y:S04]  /*70c0*/  STS [R235+0x9400], R42 ;  /* 0x0094002aeb007388 */ /* 0x0005e80000000800 */
[----:B------:R2:W-:Y:S04]  /*70d0*/  STS [R236+0x9000], R44 ;  /* 0x0090002cec007388 */ /* 0x0005e80000000800 */
[----:B------:R2:W-:Y:S04]  /*70e0*/  STS [R236+0x9400], R46 ;  /* 0x0094002eec007388 */ /* 0x0005e80000000800 */
[----:B------:R-:W1:Y:S04]  /*70f0*/  S2R R157, SR_CTAID.Y ;  /* 0x00000000009d7919 */ /* 0x000e680000002600 */
[----:B------:R2:W-:Y:S04]  /*7100*/  STS [R235+0xa000], R52 ;  /* 0x00a00034eb007388 */ /* 0x0005e80000000800 */
[----:B------:R2:W-:Y:S04]  /*7110*/  STS [R235+0xa400], R54 ;  /* 0x00a40036eb007388 */ /* 0x0005e80000000800 */
[----:B------:R2:W-:Y:S04]  /*7120*/  STS [R236+0xa000], R64 ;  /* 0x00a00040ec007388 */ /* 0x0005e80000000800 */
[----:B------:R2:W-:Y:S04]  /*7130*/  STS [R236+0xa400], R66 ;  /* 0x00a40042ec007388 */ /* 0x0005e80000000800 */
[----:B------:R2:W-:Y:S04]  /*7140*/  STS [R235+0xb000], R56 ;  /* 0x00b00038eb007388 */ /* 0x0005e80000000800 */
[----:B------:R2:W-:Y:S01]  /*7150*/  STS [R235+0xb400], R58 ;  /* 0x00b4003aeb007388 */ /* 0x0005e20000000800 */
[----:B-1----:R-:W-:-:S03]  /*7160*/  SHF.R.S32.HI R97, RZ, 0x1f, R157 ;  /* 0x0000001fff617819 */ /* 0x002fc6000001149d */
[----:B------:R2:W-:Y:S04]  /*7170*/  STS [R236+0xb000], R60 ;  /* 0x00b0003cec007388 */ /* 0x0005e80000000800 */
[----:B------:R2:W-:Y:S04]  /*7180*/  STS [R236+0xb400], R62 ;  /* 0x00b4003eec007388 */ /* 0x0005e80000000800 */
[----:B------:R-:W1:Y:S01]  /*7190*/  S2R R96, SR_CTAID.Y ;  /* 0x0000000000607919 */ /* 0x000e620000002600 */
[----:B------:R-:W-:Y:S05]  /*71a0*/  @P0 BRA `(.L_x_278) ;  /* 0x000000a000000947 */ /* 0x000fea0003800000 */
[----:B------:R-:W-:Y:S01]  /*71b0*/  SHF.R.S32.HI R0, RZ, 0x1f, R232 ;  /* 0x0000001fff007819 */ /* 0x000fe200000114e8 */
[----:B------:R-:W-:-:S04]  /*71c0*/  IMAD.WIDE.U32 R2, R232, c[0x0][0x3a0], RZ ;  /* 0x0000e800e8027a25 */ /* 0x000fc800078e00ff */
[----:B------:R-:W-:Y:S02]  /*71d0*/  IMAD R0, R0, c[0x0][0x3a0], RZ ;  /* 0x0000e80000007a24 */ /* 0x000fe400078e02ff */
[----:B------:R-:W-:Y:S02]  /*71e0*/  IMAD R4, R97, c[0x0][0x388], RZ ;  /* 0x0000e20061047a24 */ /* 0x000fe400078e02ff */
[----:B------:R-:W-:-:S05]  /*71f0*/  IMAD R0, R232, c[0x0][0x3a4], R0 ;  /* 0x0000e900e8007a24 */ /* 0x000fca00078e0200 */
[----:B------:R-:W-:Y:S01]  /*7200*/  IADD3 R3, R3, R0, RZ ;  /* 0x0000000003037210 */ /* 0x000fe20007ffe0ff */
[----:B-1----:R-:W-:-:S04]  /*7210*/  IMAD R0, R96, c[0x0][0x38c], R4 ;  /* 0x0000e30060007a24 */ /* 0x002fc800078e0204 */
[----:B------:R-:W-:-:S05]  /*7220*/  IMAD.WIDE.U32 R2, R96, c[0x0][0x388], R2 ;  /* 0x0000e20060027a25 */ /* 0x000fca00078e0002 */
[----:B------:R-:W-:Y:S02]  /*7230*/  IADD3 R5, R3, R0, RZ ;  /* 0x0000000003057210 */ /* 0x000fe40007ffe0ff */
[----:B------:R-:W-:Y:S02]  /*7240*/  MOV R4, R2 ;  /* 0x0000000200047202 */ /* 0x000fe40000000f00 */
.L_x_278:
[----:B------:R-:W-:-:S05]  /*7250*/  @P0 IADD3 R0, R232, R249, RZ ;  /* 0x000000f9e8000210 */ /* 0x000fca0007ffe0ff */
[----:B------:R-:W-:-:S04]  /*7260*/  @P0 IMAD.WIDE.U32 R2, R0, c[0x0][0x3a8], RZ ;  /* 0x0000ea0000020a25 */ /* 0x000fc800078e00ff */
[----:B------:R-:W-:Y:S01]  /*7270*/  @P0 IMAD R37, R0, c[0x0][0x3ac], R3 ;  /* 0x0000eb0000250a24 */ /* 0x000fe200078e0203 */
[----:B--2---:R-:W-:Y:S01]  /*7280*/  @P0 MOV R36, R2 ;  /* 0x0000000200240202 */ /* 0x004fe20000000f00 */
        /* <DEDUP_REMOVED lines=11> */
.L_x_279:
[----:B------:R-:W-:Y:S01]  /*7340*/  BAR.SYNC.DEFER_BLOCKING 0x0 ;  /* 0x0000000000007b1d */ /* 0x000fe20000010000 */
[----:B------:R-:W-:Y:S01]  /*7350*/  MOV R20, R200 ;  /* 0x000000c800147202 */ /* 0x000fe20000000f00 */
[----:B------:R-:W-:Y:S01]  /*7360*/  IMAD R23, R234, -0x40, R193 ;  /* 0xffffffc0ea177824 */ /* 0x000fe200078e02c1 */
[----:B------:R-:W-:Y:S01]  /*7370*/  MOV R21, R201 ;  /* 0x000000c900157202 */ /* 0x000fe20000000f00 */
[----:B------:R-:W-:Y:S01]  /*7380*/  IMAD R0, R250, c[0x0][0x3a0], RZ ;  /* 0x0000e800fa007a24 */ /* 0x000fe200078e02ff */
[----:B------:R-:W-:Y:S01]  /*7390*/  SHF.R.S32.HI R38, RZ, 0x1f, R233 ;  /* 0x0000001fff267819 */ /* 0x000fe200000114e9 */
[----:B------:R-:W2:Y:S01]  /*73a0*/  S2R R6, SR_CTAID.Z ;  /* 0x0000000000067919 */ /* 0x000ea20000002700 */
[----:B------:R-:W-:Y:S01]  /*73b0*/  ISETP.GE.AND P4, PT, R233, R23, PT ;  /* 0x00000017e900720c */ /* 0x000fe20003f86270 */
[C---:B------:R-:W-:Y:S01]  /*73c0*/  IMAD.WIDE.U32 R2, R242.reuse, c[0x0][0x3a0], R20 ;  /* 0x0000e800f2027a25 */ /* 0x040fe200078e0014 */
[----:B------:R-:W-:Y:S01]  /*73d0*/  BSSY B0, `(.L_x_280) ;  /* 0x0000025000007945 */ /* 0x000fe20003800000 */
[----:B------:R-:W3:Y:S02]  /*73e0*/  S2R R39, SR_CTAID.Z ;  /* 0x0000000000277919 */ /* 0x000ee40000002700 */
[----:B------:R-:W-:Y:S01]  /*73f0*/  IMAD R0, R242, c[0x0][0x3a4], R0 ;  /* 0x0000e900f2007a24 */ /* 0x000fe200078e0200 */
[----:B------:R-:W-:-:S04]  /*7400*/  IADD3 R2, P0, R4, R2, RZ ;  /* 0x0000000204027210 */ /* 0x000fc80007f1e0ff */
[----:B------:R-:W-:Y:S01]  /*7410*/  IADD3.X R3, R5, R3, R0, P0, !PT ;  /* 0x0000000305037210 */ /* 0x000fe200007fe400 */
[----:B------:R4:W1:Y:S04]  /*7420*/  LDS.128 R32, [R191+0x13000] ;  /* 0x01300000bf207984 */ /* 0x0008680000000c00 */
[----:B------:R4:W1:Y:S01]  /*7430*/  LDS.128 R28, [R191+0x15000] ;  /* 0x01500000bf1c7984 */ /* 0x0008620000000c00 */
[----:B--2---:R-:W-:-:S03]  /*7440*/  SHF.R.S32.HI R64, RZ, 0x1f, R6 ;  /* 0x0000001fff407819 */ /* 0x004fc60000011406 */
[----:B------:R4:W2:Y:S01]  /*7450*/  LDS.128 R24, [R191+0x17000] ;  /* 0x01700000bf187984 */ /* 0x0008a20000000c00 */
[----:B---3--:R-:W-:-:S03]  /*7460*/  IMAD.WIDE.U32 R4, R39, c[0x0][0x3b8], R2 ;  /* 0x0000ee0027047a25 */ /* 0x008fc600078e0002 */
[----:B------:R4:W3:Y:S01]  /*7470*/  LDS.128 R48, [R191+0x18000] ;  /* 0x01800000bf307984 */ /* 0x0008e20000000c00 */
[----:B------:R-:W-:-:S03]  /*7480*/  IMAD R0, R64, c[0x0][0x3b8], RZ ;  /* 0x0000ee0040007a24 */ /* 0x000fc600078e02ff */
[----:B------:R4:W1:Y:S01]  /*7490*/  LDS.128 R60, [R191+0x19000] ;  /* 0x01900000bf3c7984 */ /* 0x0008620000000c00 */
[----:B------:R-:W-:-:S03]  /*74a0*/  IMAD R0, R39, c[0x0][0x3bc], R0 ;  /* 0x0000ef0027007a24 */ /* 0x000fc600078e0200 */
[----:B------:R4:W1:Y:S02]  /*74b0*/  LDS.128 R44, [R191+0x1a000] ;  /* 0x01a00000bf2c7984 */ /* 0x0008640000000c00 */
[----:B------:R-:W-:Y:S02]  /*74c0*/  IADD3 R22, R5, R0, RZ ;  /* 0x0000000005167210 */ /* 0x000fe40007ffe0ff */
[----:B------:R4:W1:Y:S04]  /*74d0*/  LDS.128 R56, [R191+0x1b000] ;  /* 0x01b00000bf387984 */ /* 0x0008680000000c00 */
[----:B------:R4:W1:Y:S04]  /*74e0*/  LDS.128 R40, [R191+0x1c000] ;  /* 0x01c00000bf287984 */ /* 0x0008680000000c00 */
[----:B------:R4:W1:Y:S01]  /*74f0*/  LDS.128 R52, [R191+0x1d000] ;  /* 0x01d00000bf347984 */ /* 0x0008620000000c00 */
[----:B------:R-:W-:Y:S05]  /*7500*/  @P4 BRA `(.L_x_281) ;  /* 0x0000011000004947 */ /* 0x000fea0003800000 */
[----:B------:R-:W-:Y:S01]  /*7510*/  ISETP.GE.AND P3, PT, R200, c[0x0][0x220], PT ;  /* 0x00008800c8007a0c */ /* 0x000fe20003f66270 */
[----:B------:R-:W4:Y:S01]  /*7520*/  LDS.128 R16, [R191+0x14000] ;  /* 0x01400000bf107984 */ /* 0x000f220000000c00 */
[----:B------:R-:W-:Y:S01]  /*7530*/  MOV R3, R22 ;  /* 0x0000001600037202 */ /* 0x000fe20000000f00 */
[----:B------:R-:W-:Y:S01]  /*7540*/  IMAD R0, R38, c[0x0][0x3a0], RZ ;  /* 0x0000e80026007a24 */ /* 0x000fe200078e02ff */
[----:B------:R-:W-:Y:S01]  /*7550*/  ISETP.GE.AND P2, PT, R210, c[0x0][0x220], PT ;  /* 0x00008800d2007a0c */ /* 0x000fe20003f46270 */
[----:B------:R-:W3:Y:S01]  /*7560*/  LDS.128 R12, [R191+0x16000] ;  /* 0x01600000bf0c7984 */ /* 0x000ee20000000c00 */
[----:B------:R-:W-:Y:S01]  /*7570*/  IMAD.MOV.U32 R2, RZ, RZ, R4 ;  /* 0x000000ffff027224 */ /* 0x000fe200078e0004 */
[----:B------:R-:W-:Y:S01]  /*7580*/  ISETP.GE.AND P1, PT, R211, c[0x0][0x220], PT ;  /* 0x00008800d3007a0c */ /* 0x000fe20003f26270 */
[----:B------:R-:W-:-:S02]  /*7590*/  IMAD R0, R233, c[0x0][0x3a4], R0 ;  /* 0x0000e900e9007a24 */ /* 0x000fc400078e0200 */
[----:B------:R-:W-:-:S03]  /*75a0*/  IMAD.WIDE.U32 R6, R233, c[0x0][0x3a0], R2 ;  /* 0x0000e800e9067a25 */ /* 0x000fc600078e0002 */
[----:B------:R-:W2:Y:S01]  /*75b0*/  @!P3 LDS.128 R8, [R191+0x12000] ;  /* 0x01200000bf08b984 */ /* 0x000ea20000000c00 */
[----:B------:R-:W-:Y:S01]  /*75c0*/  IMAD.IADD R0, R7, 0x1, R0 ;  /* 0x0000000107007824 */ /* 0x000fe200078e0200 */
[----:B------:R-:W-:-:S04]  /*75d0*/  LEA R2, P0, R6, c[0x0][0x340], 0x1 ;  /* 0x0000d00006027a11 */ /* 0x000fc800078008ff */
[----:B------:R-:W-:-:S05]  /*75e0*/  LEA.HI.X R3, R6, c[0x0][0x344], R0, 0x1, P0 ;  /* 0x0000d10006037a11 */ /* 0x000fca00000f0c00 */
[----:B----4-:R4:W-:Y:S04]  /*75f0*/  @!P2 STG.E.128 [R2.64+0x80], R16 ;  /* 0x000080100200a986 */ /* 0x0109e8000c101d06 */
[----:B---3--:R4:W-:Y:S04]  /*7600*/  @!P1 STG.E.128 [R2.64+0x100], R12 ;  /* 0x0001000c02009986 */ /* 0x0089e8000c101d06 */
[----:B--2---:R4:W-:Y:S02]  /*7610*/  @!P3 STG.E.128 [R2.64], R8 ;  /* 0x000000080200b986 */ /* 0x0049e4000c101d06 */
.L_x_281:
[----:B------:R-:W-:Y:S05]  /*7620*/  BSYNC B0 ;  /* 0x0000000000007941 */ /* 0x000fea0003800000 */
.L_x_280:
[----:B------:R-:W-:Y:S01]  /*7630*/  IADD3 R0, R233, 0x20, RZ ;  /* 0x00000020e9007810 */ /* 0x000fe20007ffe0ff */
[----:B------:R-:W-:Y:S03]  /*7640*/  BSSY B0, `(.L_x_282) ;  /* 0x0000013000007945 */ /* 0x000fe60003800000 */
[----:B------:R-:W-:-:S13]  /*7650*/  ISETP.GE.AND P3, PT, R0, R23, PT ;  /* 0x000000170000720c */ /* 0x000fda0003f66270 */
[----:B------:R-:W-:Y:S05]  /*7660*/  @P3 BRA `(.L_x_283) ;  /* 0x0000010000003947 */ /* 0x000fea0003800000 */
[----:B------:R-:W-:Y:S02]  /*7670*/  IADD3 R0, P0, R233, 0x20, RZ ;  /* 0x00000020e9007810 */ /* 0x000fe40007f1e0ff */
[----:B----4-:R-:W-:Y:S02]  /*7680*/  MOV R3, R22 ;  /* 0x0000001600037202 */ /* 0x010fe40000000f00 */
[----:B------:R-:W-:Y:S01]  /*7690*/  ISETP.GE.AND P2, PT, R200, c[0x0][0x220], PT ;  /* 0x00008800c8007a0c */ /* 0x000fe20003f46270 */
[----:B------:R-:W-:Y:S01]  /*76a0*/  IMAD.X R2, RZ, RZ, R38, P0 ;  /* 0x000000ffff027224 */ /* 0x000fe200000e0626 */
[----:B------:R-:W-:Y:S02]  /*76b0*/  ISETP.GE.AND P1, PT, R210, c[0x0][0x220], PT ;  /* 0x00008800d2007a0c */ /* 0x000fe40003f26270 */
[----:B------:R-:W-:Y:S01]  /*76c0*/  ISETP.GE.AND P0, PT, R211, c[0x0][0x220], PT ;  /* 0x00008800d3007a0c */ /* 0x000fe20003f06270 */
[----:B------:R-:W-:Y:S02]  /*76d0*/  IMAD R5, R2, c[0x0][0x3a0], RZ ;  /* 0x0000e80002057a24 */ /* 0x000fe400078e02ff */
[----:B------:R-:W-:-:S04]  /*76e0*/  IMAD.MOV.U32 R2, RZ, RZ, R4 ;  /* 0x000000ffff027224 */ /* 0x000fc800078e0004 */
[----:B------:R-:W-:-:S04]  /*76f0*/  IMAD.WIDE.U32 R6, R0, c[0x0][0x3a0], R2 ;  /* 0x0000e80000067a25 */ /* 0x000fc800078e0002 */
[----:B------:R-:W-:Y:S01]  /*7700*/  IMAD R0, R0, c[0x0][0x3a4], R5 ;  /* 0x0000e90000007a24 */ /* 0x000fe200078e0205 */
[----:B------:R-:W-:-:S03]  /*7710*/  LEA R2, P5, R6, c[0x0][0x340], 0x1 ;  /* 0x0000d00006027a11 */ /* 0x000fc600078a08ff */
[----:B------:R-:W-:-:S05]  /*7720*/  IMAD.IADD R0, R7, 0x1, R0 ;  /* 0x0000000107007824 */ /* 0x000fca00078e0200 */
[----:B------:R-:W-:-:S05]  /*7730*/  LEA.HI.X R3, R6, c[0x0][0x344], R0, 0x1, P5 ;  /* 0x0000d10006037a11 */ /* 0x000fca00028f0c00 */
[----:B-1----:R1:W-:Y:S04]  /*7740*/  @!P2 STG.E.128 [R2.64], R32 ;  /* 0x000000200200a986 */ /* 0x0023e8000c101d06 */
[----:B------:R1:W-:Y:S04]  /*7750*/  @!P1 STG.E.128 [R2.64+0x80], R28 ;  /* 0x0000801c02009986 */ /* 0x0003e8000c101d06 */
[----:B--2---:R1:W-:Y:S02]  /*7760*/  @!P0 STG.E.128 [R2.64+0x100], R24 ;  /* 0x0001001802008986 */ /* 0x0043e4000c101d06 */
.L_x_283:
[----:B------:R-:W-:Y:S05]  /*7770*/  BSYNC B0 ;  /* 0x0000000000007941 */ /* 0x000fea0003800000 */
.L_x_282:
[----:B-1--4-:R-:W-:Y:S01]  /*7780*/  IMAD.WIDE.U32 R2, R242, c[0x0][0x3a8], R20 ;  /* 0x0000ea00f2027a25 */ /* 0x012fe200078e0014 */
[----:B------:R-:W-:Y:S03]  /*7790*/  BSSY B0, `(.L_x_284) ;  /* 0x0000018000007945 */ /* 0x000fe60003800000 */
[----:B------:R-:W-:Y:S01]  /*77a0*/  IMAD R0, R250, c[0x0][0x3a8], RZ ;  /* 0x0000ea00fa007a24 */ /* 0x000fe200078e02ff */
[----:B------:R-:W-:Y:S01]  /*77b0*/  IADD3 R2, P0, R36, R2, RZ ;  /* 0x0000000224027210 */ /* 0x000fe20007f1e0ff */
[----:B------:R-:W-:-:S02]  /*77c0*/  IMAD R4, R64, c[0x0][0x3c0], RZ ;  /* 0x0000f00040047a24 */ /* 0x000fc400078e02ff */
[----:B------:R-:W-:-:S05]  /*77d0*/  IMAD R0, R242, c[0x0][0x3ac], R0 ;  /* 0x0000eb00f2007a24 */ /* 0x000fca00078e0200 */
[----:B------:R-:W-:Y:S01]  /*77e0*/  IADD3.X R3, R37, R3, R0, P0, !PT ;  /* 0x0000000325037210 */ /* 0x000fe200007fe400 */
[----:B------:R-:W-:-:S04]  /*77f0*/  IMAD R0, R39, c[0x0][0x3c4], R4 ;  /* 0x0000f10027007a24 */ /* 0x000fc800078e0204 */
[----:B------:R-:W-:-:S05]  /*7800*/  IMAD.WIDE.U32 R4, R39, c[0x0][0x3c0], R2 ;  /* 0x0000f00027047a25 */ /* 0x000fca00078e0002 */
[----:B------:R-:W-:Y:S01]  /*7810*/  IADD3 R8, R5, R0, RZ ;  /* 0x0000000005087210 */ /* 0x000fe20007ffe0ff */
[----:B------:R-:W-:Y:S05]  /*7820*/  @P4 BRA `(.L_x_285) ;  /* 0x000000e000004947 */ /* 0x000fea0003800000 */
[----:B------:R-:W-:Y:S01]  /*7830*/  MOV R3, R8 ;  /* 0x0000000800037202 */ /* 0x000fe20000000f00 */
[----:B------:R-:W-:Y:S01]  /*7840*/  IMAD R0, R38, c[0x0][0x3a8], RZ ;  /* 0x0000ea0026007a24 */ /* 0x000fe200078e02ff */
[----:B------:R-:W-:Y:S01]  /*7850*/  ISETP.GE.AND P2, PT, R200, c[0x0][0x220], PT ;  /* 0x00008800c8007a0c */ /* 0x000fe20003f46270 */
[----:B------:R-:W-:Y:S01]  /*7860*/  IMAD.MOV.U32 R2, RZ, RZ, R4 ;  /* 0x000000ffff027224 */ /* 0x000fe200078e0004 */
[----:B------:R-:W-:Y:S01]  /*7870*/  ISETP.GE.AND P1, PT, R210, c[0x0][0x220], PT ;  /* 0x00008800d2007a0c */ /* 0x000fe20003f26270 */
[----:B------:R-:W-:Y:S01]  /*7880*/  IMAD R0, R233, c[0x0][0x3ac], R0 ;  /* 0x0000eb00e9007a24 */ /* 0x000fe200078e0200 */
[----:B------:R-:W-:Y:S01]  /*7890*/  ISETP.GE.AND P0, PT, R211, c[0x0][0x220], PT ;  /* 0x00008800d3007a0c */ /* 0x000fe20003f06270 */
[----:B------:R-:W-:-:S04]  /*78a0*/  IMAD.WIDE.U32 R6, R233, c[0x0][0x3a8], R2 ;  /* 0x0000ea00e9067a25 */ /* 0x000fc800078e0002 */
[----:B------:R-:W-:Y:S01]  /*78b0*/  IMAD.IADD R0, R7, 0x1, R0 ;  /* 0x0000000107007824 */ /* 0x000fe200078e0200 */
[----:B------:R-:W-:-:S04]  /*78c0*/  LEA R2, P4, R6, c[0x0][0x348], 0x1 ;  /* 0x0000d20006027a11 */ /* 0x000fc800078808ff */
[----:B------:R-:W-:-:S05]  /*78d0*/  LEA.HI.X R3, R6, c[0x0][0x34c], R0, 0x1, P4 ;  /* 0x0000d30006037a11 */ /* 0x000fca00020f0c00 */
[----:B---3--:R1:W-:Y:S04]  /*78e0*/  @!P2 STG.E.128 [R2.64], R48 ;  /* 0x000000300200a986 */ /* 0x0083e8000c101d06 */
[----:B------:R1:W-:Y:S04]  /*78f0*/  @!P1 STG.E.128 [R2.64+0x80], R44 ;  /* 0x0000802c02009986 */ /* 0x0003e8000c101d06 */
[----:B------:R1:W-:Y:S02]  /*7900*/  @!P0 STG.E.128 [R2.64+0x100], R40 ;  /* 0x0001002802008986 */ /* 0x0003e4000c101d06 */
.L_x_285:
[----:B------:R-:W-:Y:S05]  /*7910*/  BSYNC B0 ;  /* 0x0000000000007941 */ /* 0x000fea0003800000 */
.L_x_284:
[----:B------:R-:W-:Y:S05]  /*7920*/  @P3 BRA `(.L_x_286) ;  /* 0x0000092000003947 */ /* 0x000fea0003800000 */
[----:B------:R-:W-:Y:S02]  /*7930*/  IADD3 R0, P0, R233, 0x20, RZ ;  /* 0x00000020e9007810 */ /* 0x000fe40007f1e0ff */
[----:B-1----:R-:W-:-:S02]  /*7940*/  MOV R3, R8 ;  /* 0x0000000800037202 */ /* 0x002fc40000000f00 */
[----:B------:R-:W-:Y:S01]  /*7950*/  ISETP.GE.AND P1, PT, R200, c[0x0][0x220], PT ;  /* 0x00008800c8007a0c */ /* 0x000fe20003f26270 */
[----:B------:R-:W-:Y:S01]  /*7960*/  IMAD.X R2, RZ, RZ, R38, P0 ;  /* 0x000000ffff027224 */ /* 0x000fe200000e0626 */
[----:B------:R-:W-:-:S03]  /*7970*/  ISETP.GE.AND P0, PT, R210, c[0x0][0x220], PT ;  /* 0x00008800d2007a0c */ /* 0x000fc60003f06270 */
[----:B------:R-:W-:Y:S02]  /*7980*/  IMAD R5, R2, c[0x0][0x3a8], RZ ;  /* 0x0000ea0002057a24 */ /* 0x000fe400078e02ff */
[----:B------:R-:W-:-:S04]  /*7990*/  IMAD.MOV.U32 R2, RZ, RZ, R4 ;  /* 0x000000ffff027224 */ /* 0x000fc800078e0004 */
[----:B------:R-:W-:-:S04]  /*79a0*/  IMAD.WIDE.U32 R6, R0, c[0x0][0x3a8], R2 ;  /* 0x0000ea0000067a25 */ /* 0x000fc800078e0002 */
        /* <DEDUP_REMOVED lines=10> */
.L_x_256:
[----:B------:R-:W1:Y:S01]  /*7a50*/  S2R R4, SR_CTAID.Y ;  /* 0x0000000000047919 */ /* 0x000e620000002600 */
[----:B------:R-:W-:-:S03]  /*7a60*/  ISETP.NE.AND P0, PT, R249, -0x1, PT ;  /* 0xfffffffff900780c */ /* 0x000fc60003f05270 */
[----:B------:R-:W2:Y:S10]  /*7a70*/  S2R R7, SR_CTAID.Y ;  /* 0x0000000000077919 */ /* 0x000eb40000002600 */
[----:B------:R-:W-:-:S05]  /*7a80*/  @P0 IADD3 R0, R232, R249, RZ ;  /* 0x000000f9e8000210 */ /* 0x000fca0007ffe0ff */
[----:B------:R-:W-:-:S04]  /*7a90*/  @P0 IMAD.WIDE.U32 R2, R0, c[0x0][0x3a0], RZ ;  /* 0x0000e80000020a25 */ /* 0x000fc800078e00ff */
[----:B------:R-:W-:Y:S01]  /*7aa0*/  @P0 IMAD R5, R0, c[0x0][0x3a4], R3 ;  /* 0x0000e90000050a24 */ /* 0x000fe200078e0203 */
[----:B-1----:R-:W-:Y:S02]  /*7ab0*/  SHF.R.S32.HI R6, RZ, 0x1f, R4 ;  /* 0x0000001fff067819 */ /* 0x002fe40000011404 */
[----:B------:R-:W-:Y:S01]  /*7ac0*/  @P0 MOV R4, R2 ;  /* 0x0000000200040202 */ /* 0x000fe20000000f00 */
[----:B------:R-:W-:Y:S05]  /*7ad0*/  @P0 BRA `(.L_x_287) ;  /* 0x000000a000000947 */ /* 0x000fea0003800000 */
[----:B------:R-:W-:Y:S01]  /*7ae0*/  SHF.R.S32.HI R0, RZ, 0x1f, R232 ;  /* 0x0000001fff007819 */ /* 0x000fe200000114e8 */
[----:B------:R-:W-:-:S04]  /*7af0*/  IMAD.WIDE.U32 R2, R232, c[0x0][0x3a0], RZ ;  /* 0x0000e800e8027a25 */ /* 0x000fc800078e00ff */
[----:B------:R-:W-:Y:S02]  /*7b00*/  IMAD R0, R0, c[0x0][0x3a0], RZ ;  /* 0x0000e80000007a24 */ /* 0x000fe400078e02ff */
[----:B------:R-:W-:Y:S02]  /*7b10*/  IMAD R4, R6, c[0x0][0x388], RZ ;  /* 0x0000e20006047a24 */ /* 0x000fe400078e02ff */
[----:B------:R-:W-:-:S05]  /*7b20*/  IMAD R0, R232, c[0x0][0x3a4], R0 ;  /* 0x0000e900e8007a24 */ /* 0x000fca00078e0200 */
[----:B------:R-:W-:Y:S01]  /*7b30*/  IADD3 R3, R3, R0, RZ ;  /* 0x0000000003037210 */ /* 0x000fe20007ffe0ff */
[----:B--2---:R-:W-:-:S04]  /*7b40*/  IMAD R0, R7, c[0x0][0x38c], R4 ;  /* 0x0000e30007007a24 */ /* 0x004fc800078e0204 */
[----:B------:R-:W-:-:S05]  /*7b50*/  IMAD.WIDE.U32 R2, R7, c[0x0][0x388], R2 ;  /* 0x0000e20007027a25 */ /* 0x000fca00078e0002 */
[----:B------:R-:W-:Y:S02]  /*7b60*/  IADD3 R5, R3, R0, RZ ;  /* 0x0000000003057210 */ /* 0x000fe40007ffe0ff */
[----:B------:R-:W-:Y:S02]  /*7b70*/  MOV R4, R2 ;  /* 0x0000000200047202 */ /* 0x000fe40000000f00 */
.L_x_287:
[----:B------:R-:W-:-:S05]  /*7b80*/  @P0 IADD3 R0, R232, R249, RZ ;  /* 0x000000f9e8000210 */ /* 0x000fca0007ffe0ff */
[----:B------:R-:W-:-:S04]  /*7b90*/  @P0 IMAD.WIDE.U32 R2, R0, c[0x0][0x3a8], RZ ;  /* 0x0000ea0000020a25 */ /* 0x000fc800078e00ff */
[----:B------:R-:W-:Y:S01]  /*7ba0*/  @P0 IMAD R11, R0, c[0x0][0x3ac], R3 ;  /* 0x0000eb00000b0a24 */ /* 0x000fe200078e0203 */
        /* <DEDUP_REMOVED lines=12> */
.L_x_288:
[----:B------:R-:W1:Y:S01]  /*7c70*/  S2R R6, SR_CTAID.Z ;  /* 0x0000000000067919 */ /* 0x000e620000002700 */
[----:B------:R-:W-:Y:S01]  /*7c80*/  IMAD R9, R234, -0x40, R193 ;  /* 0xffffffc0ea097824 */ /* 0x000fe200078e02c1 */
[----:B------:R-:W-:Y:S01]  /*7c90*/  BSSY B0, `(.L_x_289) ;  /* 0x000001d000007945 */ /* 0x000fe20003800000 */
[----:B------:R-:W-:Y:S01]  /*7ca0*/  IMAD R0, R250, c[0x0][0x3a0], RZ ;  /* 0x0000e800fa007a24 */ /* 0x000fe200078e02ff */
[----:B------:R-:W3:Y:S01]  /*7cb0*/  S2R R13, SR_CTAID.Z ;  /* 0x00000000000d7919 */ /* 0x000ee20000002700 */
[C---:B------:R-:W-:Y:S01]  /*7cc0*/  IMAD.WIDE.U32 R2, R242.reuse, c[0x0][0x3a0], R200 ;  /* 0x0000e800f2027a25 */ /* 0x040fe200078e00c8 */
[----:B------:R-:W-:Y:S02]  /*7cd0*/  ISETP.GE.AND P4, PT, R233, R9, PT ;  /* 0x00000009e900720c */ /* 0x000fe40003f86270 */
[----:B------:R-:W-:Y:S01]  /*7ce0*/  SHF.R.S32.HI R12, RZ, 0x1f, R233 ;  /* 0x0000001fff0c7819 */ /* 0x000fe200000114e9 */
[----:B------:R-:W-:Y:S01]  /*7cf0*/  IMAD R0, R242, c[0x0][0x3a4], R0 ;  /* 0x0000e900f2007a24 */ /* 0x000fe200078e0200 */
[----:B------:R-:W-:-:S04]  /*7d00*/  IADD3 R4, P0, R4, R2, RZ ;  /* 0x0000000204047210 */ /* 0x000fc80007f1e0ff */
[----:B------:R-:W-:Y:S02]  /*7d10*/  IADD3.X R5, R5, R3, R0, P0, !PT ;  /* 0x0000000305057210 */ /* 0x000fe400007fe400 */
[----:B-1----:R-:W-:-:S03]  /*7d20*/  SHF.R.S32.HI R14, RZ, 0x1f, R6 ;  /* 0x0000001fff0e7819 */ /* 0x002fc60000011406 */
[----:B---3--:R-:W-:-:S04]  /*7d30*/  IMAD.WIDE.U32 R4, R13, c[0x0][0x3b8], R4 ;  /* 0x0000ee000d047a25 */ /* 0x008fc800078e0004 */
[----:B------:R-:W-:-:S04]  /*7d40*/  IMAD R8, R14, c[0x0][0x3b8], RZ ;  /* 0x0000ee000e087a24 */ /* 0x000fc800078e02ff */
[----:B------:R-:W-:-:S05]  /*7d50*/  IMAD R8, R13, c[0x0][0x3bc], R8 ;  /* 0x0000ef000d087a24 */ /* 0x000fca00078e0208 */
        /* <DEDUP_REMOVED lines=9> */
[----:B--2---:R-:W-:-:S04]  /*7df0*/  IMAD.WIDE.U32 R6, R233, c[0x0][0x3a0], R2 ;  /* 0x0000e800e9067a25 */ /* 0x004fc800078e0002 */
[----:B------:R-:W-:Y:S01]  /*7e00*/  IMAD.IADD R0, R0, 0x1, R7 ;  /* 0x0000000100007824 */ /* 0x000fe200078e0207 */
[----:B------:R-:W-:-:S04]  /*7e10*/  LEA R2, P3, R6, c[0x0][0x340], 0x1 ;  /* 0x0000d00006027a11 */ /* 0x000fc800078608ff */
[----:B------:R-:W-:-:S05]  /*7e20*/  LEA.HI.X R3, R6, c[0x0][0x344], R0, 0x1, P3 ;  /* 0x0000d10006037a11 */ /* 0x000fca00018f0c00 */
[----:B------:R1:W-:Y:S04]  /*7e30*/  @!P2 STG.E.128 [R2.64], RZ ;  /* 0x000000ff0200a986 */ /* 0x0003e8000c101d06 */
[----:B------:R1:W-:Y:S04]  /*7e40*/  @!P1 STG.E.128 [R2.64+0x80], RZ ;  /* 0x000080ff02009986 */ /* 0x0003e8000c101d06 */
[----:B------:R1:W-:Y:S02]  /*7e50*/  @!P0 STG.E.128 [R2.64+0x100], RZ ;  /* 0x000100ff02008986 */ /* 0x0003e4000c101d06 */
.L_x_290:
[----:B------:R-:W-:Y:S05]  /*7e60*/  BSYNC B0 ;  /* 0x0000000000007941 */ /* 0x000fea0003800000 */
.L_x_289:
[----:B------:R-:W-:Y:S01]  /*7e70*/  IADD3 R0, R233, 0x20, RZ ;  /* 0x00000020e9007810 */ /* 0x000fe20007ffe0ff */
[----:B------:R-:W-:Y:S03]  /*7e80*/  BSSY B0, `(.L_x_291) ;  /* 0x0000012000007945 */ /* 0x000fe60003800000 */
[----:B------:R-:W-:-:S13]  /*7e90*/  ISETP.GE.AND P3, PT, R0, R9, PT ;  /* 0x000000090000720c */ /* 0x000fda0003f66270 */
[----:B------:R-:W-:Y:S05]  /*7ea0*/  @P3 BRA `(.L_x_292) ;  /* 0x000000f000003947 */ /* 0x000fea0003800000 */
[----:B------:R-:W-:Y:S01]  /*7eb0*/  IADD3 R0, P0, R233, 0x20, RZ ;  /* 0x00000020e9007810 */ /* 0x000fe20007f1e0ff */
[----:B------:R-:W-:Y:S01]  /*7ec0*/  IMAD.MOV.U32 R5, RZ, RZ, R8 ;  /* 0x000000ffff057224 */ /* 0x000fe200078e0008 */
[----:B------:R-:W-:Y:S02]  /*7ed0*/  ISETP.GE.AND P2, PT, R200, c[0x0][0x220], PT ;  /* 0x00008800c8007a0c */ /* 0x000fe40003f46270 */
[----:B------:R-:W-:Y:S01]  /*7ee0*/  ISETP.GE.AND P1, PT, R210, c[0x0][0x220], PT ;  /* 0x00008800d2007a0c */ /* 0x000fe20003f26270 */
[----:B-1----:R-:W-:Y:S01]  /*7ef0*/  IMAD.X R2, RZ, RZ, R12, P0 ;  /* 0x000000ffff027224 */ /* 0x002fe200000e060c */
        /* <DEDUP_REMOVED lines=10> */
.L_x_292:
[----:B------:R-:W-:Y:S05]  /*7fa0*/  BSYNC B0 ;  /* 0x0000000000007941 */ /* 0x000fea0003800000 */
.L_x_291:
[----:B-1----:R-:W-:Y:S01]  /*7fb0*/  IMAD.WIDE.U32 R2, R242, c[0x0][0x3a8], R200 ;  /* 0x0000ea00f2027a25 */ /* 0x002fe200078e00c8 */
[----:B------:R-:W-:Y:S03]  /*7fc0*/  BSSY B0, `(.L_x_293) ;  /* 0x0000018000007945 */ /* 0x000fe60003800000 */
[----:B------:R-:W-:Y:S01]  /*7fd0*/  IMAD R0, R250, c[0x0][0x3a8], RZ ;  /* 0x0000ea00fa007a24 */ /* 0x000fe200078e02ff */
[----:B------:R-:W-:Y:S01]  /*7fe0*/  IADD3 R4, P0, R10, R2, RZ ;  /* 0x000000020a047210 */ /* 0x000fe20007f1e0ff */
[----:B------:R-:W-:-:S02]  /*7ff0*/  IMAD R8, R14, c[0x0][0x3c0], RZ ;  /* 0x0000f0000e087a24 */ /* 0x000fc400078e02ff */
[----:B------:R-:W-:Y:S02]  /*8000*/  IMAD R0, R242, c[0x0][0x3ac], R0 ;  /* 0x0000eb00f2007a24 */ /* 0x000fe400078e0200 */
[----:B------:R-:W-:-:S03]  /*8010*/  IMAD R8, R13, c[0x0][0x3c4], R8 ;  /* 0x0000f1000d087a24 */ /* 0x000fc600078e0208 */
[----:B------:R-:W-:-:S05]  /*8020*/  IADD3.X R5, R11, R3, R0, P0, !PT ;  /* 0x000000030b057210 */ /* 0x000fca00007fe400 */
        /* <DEDUP_REMOVED lines=17> */
.L_x_294:
[----:B------:R-:W-:Y:S05]  /*8140*/  BSYNC B0 ;  /* 0x0000000000007941 */ /* 0x000fea0003800000 */
.L_x_293:
[----:B------:R-:W-:Y:S05]  /*8150*/  @P3 BRA `(.L_x_286) ;  /* 0x000000f000003947 */ /* 0x000fea0003800000 */
[----:B------:R-:W-:Y:S01]  /*8160*/  IADD3 R0, P0, R233, 0x20, RZ ;  /* 0x00000020e9007810 */ /* 0x000fe20007f1e0ff */
[----:B------:R-:W-:Y:S01]  /*8170*/  IMAD.MOV.U32 R5, RZ, RZ, R8 ;  /* 0x000000ffff057224 */ /* 0x000fe200078e0008 */
[----:B------:R-:W-:-:S02]  /*8180*/  ISETP.GE.AND P2, PT, R200, c[0x0][0x220], PT ;  /* 0x00008800c8007a0c */ /* 0x000fc40003f46270 */
        /* <DEDUP_REMOVED lines=12> */
.L_x_286:
[----:B------:R-:W-:Y:S05]  /*8250*/  BSYNC B1 ;  /* 0x0000000000017941 */ /* 0x000fea0003800000 */
.L_x_251:
[----:B------:R-:W-:-:S04]  /*8260*/  IADD3 R234, R234, c[0x0][0xc], RZ ;  /* 0x00000300eaea7a10 */ /* 0x000fc80007ffe0ff */
[----:B------:R-:W-:-:S13]  /*8270*/  ISETP.GE.AND P0, PT, R234, UR4, PT ;  /* 0x00000004ea007c0c */ /* 0x000fda000bf06270 */
[----:B------:R-:W-:Y:S01]  /*8280*/  @P0 CALL.REL.NOINC `(.L_x_295) ;  /* 0x0000001000000944 */ /* 0x000fe20003c00000 */
[----:B------:R-:W-:Y:S05]  /*8290*/  BRA `(.L_x_296) ;  /* 0xffff864000007947 */ /* 0x000fea000383ffff */
.L_x_295:
[----:B------:R-:W-:Y:S05]  /*82a0*/  EXIT ;  /* 0x000000000000794d */ /* 0x000fea0003800000 */
.L_x_297:
        /* <DEDUP_REMOVED lines=13> */
.L_x_1584:


//--------------------- .text._ZN5flash44flash_bwd_dq_dk_dv_loop_seqk_parallel_kernelI23Flash_bwd_kernel_traitsILi192ELi64ELi64ELi8ELi4ELi2ELi2ELb0ELb0EN7cutlass6half_tE19Flash_kernel_traitsILi192ELi64ELi64ELi8ES3_EELb0ELb0ELb1ELb0ELb0ELb0ELb0EEEvNS_16Flash_bwd_paramsE --------------------------
	.section	.text._ZN5flash44flash_bwd_dq_dk_dv_loop_seqk_parallel_kernelI23Flash_bwd_kernel_traitsILi192ELi64ELi64ELi8ELi4ELi2ELi2ELb0ELb0EN7cutlass6half_tE19Flash_kernel_traitsILi192ELi64ELi64ELi8ES3_EELb0ELb0ELb1ELb0ELb0ELb0ELb0EEEvNS_16Flash_bwd_paramsE,"ax",@progbits
	.sectioninfo	@"SHI_REGISTERS=254"
	.align	128
        .global         _ZN5flash44flash_bwd_dq_dk_dv_loop_seqk_parallel_kernelI23Flash_bwd_kernel_traitsILi192ELi64ELi64ELi8ELi4ELi2ELi2ELb0ELb0EN7cutlass6half_tE19Flash_kernel_traitsILi192ELi64ELi64ELi8ES3_EELb0ELb0ELb1ELb0ELb0ELb0ELb0EEEvNS_16Flash_bwd_paramsE
        .type           _ZN5flash44flash_bwd_dq_dk_dv_loop_seqk_parallel_kernelI23Flash_bwd_kernel_traitsILi192ELi64ELi64ELi8ELi4ELi2ELi2ELb0ELb0EN7cutlass6half_tE19Flash_kernel_traitsILi192ELi64ELi64ELi8ES3_EELb0ELb0ELb1ELb0ELb0ELb0ELb0EEEvNS_16Flash_bwd_paramsE,@function
        .size           _ZN5flash44flash_bwd_dq_dk_dv_loop_seqk_parallel_kernelI23Flash_bwd_kernel_traitsILi192ELi64ELi64ELi8ELi4ELi2ELi2ELb0ELb0EN7cutlass6half_tE19Flash_kernel_traitsILi192ELi64ELi64ELi8ES3_EELb0ELb0ELb1ELb0ELb0ELb0ELb0EEEvNS_16Flash_bwd_paramsE,(.L_x_1585 - _ZN5flash44flash_bwd_dq_dk_dv_loop_seqk_parallel_kernelI23Flash_bwd_kernel_traitsILi192ELi64ELi64ELi8ELi4ELi2ELi2ELb0ELb0EN7cutlass6half_tE19Flash_kernel_traitsILi192ELi64ELi64ELi8ES3_EELb0ELb0ELb1ELb0ELb0ELb0ELb0EEEvNS_16Flash_bwd_paramsE)
        .other          _ZN5flash44flash_bwd_dq_dk_dv_loop_seqk_parallel_kernelI23Flash_bwd_kernel_traitsILi192ELi64ELi64ELi8ELi4ELi2ELi2ELb0ELb0EN7cutlass6half_tE19Flash_kernel_traitsILi192ELi64ELi64ELi8ES3_EELb0ELb0ELb1ELb0ELb0ELb0ELb0EEEvNS_16Flash_bwd_paramsE,@"STO_CUDA_ENTRY STV_DEFAULT"
_ZN5flash44flash_bwd_dq_dk_dv_loop_seqk_parallel_kernelI23Flash_bwd_kernel_traitsILi192ELi64ELi64ELi8ELi4ELi2ELi2ELb0ELb0EN7cutlass6half_tE19Flash_kernel_traitsILi192ELi64ELi64ELi8ES3_EELb0ELb0ELb1ELb0ELb0ELb0ELb0EEEvNS_16Flash_bwd_paramsE:
.text._ZN5flash44flash_bwd_dq_dk_dv_loop_seqk_parallel_kernelI23Flash_bwd_kernel_traitsILi192ELi64ELi64ELi8ELi4ELi2ELi2ELb0ELb0EN7cutlass6half_tE19Flash_kernel_traitsILi192ELi64ELi64ELi8ES3_EELb0ELb0ELb1ELb0ELb0ELb0ELb0EEEvNS_16Flash_bwd_paramsE:
[----:B------:R-:W-:Y:S02]  /*0000*/  MOV R1, c[0x0][0x28] ;  /* 0x00000a0000017a02 */ /* 0x000fe40000000f00 */
[----:B------:R-:W1:Y:S01]  /*0010*/  S2R R216, SR_CTAID.X ;  /* 0x0000000000d87919 */ /* 0x000e620000002500 */
[----:B------:R-:W-:Y:S02]  /*0020*/  ULDC UR5, c[0x0][0x218] ;  /* 0x0000860000057ab9 */ /* 0x000fe40000000800 */
[----:B------:R-:W-:-:S04]  /*0030*/  UIADD3 UR5, UR5, 0x3f, URZ ;  /* 0x0000003f05057890 */ /* 0x000fc8000fffe03f */
[----:B------:R-:W-:-:S04]  /*0040*/  USHF.R.S32.HI UR4, URZ, 0x1f, UR5 ;  /* 0x0000001f3f047899 */ /* 0x000fc80008011405 */
[----:B------:R-:W-:-:S04]  /*0050*/  ULEA.HI UR4, UR4, UR5, URZ, 0x6 ;  /* 0x0000000504047291 */ /* 0x000fc8000f8f303f */
[----:B------:R-:W-:-:S06]  /*0060*/  USHF.R.S32.HI UR4, URZ, 0x6, UR4 ;  /* 0x000000063f047899 */ /* 0x000fcc0008011404 */
[----:B-1----:R-:W-:-:S13]  /*0070*/  ISETP.GE.AND P0, PT, R216, UR4, PT ;  /* 0x00000004d8007c0c */ /* 0x002fda000bf06270 */
[----:B------:R-:W-:Y:S05]  /*0080*/  @P0 EXIT ;  /* 0x000000000000094d */ /* 0x000fea0003800000 */
[----:B------:R-:W1:Y:S01]  /*0090*/  S2R R6, SR_TID.X ;  /* 0x0000000000067919 */ /* 0x000e620000002100 */
[----:B------:R-:W-:-:S03]  /*00a0*/  ULDC.64 UR6, c[0x0][0x118] ;  /* 0x0000460000067ab9 */ /* 0x000fc60000000a00 */
[----:B------:R-:W2:Y:S04]  /*00b0*/  S2R R202, SR_CTAID.Y ;  /* 0x0000000000ca7919 */ /* 0x000ea80000002600 */
[----:B------:R-:W3:Y:S01]  /*00c0*/  S2R R233, SR_CTAID.Z ;  /* 0x0000000000e97919 */ /* 0x000ee20000002700 */
[----:B-1----:R-:W-:-:S04]  /*00d0*/  SHF.R.S32.HI R9, RZ, 0x1f, R6 ;  /* 0x0000001fff097819 */ /* 0x002fc80000011406 */
[CC--:B------:R-:W-:Y:S02]  /*00e0*/  LEA.HI R5, R9.reuse, R6.reuse, RZ, 0x4 ;  /* 0x0000000609057211 */ /* 0x0c0fe400078f20ff */
[CC--:B------:R-:W-:Y:S02]  /*00f0*/  LEA.HI R17, R9.reuse, R6.reuse, RZ, 0x3 ;  /* 0x0000000609117211 */ /* 0x0c0fe400078f18ff */
[----:B------:R-:W-:Y:S02]  /*0100*/  SHF.R.S32.HI R0, RZ, 0x4, R5 ;  /* 0x00000004ff007819 */ /* 0x000fe40000011405 */
[----:B------:R-:W-:Y:S02]  /*0110*/  LEA.HI R10, R9, R6, RZ, 0x5 ;  /* 0x00000006090a7211 */ /* 0x000fe400078f28ff */
[----:B------:R-:W-:Y:S02]  /*0120*/  LEA.HI R7, R5, R0, RZ, 0x1 ;  /* 0x0000000005077211 */ /* 0x000fe400078f08ff */
[----:B------:R-:W-:-:S02]  /*0130*/  LOP3.LUT R11, R17, 0xfffffff8, RZ, 0xc0, !PT ;  /* 0xfffffff8110b7812 */ /* 0x000fc400078ec0ff */
[----:B------:R-:W-:Y:S02]  /*0140*/  SHF.R.S32.HI R209, RZ, 0x3, R17 ;  /* 0x00000003ffd17819 */ /* 0x000fe40000011411 */
[----:B------:R-:W-:Y:S01]  /*0150*/  LOP3.LUT R7, R7, 0xfffffffe, RZ, 0xc0, !PT ;  /* 0xfffffffe07077812 */ /* 0x000fe200078ec0ff */
[----:B------:R-:W-:Y:S01]  /*0160*/  IMAD.IADD R2, R6, 0x1, -R11 ;  /* 0x0000000106027824 */ /* 0x000fe200078e0a0b */
[----:B------:R-:W-:Y:S01]  /*0170*/  SHF.R.S32.HI R207, RZ, 0x5, R10 ;  /* 0x00000005ffcf7819 */ /* 0x000fe2000001140a */
[----:B------:R-:W-:Y:S01]  /*0180*/  IMAD.SHL.U32 R13, R209, 0x40, RZ ;  /* 0x00000040d10d7824 */ /* 0x000fe200078e00ff */
[----:B------:R-:W-:Y:S01]  /*0190*/  LOP3.LUT R5, R5, 0xfffffff0, RZ, 0xc0, !PT ;  /* 0xfffffff005057812 */ /* 0x000fe200078ec0ff */
[----:B------:R-:W-:Y:S01]  /*01a0*/  IMAD.IADD R7, R0, 0x1, -R7 ;  /* 0x0000000100077824 */ /* 0x000fe200078e0a07 */
[----:B------:R-:W-:Y:S01]  /*01b0*/  LEA.HI R0, R10, R207, RZ, 0x1 ;  /* 0x000000cf0a007211 */ /* 0x000fe200078f08ff */
[----:B------:R-:W-:Y:S01]  /*01c0*/  IMAD.SHL.U32 R210, R2, 0x8, RZ ;  /* 0x0000000802d27824 */ /* 0x000fe200078e00ff */
[----:B------:R-:W-:Y:S01]  /*01d0*/  LEA.HI R8, R9, R6, RZ, 0x2 ;  /* 0x0000000609087211 */ /* 0x000fe200078f10ff */
[----:B------:R-:W-:Y:S01]  /*01e0*/  IMAD.IADD R14, R6, 0x1, -R5 ;  /* 0x00000001060e7824 */ /* 0x000fe200078e0a05 */
[----:B------:R-:W-:Y:S01]  /*01f0*/  LOP3.LUT R13, R13, 0x1c0, RZ, 0xc0, !PT ;  /* 0x000001c00d0d7812 */ /* 0x000fe200078ec0ff */
[----:B------:R-:W-:Y:S01]  /*0200*/  IMAD.SHL.U32 R12, R2, 0x40, RZ ;  /* 0x00000040020c7824 */ /* 0x000fe200078e00ff */
[----:B------:R-:W-:-:S02]  /*0210*/  LOP3.LUT R0, R0, 0xfffffffe, RZ, 0xc0, !PT ;  /* 0xfffffffe00007812 */ /* 0x000fc400078ec0ff */
[--C-:B------:R-:W-:Y:S02]  /*0220*/  SHF.R.S32.HI R4, RZ, 0x2, R8.reuse ;  /* 0x00000002ff047819 */ /* 0x100fe40000011408 */
[----:B------:R-:W-:Y:S01]  /*0230*/  SHF.R.S32.HI R3, RZ, 0x1f, R8 ;  /* 0x0000001fff037819 */ /* 0x000fe20000011408 */
[----:B------:R-:W-:Y:S01]  /*0240*/  IMAD.IADD R5, R207, 0x1, -R0 ;  /* 0x00000001cf057824 */ /* 0x000fe200078e0a00 */
[----:B------:R-:W-:Y:S02]  /*0250*/  LOP3.LUT R11, R13, 0x38, R210, 0xf8, !PT ;  /* 0x000000380d0b7812 */ /* 0x000fe400078ef8d2 */
[----:B------:R-:W-:Y:S02]  /*0260*/  SHF.R.U32.HI R208, RZ, 0x3, R13 ;  /* 0x00000003ffd07819 */ /* 0x000fe4000001160d */
[----:B------:R-:W-:Y:S02]  /*0270*/  LEA.HI R3, R3, R4, RZ, 0x3 ;  /* 0x0000000403037211 */ /* 0x000fe400078f18ff */
[----:B------:R-:W-:Y:S01]  /*0280*/  LOP3.LUT R208, R11, R208, RZ, 0x3c, !PT ;  /* 0x000000d00bd07212 */ /* 0x000fe200078e3cff */
[----:B------:R-:W-:Y:S01]  /*0290*/  IMAD.SHL.U32 R11, R5, 0x10, RZ ;  /* 0x00000010050b7824 */ /* 0x000fe200078e00ff */
[----:B------:R-:W-:-:S02]  /*02a0*/  LOP3.LUT R12, R12, 0x1c0, RZ, 0xc0, !PT ;  /* 0x000001c00c0c7812 */ /* 0x000fc400078ec0ff */
[----:B------:R-:W-:Y:S02]  /*02b0*/  LOP3.LUT R3, R3, 0xfffffff8, RZ, 0xc0, !PT ;  /* 0xfffffff803037812 */ /* 0x000fe400078ec0ff */
[----:B------:R-:W-:Y:S02]  /*02c0*/  SHF.R.S32.HI R13, RZ, 0x1f, R14 ;  /* 0x0000001fff0d7819 */ /* 0x000fe4000001140e */
[----:B------:R-:W-:Y:S01]  /*02d0*/  LOP3.LUT R0, R12, 0x10, R11, 0xf8, !PT ;  /* 0x000000100c007812 */ /* 0x000fe200078ef80b */
[----:B------:R-:W-:Y:S01]  /*02e0*/  IMAD.IADD R3, R4, 0x1, -R3 ;  /* 0x0000000104037824 */ /* 0x000fe200078e0a03 */
[C---:B------:R-:W-:Y:S02]  /*02f0*/  LOP3.LUT P4, RZ, R2.reuse, 0x4, RZ, 0xc0, !PT ;  /* 0x0000000402ff7812 */ /* 0x040fe4000788c0ff */
[----:B------:R-:W-:Y:S02]  /*0300*/  LOP3.LUT P3, RZ, R2, 0x2, RZ, 0xc0, !PT ;  /* 0x0000000202ff7812 */ /* 0x000fe4000786c0ff */
[----:B------:R-:W-:Y:S01]  /*0310*/  LEA.HI R2, R13, R14, RZ, 0x3 ;  /* 0x0000000e0d027211 */ /* 0x000fe200078f18ff */
[----:B------:R-:W-:Y:S01]  /*0320*/  IMAD.SHL.U32 R13, R7, 0x200, RZ ;  /* 0x00000200070d7824 */ /* 0x000fe200078e00ff */
[----:B------:R-:W-:-:S02]  /*0330*/  LOP3.LUT R198, R12, 0x8, R17, 0xf8, !PT ;  /* 0x000000080cc67812 */ /* 0x000fc400078ef811 */
[----:B------:R-:W-:Y:S02]  /*0340*/  SHF.R.U32.HI R11, RZ, 0x3, R12 ;  /* 0x00000003ff0b7819 */ /* 0x000fe4000001160c */
[----:B------:R-:W-:Y:S02]  /*0350*/  LOP3.LUT R0, R0, 0x8, R17, 0xf8, !PT ;  /* 0x0000000800007812 */ /* 0x000fe400078ef811 */
[----:B------:R-:W-:Y:S02]  /*0360*/  LEA.HI R4, R9, R6, RZ, 0x7 ;  /* 0x0000000609047211 */ /* 0x000fe400078f38ff */
[----:B------:R-:W-:Y:S02]  /*0370*/  LOP3.LUT R12, R3, 0x1, RZ, 0xc0, !PT ;  /* 0x00000001030c7812 */ /* 0x000fe400078ec0ff */
[----:B------:R-:W-:Y:S02]  /*0380*/  LOP3.LUT R198, R198, R11, RZ, 0x3c, !PT ;  /* 0x0000000bc6c67212 */ /* 0x000fe400078e3cff */
[----:B------:R-:W-:-:S02]  /*0390*/  LOP3.LUT R0, R13, R0, R11, 0xf6, !PT ;  /* 0x000000000d007212 */ /* 0x000fc400078ef60b */
[----:B------:R-:W-:Y:S02]  /*03a0*/  LEA.HI R219, R9, R6, RZ, 0x6 ;  /* 0x0000000609db7211 */ /* 0x000fe400078f30ff */
[----:B------:R-:W-:Y:S01]  /*03b0*/  LOP3.LUT R11, R10, 0xffffffe0, RZ, 0xc0, !PT ;  /* 0xffffffe00a0b7812 */ /* 0x000fe200078ec0ff */
[----:B------:R-:W-:Y:S01]  /*03c0*/  IMAD.SHL.U32 R197, R0, 0x2, RZ ;  /* 0x0000000200c57824 */ /* 0x000fe200078e00ff */
[----:B------:R-:W-:Y:S01]  /*03d0*/  LOP3.LUT R9, R8, 0x7ffffffc, RZ, 0xc0, !PT ;  /* 0x7ffffffc08097812 */ /* 0x000fe200078ec0ff */
[C---:B------:R-:W-:Y:S01]  /*03e0*/  IMAD.SHL.U32 R8, R6.reuse, 0x2, RZ ;  /* 0x0000000206087824 */ /* 0x040fe200078e00ff */
[----:B------:R-:W-:Y:S01]  /*03f0*/  SHF.R.S32.HI R4, RZ, 0x7, R4 ;  /* 0x00000007ff047819 */ /* 0x000fe20000011404 */
[----:B------:R-:W-:Y:S01]  /*0400*/  IMAD.IADD R206, R6, 0x1, -R11 ;  /* 0x0000000106ce7824 */ /* 0x000fe200078e0a0b */
[----:B------:R-:W-:Y:S02]  /*0410*/  ISETP.NE.U32.AND P0, PT, R12, 0x1, PT ;  /* 0x000000010c00780c */ /* 0x000fe40003f05070 */
[----:B------:R-:W-:Y:S01]  /*0420*/  SHF.R.S32.HI R219, RZ, 0x6, R219 ;  /* 0x00000006ffdb7819 */ /* 0x000fe200000114db */
[----:B------:R-:W-:Y:S01]  /*0430*/  IMAD R15, R4, 0x800, R13 ;  /* 0x00000800040f7824 */ /* 0x000fe200078e020d */
[----:B------:R-:W-:Y:S01]  /*0440*/  SHF.R.S32.HI R12, RZ, 0x1f, R10 ;  /* 0x0000001fff0c7819 */ /* 0x000fe2000001140a */
[----:B------:R-:W-:Y:S01]  /*0450*/  IMAD.IADD R10, R6, 0x1, -R9 ;  /* 0x00000001060a7824 */ /* 0x000fe200078e0a09 */
[----:B------:R-:W-:Y:S01]  /*0460*/  LOP3.LUT R205, R2, 0xfffffff8, RZ, 0xc0, !PT ;  /* 0xfffffff802cd7812 */ /* 0x000fe200078ec0ff */
[C---:B------:R-:W-:Y:S01]  /*0470*/  IMAD.SHL.U32 R6, R3.reuse, 0x40, RZ ;  /* 0x0000004003067824 */ /* 0x040fe200078e00ff */
[----:B------:R-:W-:Y:S01]  /*0480*/  LEA.HI R12, R12, R207, RZ, 0x2 ;  /* 0x000000cf0c0c7211 */ /* 0x000fe200078f10ff */
[----:B------:R-:W-:Y:S01]  /*0490*/  IMAD.SHL.U32 R9, R4, 0x20, RZ ;  /* 0x0000002004097824 */ /* 0x000fe200078e00ff */
[----:B------:R-:W-:Y:S01]  /*04a0*/  R2P PR, R3, 0x6 ;  /* 0x0000000603007804 */ /* 0x000fe20000000000 */
[C---:B------:R-:W-:Y:S01]  /*04b0*/  IMAD R208, R219.reuse, 0x200, R208 ;  /* 0x00000200dbd07824 */ /* 0x040fe200078e02d0 */
[----:B------:R-:W-:Y:S01]  /*04c0*/  LOP3.LUT R6, R6, 0x1c0, RZ, 0xc0, !PT ;  /* 0x000001c006067812 */ /* 0x000fe200078ec0ff */
[----:B------:R-:W-:Y:S01]  /*04d0*/  IMAD.SHL.U32 R219, R219, 0x8, RZ ;  /* 0x00000008dbdb7824 */ /* 0x000fe200078e00ff */
[----:B------:R-:W-:Y:S01]  /*04e0*/  LOP3.LUT R203, R9, 0x6, R8, 0xf8, !PT ;  /* 0x0000000609cb7812 */ /* 0x000fe200078ef808 */
[----:B------:R-:W-:Y:S01]  /*04f0*/  IMAD.SHL.U32 R8, R7, 0x20, RZ ;  /* 0x0000002007087824 */ /* 0x000fe200078e00ff */
[----:B------:R-:W-:Y:S01]  /*0500*/  SHF.R.U32.HI R218, RZ, 0x3, R6 ;  /* 0x00000003ffda7819 */ /* 0x000fe20000011606 */
[----:B------:R-:W-:Y:S01]  /*0510*/  IMAD.IADD R205, R14, 0x1, -R205 ;  /* 0x000000010ecd7824 */ /* 0x000fe200078e0acd */
[----:B------:R-:W-:Y:S01]  /*0520*/  LOP3.LUT R219, R219, 0x18, RZ, 0xc0, !PT ;  /* 0x00000018dbdb7812 */ /* 0x000fe200078ec0ff */
[----:B------:R-:W-:Y:S01]  /*0530*/  IMAD.SHL.U32 R7, R7, 0x8, RZ ;  /* 0x0000000807077824 */ /* 0x000fe200078e00ff */
[----:B------:R-:W-:Y:S01]  /*0540*/  LOP3.LUT R9, R6, 0x20, R9, 0xf8, !PT ;  /* 0x0000002006097812 */ /* 0x000fe200078ef809 */
[----:B------:R-:W-:Y:S01]  /*0550*/  IMAD.SHL.U32 R2, R2, 0x40, RZ ;  /* 0x0000004002027824 */ /* 0x000fe200078e00ff */
[----:B------:R-:W-:Y:S01]  /*0560*/  LOP3.LUT R199, R219, 0x20, R8, 0xf8, !PT ;  /* 0x00000020dbc77812 */ /* 0x000fe200078ef808 */
[----:B------:R-:W-:Y:S01]  /*0570*/  IMAD.SHL.U32 R4, R10, 0x2, RZ ;  /* 0x000000020a047824 */ /* 0x000fe200078e00ff */
[----:B------:R-:W-:Y:S01]  /*0580*/  LOP3.LUT R219, R218, R6, R219, 0x1e, !PT ;  /* 0x00000006dadb7212 */ /* 0x000fe200078e1edb */
[----:B------:R-:W-:Y:S01]  /*0590*/  IMAD.SHL.U32 R6, R205, 0x40, RZ ;  /* 0x00000040cd067824 */ /* 0x000fe200078e00ff */
[----:B------:R-:W-:Y:S01]  /*05a0*/  LOP3.LUT R218, R9, R218, RZ, 0x3c, !PT ;  /* 0x000000da09da7212 */ /* 0x000fe200078e3cff */
[----:B------:R-:W-:Y:S01]  /*05b0*/  IMAD.IADD R198, R15, 0x1, R198 ;  /* 0x000000010fc67824 */ /* 0x000fe200078e02c6 */
[----:B------:R-:W-:Y:S01]  /*05c0*/  SHF.R.S32.HI R9, RZ, 0x1f, R206 ;  /* 0x0000001fff097819 */ /* 0x000fe200000114ce */
[----:B------:R-:W-:Y:S01]  /*05d0*/  IMAD.SHL.U32 R215, R208, 0x2, RZ ;  /* 0x00000002d0d77824 */ /* 0x000fe200078e00ff */
[----:B------:R-:W-:Y:S01]  /*05e0*/  LOP3.LUT R12, R12, 0xfffffffc, RZ, 0xc0, !PT ;  /* 0xfffffffc0c0c7812 */ /* 0x000fe200078ec0ff */
[----:B------:R-:W-:Y:S01]  /*05f0*/  IMAD.SHL.U32 R198, R198, 0x2, RZ ;  /* 0x00000002c6c67824 */ /* 0x000fe200078e00ff */
[----:B------:R-:W-:-:S02]  /*0600*/  LOP3.LUT R6, R6, 0x1c0, RZ, 0xc0, !PT ;  /* 0x000001c006067812 */ /* 0x000fc400078ec0ff */
[----:B------:R-:W-:Y:S01]  /*0610*/  LEA.HI R204, R9, R206, RZ, 0x2 ;  /* 0x000000ce09cc7211 */ /* 0x000fe200078f10ff */
[----:B------:R-:W-:Y:S01]  /*0620*/  IMAD.IADD R3, R207, 0x1, -R12 ;  /* 0x00000001cf037824 */ /* 0x000fe200078e0a0c */
[----:B------:R-:W-:Y:S02]  /*0630*/  SHF.R.U32.HI R196, RZ, 0x3, R6 ;  /* 0x00000003ffc47819 */ /* 0x000fe40000011606 */
[----:B------:R-:W-:Y:S01]  /*0640*/  SHF.R.S32.HI R204, RZ, 0x2, R204 ;  /* 0x00000002ffcc7819 */ /* 0x000fe200000114cc */
[--C-:B------:R-:W-:Y:S01]  /*0650*/  IMAD R11, R3, 0x400, R4.reuse ;  /* 0x00000400030b7824 */ /* 0x100fe200078e0204 */
[----:B------:R-:W-:Y:S01]  /*0660*/  LOP3.LUT R7, R6, 0x8, R7, 0xf8, !PT ;  /* 0x0000000806077812 */ /* 0x000fe200078ef807 */
[----:B------:R-:W-:Y:S01]  /*0670*/  IMAD R4, R5, 0x400, R4 ;  /* 0x0000040005047824 */ /* 0x000fe200078e0204 */
[----:B------:R-:W-:Y:S01]  /*0680*/  LOP3.LUT R2, R2, 0xfffffe00, RZ, 0xc0, !PT ;  /* 0xfffffe0002027812 */ /* 0x000fe200078ec0ff */
[----:B------:R-:W-:Y:S01]  /*0690*/  IMAD R204, R3, 0x10, R204 ;  /* 0x0000001003cc7824 */ /* 0x000fe200078e02cc */
[----:B------:R-:W-:Y:S01]  /*06a0*/  LOP3.LUT R199, R196, R199, R6, 0x1e, !PT ;  /* 0x000000c7c4c77212 */ /* 0x000fe200078e1e06 */
[----:B------:R-:W-:Y:S01]  /*06b0*/  IMAD.IADD R218, R11, 0x1, R218 ;  /* 0x000000010bda7824 */ /* 0x000fe200078e02da */
[----:B------:R-:W-:Y:S01]  /*06c0*/  LOP3.LUT R196, R7, R196, RZ, 0x3c, !PT ;  /* 0x000000c407c47212 */ /* 0x000fe200078e3cff */
[--C-:B------:R-:W-:Y:S01]  /*06d0*/  IMAD R3, R3, 0x400, R2.reuse ;  /* 0x0000040003037824 */ /* 0x100fe200078e0202 */
[----:B------:R-:W-:Y:S01]  /*06e0*/  LOP3.LUT R199, R199, R2, RZ, 0xfc, !PT ;  /* 0x00000002c7c77212 */ /* 0x000fe200078efcff */
[----:B------:R-:W-:Y:S01]  /*06f0*/  IMAD R5, R5, 0x400, R2 ;  /* 0x0000040005057824 */ /* 0x000fe200078e0202 */
[----:B--2---:R-:W-:Y:S01]  /*0700*/  SHF.R.S32.HI R213, RZ, 0x1f, R202 ;  /* 0x0000001fffd57819 */ /* 0x004fe200000114ca */
[----:B------:R-:W-:Y:S01]  /*0710*/  IMAD.IADD R200, R3, 0x1, R196 ;  /* 0x0000000103c87824 */ /* 0x000fe200078e02c4 */
[----:B------:R-:W-:Y:S01]  /*0720*/  SHF.R.S32.HI R212, RZ, 0x1f, R209 ;  /* 0x0000001fffd47819 */ /* 0x000fe200000114d1 */
[----:B------:R-:W-:Y:S01]  /*0730*/  IMAD.MOV.U32 R3, RZ, RZ, 0x20 ;  /* 0x00000020ff037424 */ /* 0x000fe200078e00ff */
[----:B------:R-:W-:Y:S01]  /*0740*/  IADD3 R214, R210, 0x40, RZ ;  /* 0x00000040d2d67810 */ /* 0x000fe20007ffe0ff */
[----:B------:R-:W-:Y:S01]  /*0750*/  IMAD.IADD R196, R196, 0x1, R5 ;  /* 0x00000001c4c47824 */ /* 0x000fe200078e0205 */
[----:B------:R-:W-:Y:S01]  /*0760*/  IADD3 R217, R210, 0x80, RZ ;  /* 0x00000080d2d97810 */ /* 0x000fe20007ffe0ff */
[----:B------:R-:W-:Y:S01]  /*0770*/  IMAD.SHL.U32 R218, R218, 0x2, RZ ;  /* 0x00000002dada7824 */ /* 0x000fe200078e00ff */
[----:B------:R-:W-:Y:S01]  /*0780*/  SEL R3, R3, 0xffffffe0, !P3 ;  /* 0xffffffe003037807 */ /* 0x000fe20005800000 */
[----:B------:R-:W-:Y:S01]  /*0790*/  IMAD.IADD R219, R4, 0x1, R219 ;  /* 0x0000000104db7824 */ /* 0x000fe200078e02db */
[----:B------:R-:W-:Y:S01]  /*07a0*/  LEA R196, R196, 0x1e000, 0x1 ;  /* 0x0001e000c4c47811 */ /* 0x000fe200078e08ff */
[----:B------:R-:W-:Y:S01]  /*07b0*/  IMAD.MOV.U32 R5, RZ, RZ, 0x40 ;  /* 0x00000040ff057424 */ /* 0x000fe200078e00ff */
[----:B------:R-:W-:Y:S01]  /*07c0*/  IADD3 R220, R218, 0x20, RZ ;  /* 0x00000020dadc7810 */ /* 0x000fe20007ffe0ff */
[----:B------:R-:W-:Y:S01]  /*07d0*/  IMAD.MOV.U32 R7, RZ, RZ, -0x10 ;  /* 0xfffffff0ff077424 */ /* 0x000fe200078e00ff */
[----:B------:R-:W-:Y:S01]  /*07e0*/  LEA R219, R219, 0x12000, 0x1 ;  /* 0x00012000dbdb7811 */ /* 0x000fe200078e08ff */
[----:B------:R-:W-:Y:S01]  /*07f0*/  IMAD.IADD R188, R198, 0x1, R3 ;  /* 0x00000001c6bc7824 */ /* 0x000fe200078e0203 */
[----:B------:R-:W-:-:S02]  /*0800*/  SEL R5, R5, 0xffffffc0, !P4 ;  /* 0xffffffc005057807 */ /* 0x000fc40006000000 */
[----:B------:R-:W-:Y:S02]  /*0810*/  SEL R7, R7, 0x10, !P0 ;  /* 0x0000001007077807 */ /* 0x000fe40004000000 */
[----:B------:R-:W-:Y:S01]  /*0820*/  @P1 IADD3 R220, R218, -0x20, RZ ;  /* 0xffffffe0dadc1810 */ /* 0x000fe20007ffe0ff */
[--C-:B------:R-:W-:Y:S01]  /*0830*/  IMAD R0, R0, 0x2, R5.reuse ;  /* 0x0000000200007824 */ /* 0x100fe200078e0205 */
[C---:B------:R-:W-:Y:S01]  /*0840*/  IADD3 R221, R219.reuse, 0x40, RZ ;  /* 0x00000040dbdd7810 */ /* 0x040fe20007ffe0ff */
[----:B------:R-:W-:Y:S01]  /*0850*/  IMAD.IADD R3, R198, 0x1, R5 ;  /* 0x00000001c6037824 */ /* 0x000fe200078e0205 */
[----:B------:R-:W-:Y:S01]  /*0860*/  @P2 IADD3 R221, R219, -0x40, RZ ;  /* 0xffffffc0dbdd2810 */ /* 0x000fe20007ffe0ff */
[----:B------:R-:W-:Y:S02]  /*0870*/  IMAD.IADD R2, R5, 0x1, R188 ;  /* 0x0000000105027824 */ /* 0x000fe400078e02bc */
[----:B------:R-:W-:Y:S02]  /*0880*/  IMAD.IADD R222, R218, 0x1, R7 ;  /* 0x00000001dade7824 */ /* 0x000fe400078e0207 */
[----:B---3--:R-:W-:-:S02]  /*0890*/  IMAD.IADD R226, R7, 0x1, R220 ;  /* 0x0000000107e27824 */ /* 0x008fc400078e02dc */
.L_x_346:
[----:B-1----:R-:W1:Y:S01]  /*08a0*/  LDC.U8 R5, c[0x0][0x312] ;  /* 0x0000c480ff057b82 */ /* 0x002e620000000000 */
[----:B------:R-:W-:Y:S01]  /*08b0*/  ISETP.NE.U32.AND P3, PT, RZ, c[0x0][0x250], PT ;  /* 0x00009400ff007a0c */ /* 0x000fe20003f65070 */
[----:B------:R-:W-:Y:S01]  /*08c0*/  IMAD.SHL.U32 R6, R202, 0x4, RZ ;  /* 0x00000004ca067824 */ /* 0x000fe200078e00ff */
[----:B------:R-:W-:Y:S01]  /*08d0*/  ISETP.NE.U32.AND P2, PT, RZ, c[0x0][0x240], PT ;  /* 0x00009000ff007a0c */ /* 0x000fe20003f45070 */
[----:B------:R-:W-:Y:S01]  /*08e0*/  IMAD.MOV.U32 R31, RZ, RZ, -0x1 ;  /* 0xffffffffff1f7424 */ /* 0x000fe200078e00ff */
[----:B------:R-:W-:-:S02]  /*08f0*/  ISETP.NE.AND.EX P3, PT, RZ, c[0x0][0x254], PT, P3 ;  /* 0x00009500ff007a0c */ /* 0x000fc40003f65330 */
[----:B------:R-:W-:Y:S02]  /*0900*/  ISETP.NE.AND.EX P2, PT, RZ, c[0x0][0x244], PT, P2 ;  /* 0x00009100ff007a0c */ /* 0x000fe40003f45320 */
[----:B------:R-:W-:Y:S02]  /*0910*/  ISETP.EQ.U32.AND P5, PT, RZ, c[0x0][0x248], PT ;  /* 0x00009200ff007a0c */ /* 0x000fe40003fa2070 */
[----:B------:R-:W-:Y:S02]  /*0920*/  SHF.L.U64.HI R4, R202, 0x2, R213 ;  /* 0x00000002ca047819 */ /* 0x000fe400000102d5 */
[C---:B------:R-:W-:Y:S02]  /*0930*/  IADD3 R12, P0, R6.reuse, c[0x0][0x240], RZ ;  /* 0x00009000060c7a10 */ /* 0x040fe40007f1e0ff */
[----:B--23--:R-:W-:Y:S02]  /*0940*/  IADD3 R8, P1, R6, c[0x0][0x248], RZ ;  /* 0x0000920006087a10 */ /* 0x00cfe40007f3e0ff */
[----:B------:R-:W-:-:S02]  /*0950*/  IADD3.X R13, R4, c[0x0][0x244], RZ, P0, !PT ;  /* 0x00009100040d7a10 */ /* 0x000fc400007fe4ff */
[----:B------:R-:W-:Y:S02]  /*0960*/  @P3 IADD3 R10, P0, R6, c[0x0][0x250], RZ ;  /* 0x00009400060a3a10 */ /* 0x000fe40007f1e0ff */
[----:B-1----:R-:W-:Y:S01]  /*0970*/  ISETP.NE.AND P4, PT, R5, RZ, PT ;  /* 0x000000ff0500720c */ /* 0x002fe20003f85270 */
[----:B------:R-:W-:Y:S01]  /*0980*/  IMAD.MOV.U32 R241, RZ, RZ, RZ ;  /* 0x000000fffff17224 */ /* 0x000fe200078e00ff */
[----:B------:R-:W2:Y:S02]  /*0990*/  @P2 LDG.E R31, [R12.64] ;  /* 0x000000060c1f2981 */ /* 0x000ea4000c1e1900 */
[----:B------:R-:W-:Y:S01]  /*09a0*/  ISETP.EQ.OR.EX P5, PT, RZ, c[0x0][0x24c], !P4, P5 ;  /* 0x00009300ff007a0c */ /* 0x000fe200067a2750 */
[----:B------:R-:W-:Y:S01]  /*09b0*/  IMAD.MOV.U32 R244, RZ, RZ, -0x1 ;  /* 0xfffffffffff47424 */ /* 0x000fe200078e00ff */
[----:B------:R-:W2:Y:S01]  /*09c0*/  @P2 LDG.E R242, [R12.64+0x4] ;  /* 0x000004060cf22981 */ /* 0x000ea2000c1e1900 */
[C---:B------:R-:W-:Y:S02]  /*09d0*/  @P3 IADD3.X R11, R4.reuse, c[0x0][0x254], RZ, P0, !PT ;  /* 0x00009500040b3a10 */ /* 0x040fe400007fe4ff */
[----:B------:R-:W-:-:S03]  /*09e0*/  IADD3.X R9, R4, c[0x0][0x24c], RZ, P1, !PT ;  /* 0x0000930004097a10 */ /* 0x000fc60000ffe4ff */
[----:B-----5:R1:W5:Y:S05]  /*09f0*/  @P3 LDG.E R241, [R10.64] ;  /* 0x000000060af13981 */ /* 0x02036a000c1e1900 */
[----:B------:R1:W5:Y:S01]  /*0a00*/  @!P5 LDG.E R244, [R8.64] ;  /* 0x0000000608f4d981 */ /* 0x000362000c1e1900 */
[----:B------:R-:W-:-:S04]  /*0a10*/  ISETP.NE.U32.AND P0, PT, RZ, c[0x0][0x248], PT ;  /* 0x00009200ff007a0c */ /* 0x000fc80003f05070 */
[----:B------:R-:W-:Y:S01]  /*0a20*/  ISETP.NE.AND.EX P0, PT, RZ, c[0x0][0x24c], PT, P0 ;  /* 0x00009300ff007a0c */ /* 0x000fe20003f05300 */
[----:B------:R-:W-:Y:S02]  /*0a30*/  IMAD.MOV.U32 R5, RZ, RZ, c[0x0][0x218] ;  /* 0x00008600ff057624 */ /* 0x000fe400078e00ff */
[----:B--2---:R-:W-:Y:S02]  /*0a40*/  @P2 IMAD.IADD R242, R242, 0x1, -R31 ;  /* 0x00000001f2f22824 */ /* 0x004fe400078e0a1f */
[----:B------:R-:W-:-:S08]  /*0a50*/  @!P2 IMAD.MOV.U32 R242, RZ, RZ, c[0x0][0x214] ;  /* 0x00008500fff2a624 */ /* 0x000fd000078e00ff */
[----:B------:R-:W-:Y:S05]  /*0a60*/  @!P0 BRA `(.L_x_298) ;  /* 0x0000003000008947 */ /* 0x000fea0003800000 */
[----:B-1----:R-:W2:Y:S02]  /*0a70*/  @P4 LDG.E R5, [R8.64+0x4] ;  /* 0x0000040608054981 */ /* 0x002ea4000c1e1900 */
[----:B--2--5:R-:W-:-:S06]  /*0a80*/  @P4 IADD3 R5, R5, -R244, RZ ;  /* 0x800000f405054210 */ /* 0x024fcc0007ffe0ff */
[----:B------:R1:W5:Y:S02]  /*0a90*/  @!P4 LDG.E R5, [R8.64] ;  /* 0x000000060805c981 */ /* 0x000364000c1e1900 */
.L_x_298:
[----:B-1----:R-:W-:-:S04]  /*0aa0*/  ISETP.NE.U32.AND P1, PT, RZ, c[0x0][0x258], PT ;  /* 0x00009600ff007a0c */ /* 0x002fc80003f25070 */
[----:B------:R-:W-:-:S13]  /*0ab0*/  ISETP.NE.AND.EX P1, PT, RZ, c[0x0][0x25c], PT, P1 ;  /* 0x00009700ff007a0c */ /* 0x000fda0003f25310 */
[----:B------:R-:W-:-:S04]  /*0ac0*/  @P1 IADD3 R6, P0, R6, c[0x0][0x258], RZ ;  /* 0x0000960006061a10 */ /* 0x000fc80007f1e0ff */
[----:B------:R-:W-:-:S05]  /*0ad0*/  @P1 IADD3.X R7, R4, c[0x0][0x25c], RZ, P0, !PT ;  /* 0x0000970004071a10 */ /* 0x000fca00007fe4ff */
        /* <DEDUP_REMOVED lines=9> */
[----:B------:R-:W-:Y:S01]  /*0b70*/  IADD3 R5, R242, 0x40, R225 ;  /* 0x00000040f2057810 */ /* 0x000fe20007ffe0e1 */
[----:B------:R-:W-:Y:S01]  /*0b80*/  IMAD R13, R213, c[0x0][0x178], RZ ;  /* 0x00005e00d50d7a24 */ /* 0x000fe200078e02ff */
[----:B------:R-:W-:Y:S01]  /*0b90*/  ISETP.NE.AND P0, PT, R244, -0x1, PT ;  /* 0xfffffffff400780c */ /* 0x000fe20003f05270 */
[----:B------:R-:W-:Y:S01]  /*0ba0*/  IMAD.WIDE.U32 R16, R202, c[0x0][0x178], RZ ;  /* 0x00005e00ca107a25 */ /* 0x000fe200078e00ff */
[----:B------:R-:W-:Y:S02]  /*0bb0*/  IADD3 R6, R5, c[0x0][0x2e4], -R240 ;  /* 0x0000b90005067a10 */ /* 0x000fe40007ffe8f0 */
[----:B------:R-:W-:Y:S01]  /*0bc0*/  IADD3 R5, R242, 0x3f, RZ ;  /* 0x0000003ff2057810 */ /* 0x000fe20007ffe0ff */
[----:B------:R-:W-:Y:S01]  /*0bd0*/  IMAD R13, R202, c[0x0][0x17c], R13 ;  /* 0x00005f00ca0d7a24 */ /* 0x000fe200078e020d */
[----:B------:R-:W-:Y:S02]  /*0be0*/  IADD3 R6, R6, 0x3f, RZ ;  /* 0x0000003f06067810 */ /* 0x000fe40007ffe0ff */
[----:B------:R-:W-:Y:S01]  /*0bf0*/  SHF.R.S32.HI R4, RZ, 0x1f, R5 ;  /* 0x0000001fff047819 */ /* 0x000fe20000011405 */
[----:B------:R-:W-:Y:S01]  /*0c00*/  IMAD.IADD R13, R17, 0x1, R13 ;  /* 0x00000001110d7824 */ /* 0x000fe200078e020d */
[----:B------:R-:W-:-:S02]  /*0c10*/  SHF.R.S32.HI R239, RZ, 0x1f, R6 ;  /* 0x0000001fffef7819 */ /* 0x000fc40000011406 */
[----:B------:R-:W-:Y:S01]  /*0c20*/  LEA.HI R4, R4, R5, RZ, 0x6 ;  /* 0x0000000504047211 */ /* 0x000fe200078f30ff */
[----:B------:R-:W-:Y:S01]  /*0c30*/  @P0 IMAD.IADD R8, R241, 0x1, R244 ;  /* 0x00000001f1080824 */ /* 0x000fe200078e02f4 */
[----:B------:R-:W-:Y:S01]  /*0c40*/  LEA.HI R239, R239, R6, RZ, 0x6 ;  /* 0x00000006efef7211 */ /* 0x000fe200078f30ff */
[C---:B------:R-:W-:Y:S01]  /*0c50*/  IMAD.WIDE.U32 R6, R31.reuse, c[0x0][0x190], RZ ;  /* 0x000064001f067a25 */ /* 0x040fe200078e00ff */
[C---:B------:R-:W-:Y:S02]  /*0c60*/  ISETP.NE.AND P1, PT, R31.reuse, -0x1, PT ;  /* 0xffffffff1f00780c */ /* 0x040fe40003f25270 */
[----:B------:R-:W-:Y:S01]  /*0c70*/  SHF.R.S32.HI R4, RZ, 0x6, R4 ;  /* 0x00000006ff047819 */ /* 0x000fe20000011404 */
[----:B------:R-:W-:Y:S01]  /*0c80*/  @P0 IMAD.WIDE.U32 R10, R8, c[0x0][0x198], RZ ;  /* 0x00006600080a0a25 */ /* 0x000fe200078e00ff */
[----:B------:R-:W-:Y:S02]  /*0c90*/  SHF.R.S32.HI R239, RZ, 0x6, R239 ;  /* 0x00000006ffef7819 */ /* 0x000fe400000114ef */
[----:B------:R-:W-:Y:S01]  /*0ca0*/  SEL R16, R16, R6, !P1 ;  /* 0x0000000610107207 */ /* 0x000fe20004800000 */
[----:B------:R-:W-:Y:S01]  /*0cb0*/  @P0 IMAD R8, R8, c[0x0][0x19c], R11 ;  /* 0x0000670008080a24 */ /* 0x000fe200078e020b */
[----:B------:R-:W-:Y:S01]  /*0cc0*/  IMNMX R239, R4, R239, PT ;  /* 0x000000ef04ef7217 */ /* 0x000fe20003800200 */
[----:B------:R-:W-:-:S03]  /*0cd0*/  IMAD R4, R31, c[0x0][0x194], RZ ;  /* 0x000065001f047a24 */ /* 0x000fc600078e02ff */
[----:B------:R-:W-:Y:S01]  /*0ce0*/  LEA R22, R239, 0xffffffc0, 0x6 ;  /* 0xffffffc0ef167811 */ /* 0x000fe200078e30ff */
[----:B------:R-:W-:-:S03]  /*0cf0*/  @P1 IMAD.IADD R13, R7, 0x1, R4 ;  /* 0x00000001070d1824 */ /* 0x000fc600078e0204 */
[----:B------:R-:W-:Y:S01]  /*0d00*/  SHF.R.S32.HI R15, RZ, 0x1f, R22 ;  /* 0x0000001fff0f7819 */ /* 0x000fe20000011416 */
[----:B------:R-:W-:Y:S05]  /*0d10*/  @P0 BRA `(.L_x_300) ;  /* 0x0000009000000947 */ /* 0x000fea0003800000 */
[----:B------:R-:W-:Y:S01]  /*0d20*/  SHF.R.S32.HI R4, RZ, 0x1f, R241 ;  /* 0x0000001fff047819 */ /* 0x000fe200000114f1 */
[----:B------:R-:W-:-:S04]  /*0d30*/  IMAD.WIDE.U32 R6, R241, c[0x0][0x198], RZ ;  /* 0x00006600f1067a25 */ /* 0x000fc800078e00ff */
[----:B------:R-:W-:Y:S02]  /*0d40*/  IMAD R4, R4, c[0x0][0x198], RZ ;  /* 0x0000660004047a24 */ /* 0x000fe400078e02ff */
[----:B------:R-:W-:Y:S02]  /*0d50*/  IMAD R5, R213, c[0x0][0x180], RZ ;  /* 0x00006000d5057a24 */ /* 0x000fe400078e02ff */
[----:B------:R-:W-:Y:S02]  /*0d60*/  IMAD R4, R241, c[0x0][0x19c], R4 ;  /* 0x00006700f1047a24 */ /* 0x000fe400078e0204 */
[----:B------:R-:W-:-:S03]  /*0d70*/  IMAD R5, R202, c[0x0][0x184], R5 ;  /* 0x00006100ca057a24 */ /* 0x000fc600078e0205 */
[----:B------:R-:W-:-:S05]  /*0d80*/  IADD3 R7, R7, R4, RZ ;  /* 0x0000000407077210 */ /* 0x000fca0007ffe0ff */
[----:B------:R-:W-:-:S05]  /*0d90*/  IMAD.WIDE.U32 R10, R202, c[0x0][0x180], R6 ;  /* 0x00006000ca0a7a25 */ /* 0x000fca00078e0006 */
[----:B------:R-:W-:Y:S02]  /*0da0*/  IADD3 R8, R11, R5, RZ ;  /* 0x000000050b087210 */ /* 0x000fe40007ffe0ff */
.L_x_300:
        /* <DEDUP_REMOVED lines=14> */
[----:B------:R-:W-:Y:S02]  /*0e90*/  MOV R12, R6 ;  /* 0x00000006000c7202 */ /* 0x000fe40000000f00 */
.L_x_301:
[----:B------:R-:W-:Y:S01]  /*0ea0*/  IABS R6, c[0x0][0x1c8] ;  /* 0x0000720000067a13 */ /* 0x000fe20000000000 */
[----:B------:R-:W-:Y:S01]  /*0eb0*/  @P1 IMAD.WIDE.U32 R18, R31, c[0x0][0x370], RZ ;  /* 0x0000dc001f121a25 */ /* 0x000fe200078e00ff */
[----:B------:R-:W-:Y:S02]  /*0ec0*/  LOP3.LUT R14, R233, c[0x0][0x1c8], RZ, 0x3c, !PT ;  /* 0x00007200e90e7a12 */ /* 0x000fe400078e3cff */
[----:B------:R-:W1:Y:S01]  /*0ed0*/  I2F.RP R5, R6 ;  /* 0x0000000600057306 */ /* 0x000e620000209400 */
[----:B------:R-:W-:Y:S01]  /*0ee0*/  @P1 IMAD R11, R31, c[0x0][0x374], R19 ;  /* 0x0000dd001f0b1a24 */ /* 0x000fe200078e0213 */
[----:B------:R-:W-:Y:S01]  /*0ef0*/  @P1 MOV R30, R18 ;  /* 0x00000012001e1202 */ /* 0x000fe20000000f00 */
[----:B------:R-:W2:Y:S01]  /*0f00*/  LDC.U8 R19, c[0x0][0x328] ;  /* 0x0000ca00ff137b82 */ /* 0x000ea20000000000 */
[----:B------:R-:W-:Y:S01]  /*0f10*/  IMAD.MOV.U32 R23, RZ, RZ, c[0x0][0x224] ;  /* 0x00008900ff177624 */ /* 0x000fe200078e00ff */
[----:B------:R-:W-:Y:S01]  /*0f20*/  ISETP.GE.AND P4, PT, R14, RZ, PT ;  /* 0x000000ff0e00720c */ /* 0x000fe20003f86270 */
[C---:B------:R-:W-:Y:S01]  /*0f30*/  IMAD.WIDE.U32 R28, R202.reuse, c[0x0][0x224], RZ ;  /* 0x00008900ca1c7a25 */ /* 0x040fe200078e00ff */
[----:B------:R-:W-:-:S02]  /*0f40*/  SHF.L.U64.HI R24, R202, 0x7, R213 ;  /* 0x00000007ca187819 */ /* 0x000fc400000102d5 */
[----:B------:R-:W-:Y:S01]  /*0f50*/  SHF.R.S32.HI R23, RZ, 0x1f, R23 ;  /* 0x0000001fff177819 */ /* 0x000fe20000011417 */
[----:B------:R-:W-:Y:S01]  /*0f60*/  IMAD.MOV.U32 R18, RZ, RZ, c[0x0][0x22c] ;  /* 0x00008b00ff127624 */ /* 0x000fe200078e00ff */
[----:B------:R-:W-:-:S03]  /*0f70*/  SEL R24, R24, RZ, P2 ;  /* 0x000000ff18187207 */ /* 0x000fc60001000000 */
[----:B------:R-:W-:Y:S01]  /*0f80*/  IMAD.WIDE R26, R18, c[0x0][0x1c0], RZ ;  /* 0x00007000121a7a25 */ /* 0x000fe200078e02ff */
[----:B-1----:R-:W1:Y:S01]  /*0f90*/  MUFU.RCP R20, R5 ;  /* 0x0000000500147308 */ /* 0x002e620000001000 */
[----:B--2---:R-:W-:Y:S02]  /*0fa0*/  ISETP.NE.AND P3, PT, R19, RZ, PT ;  /* 0x000000ff1300720c */ /* 0x004fe40003f65270 */
[----:B-1----:R-:W-:Y:S01]  /*0fb0*/  IADD3 R20, R20, 0xffffffe, RZ ;  /* 0x0ffffffe14147810 */ /* 0x002fe20007ffe0ff */
[----:B------:R-:W-:-:S04]  /*0fc0*/  @!P1 IMAD R5, R213, c[0x0][0x368], RZ ;  /* 0x0000da00d5059a24 */ /* 0x000fc800078e02ff */
[----:B------:R-:W1:Y:S01]  /*0fd0*/  F2I.FTZ.U32.TRUNC.NTZ R21, R20 ;  /* 0x0000001400157305 */ /* 0x000e62000021f000 */
[----:B------:R-:W-:Y:S01]  /*0fe0*/  @!P1 IMAD R5, R202, c[0x0][0x36c], R5 ;  /* 0x0000db00ca059a24 */ /* 0x000fe200078e0205 */
[----:B-1----:R-:W-:Y:S01]  /*0ff0*/  IADD3 R4, RZ, -R21, RZ ;  /* 0x80000015ff047210 */ /* 0x002fe20007ffe0ff */
[----:B------:R-:W-:-:S04]  /*1000*/  IMAD.MOV.U32 R20, RZ, RZ, RZ ;  /* 0x000000ffff147224 */ /* 0x000fc800078e00ff */
[----:B------:R-:W-:Y:S01]  /*1010*/  IMAD R7, R4, R6, RZ ;  /* 0x0000000604077224 */ /* 0x000fe200078e02ff */
[----:B------:R-:W-:-:S03]  /*1020*/  IABS R4, R233 ;  /* 0x000000e900047213 */ /* 0x000fc60000000000 */
[----:B------:R-:W-:-:S04]  /*1030*/  IMAD.HI.U32 R7, R21, R7, R20 ;  /* 0x0000000715077227 */ /* 0x000fc800078e0014 */
[----:B------:R-:W-:-:S04]  /*1040*/  @!P1 IMAD.WIDE.U32 R20, R202, c[0x0][0x368], RZ ;  /* 0x0000da00ca149a25 */ /* 0x000fc800078e00ff */
[----:B------:R-:W-:Y:S01]  /*1050*/  IMAD.HI.U32 R7, R7, R4, RZ ;  /* 0x0000000407077227 */ /* 0x000fe200078e00ff */
[----:B------:R-:W-:-:S03]  /*1060*/  @!P1 IADD3 R11, R21, R5, RZ ;  /* 0x00000005150b9210 */ /* 0x000fc60007ffe0ff */
[----:B------:R-:W-:Y:S01]  /*1070*/  @!P1 IMAD.MOV.U32 R30, RZ, RZ, R20 ;  /* 0x000000ffff1e9224 */ /* 0x000fe200078e0014 */
[----:B------:R-:W-:Y:S01]  /*1080*/  IADD3 R17, -R7, RZ, RZ ;  /* 0x000000ff07117210 */ /* 0x000fe20007ffe1ff */
[----:B------:R-:W-:Y:S02]  /*1090*/  IMAD.SHL.U32 R20, R202, 0x80, RZ ;  /* 0x00000080ca147824 */ /* 0x000fe400078e00ff */
[----:B------:R-:W-:Y:S02]  /*10a0*/  IMAD R21, R27, R28, RZ ;  /* 0x0000001c1b157224 */ /* 0x000fe400078e02ff */
[----:B------:R-:W-:Y:S01]  /*10b0*/  IMAD R17, R6, R17, R4 ;  /* 0x0000001106117224 */ /* 0x000fe200078e0204 */
[----:B------:R-:W-:Y:S01]  /*10c0*/  SEL R19, R20, RZ, P2 ;  /* 0x000000ff14137207 */ /* 0x000fe20001000000 */
[----:B------:R-:W-:-:S03]  /*10d0*/  IMAD R4, R23, R202, RZ ;  /* 0x000000ca17047224 */ /* 0x000fc600078e02ff */
[----:B------:R-:W-:Y:S01]  /*10e0*/  ISETP.GT.U32.AND P5, PT, R6, R17, PT ;  /* 0x000000110600720c */ /* 0x000fe20003fa4070 */
[----:B------:R-:W-:Y:S01]  /*10f0*/  IMAD R5, R213, c[0x0][0x224], R4 ;  /* 0x00008900d5057a24 */ /* 0x000fe200078e0204 */
[----:B------:R-:W-:Y:S01]  /*1100*/  IADD3 R32, P2, R22, R19, RZ ;  /* 0x0000001316207210 */ /* 0x000fe20007f5e0ff */
[----:B------:R-:W1:Y:S03]  /*1110*/  S2R R4, SR_CTAID.X ;  /* 0x0000000000047919 */ /* 0x000e660000002500 */
[----:B------:R-:W-:Y:S01]  /*1120*/  IADD3 R14, R29, R5, RZ ;  /* 0x000000051d0e7210 */ /* 0x000fe20007ffe0ff */
[----:B------:R-:W-:Y:S01]  /*1130*/  IMAD.X R24, R15, 0x1, R24, P2 ;  /* 0x000000010f187824 */ /* 0x000fe200010e0618 */
[----:B------:R-:W2:Y:S01]  /*1140*/  LDC.U8 R5, c[0x0][0x3d0] ;  /* 0x0000f400ff057b82 */ /* 0x000ea20000000000 */
[----:B------:R-:W-:Y:S02]  /*1150*/  IMAD R19, R27, R32, RZ ;  /* 0x000000201b137224 */ /* 0x000fe400078e02ff */
[----:B------:R-:W-:-:S02]  /*1160*/  IMAD R14, R26, R14, R21 ;  /* 0x0000000e1a0e7224 */ /* 0x000fc400078e0215 */
[----:B------:R-:W-:Y:S01]  /*1170*/  @!P5 IADD3 R17, R17, -R6, RZ ;  /* 0x800000061111d210 */ /* 0x000fe20007ffe0ff */
[C---:B------:R-:W-:Y:S01]  /*1180*/  IMAD.WIDE.U32 R28, R26.reuse, R28, RZ ;  /* 0x0000001c1a1c7225 */ /* 0x040fe200078e00ff */
[----:B------:R-:W-:Y:S02]  /*1190*/  @!P5 IADD3 R7, R7, 0x1, RZ ;  /* 0x000000010707d810 */ /* 0x000fe40007ffe0ff */
[----:B------:R-:W-:Y:S01]  /*11a0*/  ISETP.GE.U32.AND P6, PT, R17, R6, PT ;  /* 0x000000061100720c */ /* 0x000fe20003fc6070 */
[C---:B------:R-:W-:Y:S01]  /*11b0*/  IMAD R19, R26.reuse, R24, R19 ;  /* 0x000000181a137224 */ /* 0x040fe200078e0213 */
[----:B------:R-:W-:Y:S01]  /*11c0*/  ISETP.NE.AND P5, PT, RZ, c[0x0][0x1c8], PT ;  /* 0x00007200ff007a0c */ /* 0x000fe20003fa5270 */
[----:B------:R-:W-:Y:S01]  /*11d0*/  IMAD.WIDE.U32 R20, R26, R31, RZ ;  /* 0x0000001f1a147225 */ /* 0x000fe200078e00ff */
[----:B------:R-:W-:-:S03]  /*11e0*/  IADD3 R14, R29, R14, RZ ;  /* 0x0000000e1d0e7210 */ /* 0x000fc60007ffe0ff */
[----:B------:R-:W-:Y:S01]  /*11f0*/  IMAD R6, R27, R31, RZ ;  /* 0x0000001f1b067224 */ /* 0x000fe200078e02ff */
[----:B------:R-:W-:Y:S01]  /*1200*/  SEL R20, R28, R20, !P1 ;  /* 0x000000141c147207 */ /* 0x000fe20004800000 */
[----:B------:R-:W-:Y:S02]  /*1210*/  @P3 IMAD R24, R202, c[0x0][0x214], RZ ;  /* 0x00008500ca183a24 */ /* 0x000fe400078e02ff */
[----:B------:R-:W-:Y:S02]  /*1220*/  IMAD.WIDE.U32 R32, R26, R32, RZ ;  /* 0x000000201a207225 */ /* 0x000fe400078e00ff */
[----:B------:R-:W-:Y:S02]  /*1230*/  @P6 IADD3 R7, R7, 0x1, RZ ;  /* 0x0000000107076810 */ /* 0x000fe40007ffe0ff */
[----:B-1----:R-:W-:Y:S01]  /*1240*/  IMAD.WIDE.U32 R26, R4, c[0x0][0x3d8], RZ ;  /* 0x0000f600041a7a25 */ /* 0x002fe200078e00ff */
[----:B--2---:R-:W-:Y:S02]  /*1250*/  ISETP.NE.AND P2, PT, R5, RZ, PT ;  /* 0x000000ff0500720c */ /* 0x004fe40003f45270 */
[----:B------:R-:W-:Y:S01]  /*1260*/  @!P4 IADD3 R7, -R7, RZ, RZ ;  /* 0x000000ff0707c210 */ /* 0x000fe20007ffe1ff */
[----:B------:R-:W-:Y:S01]  /*1270*/  @P1 IMAD.IADD R14, R21, 0x1, R6 ;  /* 0x00000001150e1824 */ /* 0x000fe200078e0206 */
[----:B------:R-:W-:Y:S01]  /*1280*/  @P3 SEL R6, R24, R31, !P1 ;  /* 0x0000001f18063207 */ /* 0x000fe20004800000 */
[----:B------:R-:W-:Y:S01]  /*1290*/  IMAD R17, R4, c[0x0][0x3dc], R27 ;  /* 0x0000f70004117a24 */ /* 0x000fe200078e021b */
[----:B------:R-:W-:Y:S01]  /*12a0*/  @!P5 LOP3.LUT R7, RZ, c[0x0][0x1c8], RZ, 0x33, !PT ;  /* 0x00007200ff07da12 */ /* 0x000fe200078e33ff */
[----:B------:R-:W-:Y:S01]  /*12b0*/  @!P3 IMAD R4, R202, c[0x0][0x1c0], R233 ;  /* 0x00007000ca04ba24 */ /* 0x000fe200078e02e9 */
[----:B------:R-:W-:Y:S01]  /*12c0*/  SEL R23, R26, RZ, P2 ;  /* 0x000000ff1a177207 */ /* 0x000fe20001000000 */
[C---:B------:R-:W-:Y:S01]  /*12d0*/  IMAD R21, R233.reuse, c[0x0][0x22c], RZ ;  /* 0x00008b00e9157a24 */ /* 0x040fe200078e02ff */
[----:B------:R-:W-:Y:S01]  /*12e0*/  SHF.R.S32.HI R5, RZ, 0x1f, R225 ;  /* 0x0000001fff057819 */ /* 0x000fe200000114e1 */
[----:B------:R-:W-:Y:S01]  /*12f0*/  @P3 IMAD R27, R233, c[0x0][0x234], R6 ;  /* 0x00008d00e91b3a24 */ /* 0x000fe200078e0206 */
[----:B------:R-:W-:Y:S01]  /*1300*/  SEL R17, R17, RZ, P2 ;  /* 0x000000ff11117207 */ /* 0x000fe20001000000 */
[----:B------:R-:W-:Y:S01]  /*1310*/  @!P3 IMAD R27, R4, c[0x0][0x214], RZ ;  /* 0x00008500041bba24 */ /* 0x000fe200078e02ff */
[----:B------:R-:W-:-:S02]  /*1320*/  SHF.R.S32.HI R4, RZ, 0x1f, R233 ;  /* 0x0000001fff047819 */ /* 0x000fc400000114e9 */
[----:B------:R-:W-:Y:S02]  /*1330*/  SHF.R.S32.HI R25, RZ, 0x1f, R21 ;  /* 0x0000001fff197819 */ /* 0x000fe40000011415 */
[----:B------:R-:W-:Y:S02]  /*1340*/  IADD3 R19, R33, R19, RZ ;  /* 0x0000001321137210 */ /* 0x000fe40007ffe0ff */
        /* <DEDUP_REMOVED lines=9> */
.L_x_302:
[----:B------:R-:W-:-:S04]  /*13e0*/  IMAD R29, R202, c[0x0][0x1c0], R233 ;  /* 0x00007000ca1d7a24 */ /* 0x000fc800078e02e9 */
[----:B------:R-:W-:Y:S02]  /*13f0*/  IMAD R29, R29, c[0x0][0x224], RZ ;  /* 0x000089001d1d7a24 */ /* 0x000fe400078e02ff */
.L_x_303:
[----:B------:R-:W-:Y:S01]  /*1400*/  IMAD R18, R18, c[0x0][0x1c0], RZ ;  /* 0x0000700012127a24 */ /* 0x000fe200078e02ff */
[----:B------:R-:W-:Y:S01]  /*1410*/  IADD3 R30, P4, R210, R30, RZ ;  /* 0x0000001ed21e7210 */ /* 0x000fe20007f9e0ff */
[----:B------:R-:W-:Y:S01]  /*1420*/  IMAD.IADD R28, R22, 0x1, R29 ;  /* 0x00000001161c7824 */ /* 0x000fe200078e021d */
[----:B------:R-:W-:Y:S01]  /*1430*/  SHF.R.S32.HI R211, RZ, 0x1f, R210 ;  /* 0x0000001fffd37819 */ /* 0x000fe200000114d2 */
[----:B------:R-:W-:Y:S01]  /*1440*/  IMAD.SHL.U32 R26, R18, 0x40, RZ ;  /* 0x00000040121a7824 */ /* 0x000fe200078e00ff */
[----:B------:R-:W-:Y:S03]  /*1450*/  BSSY B1, `(.L_x_299) ;  /* 0x00006de000017945 */ /* 0x000fe60003800000 */
[----:B------:R-:W-:Y:S01]  /*1460*/  IMAD.X R31, R211, 0x1, R11, P4 ;  /* 0x00000001d31f7824 */ /* 0x000fe200020e060b */
[----:B------:R-:W-:Y:S01]  /*1470*/  IADD3 R24, P3, P1, R32, R26, R21 ;  /* 0x0000001a20187210 */ /* 0x000fe2000797e015 */
[----:B------:R-:W-:Y:S01]  /*1480*/  IMAD R21, R15, c[0x0][0x370], RZ ;  /* 0x0000dc000f157a24 */ /* 0x000fe200078e02ff */
[----:B------:R-:W-:Y:S01]  /*1490*/  SHF.R.S32.HI R26, RZ, 0x1f, R26 ;  /* 0x0000001fff1a7819 */ /* 0x000fe2000001141a */
[----:B------:R-:W-:Y:S01]  /*14a0*/  IMAD.WIDE.U32 R30, R22, c[0x0][0x370], R30 ;  /* 0x0000dc00161e7a25 */ /* 0x000fe200078e001e */
[----:B------:R-:W-:-:S02]  /*14b0*/  MOV R11, 0x4 ;  /* 0x00000004000b7802 */ /* 0x000fc40000000f00 */
[----:B------:R-:W-:Y:S01]  /*14c0*/  IADD3.X R19, R19, R26, R25, P3, P1 ;  /* 0x0000001a13137210 */ /* 0x000fe20001fe2419 */
[C---:B------:R-:W-:Y:S01]  /*14d0*/  IMAD R21, R22.reuse, c[0x0][0x374], R21 ;  /* 0x0000dd0016157a24 */ /* 0x040fe200078e0215 */
[----:B------:R-:W-:Y:S01]  /*14e0*/  IADD3 R20, P3, P1, R23, R24, R20 ;  /* 0x0000001817147210 */ /* 0x000fe2000797e014 */
[----:B------:R-:W-:Y:S01]  /*14f0*/  IMAD.IADD R24, R22, 0x1, R27 ;  /* 0x0000000116187824 */ /* 0x000fe200078e021b */
[----:B------:R-:W-:Y:S01]  /*1500*/  IADD3 R23, P4, R209, R22, RZ ;  /* 0x00000016d1177210 */ /* 0x000fe20007f9e0ff */
[----:B------:R-:W-:Y:S01]  /*1510*/  IMAD R22, R4, c[0x0][0x378], RZ ;  /* 0x0000de0004167a24 */ /* 0x000fe200078e02ff */
[----:B------:R-:W-:Y:S01]  /*1520*/  IADD3.X R14, R17, R19, R14, P3, P1 ;  /* 0x00000013110e7210 */ /* 0x000fe20001fe240e */
[----:B------:R-:W-:Y:S01]  /*1530*/  IMAD R17, R207, R18, R206 ;  /* 0x00000012cf117224 */ /* 0x000fe200078e02ce */
[----:B------:R-:W-:Y:S01]  /*1540*/  IADD3 R19, -R240, R242, R225 ;  /* 0x000000f2f0137210 */ /* 0x000fe20007ffe1e1 */
[----:B------:R-:W-:Y:S02]  /*1550*/  IMAD.X R15, R212, 0x1, R15, P4 ;  /* 0x00000001d40f7824 */ /* 0x000fe400020e060f */
[----:B------:R-:W-:Y:S01]  /*1560*/  IMAD.WIDE.U32 R26, R23, c[0x0][0x190], R210 ;  /* 0x00006400171a7a25 */ /* 0x000fe200078e00d2 */
[----:B------:R-:W-:-:S03]  /*1570*/  IADD3 R20, P1, R17, R20, RZ ;  /* 0x0000001411147210 */ /* 0x000fc60007f3e0ff */
[----:B------:R-:W-:Y:S01]  /*1580*/  IMAD R18, R15, c[0x0][0x190], RZ ;  /* 0x000064000f127a24 */ /* 0x000fe200078e02ff */
[----:B------:R-:W-:Y:S01]  /*1590*/  IADD3 R15, R19, -c[0x0][0x2e8], RZ ;  /* 0x8000ba00130f7a10 */ /* 0x000fe20007ffe0ff */
[----:B------:R-:W-:Y:S01]  /*15a0*/  IMAD.IADD R31, R31, 0x1, R21 ;  /* 0x000000011f1f7824 */ /* 0x000fe200078e0215 */
[----:B------:R-:W-:Y:S01]  /*15b0*/  LEA.HI.X.SX32 R17, R17, R14, 0x1, P1 ;  /* 0x0000000e11117211 */ /* 0x000fe200008f0eff */
[----:B------:R-:W-:Y:S01]  /*15c0*/  IMAD R18, R23, c[0x0][0x194], R18 ;  /* 0x0000650017127a24 */ /* 0x000fe200078e0212 */
[----:B------:R-:W-:Y:S01]  /*15d0*/  SHF.R.S32.HI R14, RZ, 0x1f, R15 ;  /* 0x0000001fff0e7819 */ /* 0x000fe2000001140f */
[C---:B------:R-:W-:Y:S01]  /*15e0*/  IMAD R19, R233.reuse, c[0x0][0x37c], R22 ;  /* 0x0000df00e9137a24 */ /* 0x040fe200078e0216 */
[----:B------:R-:W-:Y:S01]  /*15f0*/  IADD3 R22, P3, R16, R26, RZ ;  /* 0x0000001a10167210 */ /* 0x000fe20007f7e0ff */
[----:B------:R-:W-:Y:S01]  /*1600*/  IMAD.WIDE.U32 R30, R233, c[0x0][0x378], R30 ;  /* 0x0000de00e91e7a25 */ /* 0x000fe200078e001e */
[----:B------:R-:W-:Y:S02]  /*1610*/  LEA.HI R14, R14, R15, RZ, 0x6 ;  /* 0x0000000f0e0e7211 */ /* 0x000fe400078f30ff */
[----:B------:R-:W-:Y:S01]  /*1620*/  LEA R246, P1, R20, c[0x0][0x350], 0x2 ;  /* 0x0000d40014f67a11 */ /* 0x000fe200078210ff */
[----:B------:R-:W-:Y:S01]  /*1630*/  IMAD R16, R212, c[0x0][0x370], RZ ;  /* 0x0000dc00d4107a24 */ /* 0x000fe200078e02ff */
[----:B------:R-:W-:Y:S01]  /*1640*/  SHF.R.S32.HI R14, RZ, 0x6, R14 ;  /* 0x00000006ff0e7819 */ /* 0x000fe2000001140e */
[----:B------:R-:W-:Y:S01]  /*1650*/  IMAD.IADD R31, R31, 0x1, R19 ;  /* 0x000000011f1f7824 */ /* 0x000fe200078e0213 */
[----:B------:R-:W-:Y:S01]  /*1660*/  IADD3.X R23, R13, R27, R18, P3, !PT ;  /* 0x0000001b0d177210 */ /* 0x000fe20001ffe412 */
[----:B------:R-:W-:Y:S01]  /*1670*/  IMAD R18, R4, c[0x0][0x1a8], RZ ;  /* 0x00006a0004127a24 */ /* 0x000fe200078e02ff */
[----:B------:R-:W-:Y:S01]  /*1680*/  IMNMX R224, RZ, R14, !PT ;  /* 0x0000000effe07217 */ /* 0x000fe20007800200 */
[----:B------:R-:W-:Y:S01]  /*1690*/  IMAD R15, R209, c[0x0][0x374], R16 ;  /* 0x0000dd00d10f7a24 */ /* 0x000fe200078e0210 */
[----:B------:R-:W-:Y:S01]  /*16a0*/  LEA.HI.X R247, R20, c[0x0][0x354], R17, 0x2, P1 ;  /* 0x0000d50014f77a11 */ /* 0x000fe200008f1411 */
[----:B------:R-:W-:Y:S01]  /*16b0*/  IMAD R13, R233, c[0x0][0x1ac], R18 ;  /* 0x00006b00e90d7a24 */ /* 0x000fe200078e0212 */
[----:B------:R-:W-:Y:S01]  /*16c0*/  ISETP.GT.AND P4, PT, R239, R224, PT ;  /* 0x000000e0ef00720c */ /* 0x000fe20003f84270 */
[----:B------:R-:W-:Y:S01]  /*16d0*/  IMAD.WIDE.U32 R20, R233, c[0x0][0x1a8], R22 ;  /* 0x00006a00e9147a25 */ /* 0x000fe200078e0016 */
[----:B------:R-:W-:-:S03]  /*16e0*/  IADD3 R239, R239, -0x1, RZ ;  /* 0xffffffffefef7810 */ /* 0x000fc60007ffe0ff */
[----:B------:R-:W-:Y:S01]  /*16f0*/  IMAD.WIDE.U32 R16, R209, c[0x0][0x370], R30 ;  /* 0x0000dc00d1107a25 */ /* 0x000fe200078e001e */
[----:B------:R-:W-:Y:S02]  /*1700*/  IADD3 R13, R21, R13, RZ ;  /* 0x0000000d150d7210 */ /* 0x000fe40007ffe0ff */
[----:B------:R-:W-:Y:S01]  /*1710*/  LEA R250, P3, R20, c[0x0][0x160], 0x1 ;  /* 0x0000580014fa7a11 */ /* 0x000fe200078608ff */
[-C--:B------:R-:W-:Y:S01]  /*1720*/  IMAD.WIDE R228, R28, R11.reuse, c[0x0][0x3c8] ;  /* 0x0000f2001ce47625 */ /* 0x080fe200078e020b */
[----:B------:R-:W-:Y:S02]  /*1730*/  LEA R248, P1, R16, c[0x0][0x330], 0x1 ;  /* 0x0000cc0010f87a11 */ /* 0x000fe400078208ff */
[----:B------:R-:W-:Y:S01]  /*1740*/  LEA.HI.X R251, R20, c[0x0][0x164], R13, 0x1, P3 ;  /* 0x0000590014fb7a11 */ /* 0x000fe200018f0c0d */
[----:B------:R-:W-:Y:S01]  /*1750*/  IMAD.WIDE R230, R24, R11, c[0x0][0x200] ;  /* 0x0000800018e67625 */ /* 0x000fe200078e020b */
[----:B------:R-:W-:-:S03]  /*1760*/  MOV R227, R229 ;  /* 0x000000e500e37202 */ /* 0x000fc60000000f00 */
[----:B------:R-:W-:Y:S01]  /*1770*/  IMAD.IADD R15, R17, 0x1, R15 ;  /* 0x00000001110f7824 */ /* 0x000fe200078e020f */
[----:B------:R-:W-:-:S04]  /*1780*/  MOV R229, R231 ;  /* 0x000000e700e57202 */ /* 0x000fc80000000f00 */
[----:B------:R-:W-:Y:S01]  /*1790*/  LEA.HI.X R249, R16, c[0x0][0x334], R15, 0x1, P1 ;  /* 0x0000cd0010f97a11 */ /* 0x000fe200008f0c0f */
[----:B------:R-:W-:Y:S05]  /*17a0*/  @P4 BRA `(.L_x_304) ;  /* 0x0000076000004947 */ /* 0x000fea0003800000 */
[----:B------:R-:W-:-:S05]  /*17b0*/  @P0 IADD3 R7, R241, R244, RZ ;  /* 0x000000f4f1070210 */ /* 0x000fca0007ffe0ff */
[----:B------:R-:W-:-:S04]  /*17c0*/  @P0 IMAD.WIDE.U32 R12, R7, c[0x0][0x3a0], RZ ;  /* 0x0000e800070c0a25 */ /* 0x000fc800078e00ff */
[----:B------:R-:W-:Y:S01]  /*17d0*/  @P0 IMAD R7, R7, c[0x0][0x3a4], R13 ;  /* 0x0000e90007070a24 */ /* 0x000fe200078e020d */
        /* <DEDUP_REMOVED lines=10> */
.L_x_305:
        /* <DEDUP_REMOVED lines=14> */
.L_x_306:
[----:B------:R-:W-:Y:S01]  /*1960*/  IMAD R240, R216, -0x40, R240 ;  /* 0xffffffc0d8f07824 */ /* 0x000fe200078e02f0 */
[----:B------:R-:W-:Y:S01]  /*1970*/  BSSY B0, `(.L_x_307) ;  /* 0x000001a000007945 */ /* 0x000fe20003800000 */
[----:B------:R-:W-:Y:S02]  /*1980*/  IMAD R10, R5, c[0x0][0x3a0], RZ ;  /* 0x0000e800050a7a24 */ /* 0x000fe400078e02ff */
[----:B------:R-:W-:Y:S01]  /*1990*/  IMAD.WIDE.U32 R14, R225, c[0x0][0x3a0], R210 ;  /* 0x0000e800e10e7a25 */ /* 0x000fe200078e00d2 */
[----:B------:R-:W-:-:S03]  /*19a0*/  ISETP.GE.AND P4, PT, R209, R240, PT ;  /* 0x000000f0d100720c */ /* 0x000fc60003f86270 */
[----:B------:R-:W-:Y:S01]  /*19b0*/  IMAD R10, R225, c[0x0][0x3a4], R10 ;  /* 0x0000e900e10a7a24 */ /* 0x000fe200078e020a */
[----:B------:R-:W-:Y:S01]  /*19c0*/  IADD3 R12, P0, R12, R14, RZ ;  /* 0x0000000e0c0c7210 */ /* 0x000fe20007f1e0ff */
[----:B------:R-:W-:-:S03]  /*19d0*/  IMAD R14, R4, c[0x0][0x3b8], RZ ;  /* 0x0000ee00040e7a24 */ /* 0x000fc600078e02ff */
        /* <DEDUP_REMOVED lines=16> */
[----:B------:R1:W-:Y:S04]  /*1ae0*/  @!P3 STG.E.128 [R10.64], RZ ;  /* 0x000000ff0a00b986 */ /* 0x0003e8000c101d06 */
[----:B------:R1:W-:Y:S04]  /*1af0*/  @!P2 STG.E.128 [R10.64+0x80], RZ ;  /* 0x000080ff0a00a986 */ /* 0x0003e8000c101d06 */
[----:B------:R1:W-:Y:S02]  /*1b00*/  @!P1 STG.E.128 [R10.64+0x100], RZ ;  /* 0x000100ff0a009986 */ /* 0x0003e4000c101d06 */
.L_x_308:
[----:B------:R-:W-:Y:S05]  /*1b10*/  BSYNC B0 ;  /* 0x0000000000007941 */ /* 0x000fea0003800000 */
.L_x_307:
[----:B------:R-:W-:Y:S01]  /*1b20*/  IADD3 R9, R209, 0x20, RZ ;  /* 0x00000020d1097810 */ /* 0x000fe20007ffe0ff */
[----:B------:R-:W-:Y:S03]  /*1b30*/  BSSY B0, `(.L_x_309) ;  /* 0x0000012000007945 */ /* 0x000fe60003800000 */
[----:B------:R-:W-:-:S13]  /*1b40*/  ISETP.GE.AND P3, PT, R9, R240, PT ;  /* 0x000000f00900720c */ /* 0x000fda0003f66270 */
[----:B------:R-:W-:Y:S05]  /*1b50*/  @P3 BRA `(.L_x_310) ;  /* 0x000000f000003947 */ /* 0x000fea0003800000 */
[----:B-1----:R-:W-:Y:S01]  /*1b60*/  IADD3 R10, P0, R209, 0x20, RZ ;  /* 0x00000020d10a7810 */ /* 0x002fe20007f1e0ff */
        /* <DEDUP_REMOVED lines=14> */
.L_x_310:
[----:B------:R-:W-:Y:S05]  /*1c50*/  BSYNC B0 ;  /* 0x0000000000007941 */ /* 0x000fea0003800000 */
.L_x_309:
[----:B------:R-:W-:Y:S01]  /*1c60*/  IMAD.WIDE.U32 R12, R225, c[0x0][0x3a8], R210 ;  /* 0x0000ea00e10c7a25 */ /* 0x000fe200078e00d2 */
[----:B------:R-:W-:Y:S03]  /*1c70*/  BSSY B0, `(.L_x_311) ;  /* 0x0000017000007945 */ /* 0x000fe60003800000 */
[----:B-1----:R-:W-:Y:S01]  /*1c80*/  IMAD R10, R5, c[0x0][0x3a8], RZ ;  /* 0x0000ea00050a7a24 */ /* 0x002fe200078e02ff */
        /* <DEDUP_REMOVED lines=21> */
.L_x_312:
[----:B------:R-:W-:Y:S05]  /*1de0*/  BSYNC B0 ;  /* 0x0000000000007941 */ /* 0x000fea0003800000 */
.L_x_311:
[----:B------:R-:W-:Y:S05]  /*1df0*/  @P3 BRA `(.L_x_313) ;  /* 0x0000643000003947 */ /* 0x000fea0003800000 */
[----:B------:R-:W-:Y:S01]  /*1e00*/  IADD3 R5, P0, R209, 0x20, RZ ;  /* 0x00000020d1057810 */ /* 0x000fe20007f1e0ff */
[----:B------:R-:W-:Y:S01]  /*1e10*/  IMAD.MOV.U32 R6, RZ, RZ, R8 ;  /* 0x000000ffff067224 */ /* 0x000fe200078e0008 */
[----:B------:R-:W-:-:S03]  /*1e20*/  ISETP.GE.AND P1, PT, R210, c[0x0][0x220], PT ;  /* 0x00008800d2007a0c */ /* 0x000fc60003f26270 */
[----:B------:R-:W-:Y:S01]  /*1e30*/  IMAD.X R4, RZ, RZ, R212, P0 ;  /* 0x000000ffff047224 */ /* 0x000fe200000e06d4 */
[----:B------:R-:W-:Y:S01]  /*1e40*/  ISETP.GE.AND P0, PT, R214, c[0x0][0x220], PT ;  /* 0x00008800d6007a0c */ /* 0x000fe20003f06270 */
[----:B------:R-:W-:-:S04]  /*1e50*/  IMAD.WIDE.U32 R6, R5, c[0x0][0x3a8], R6 ;  /* 0x0000ea0005067a25 */ /* 0x000fc800078e0006 */
[----:B------:R-:W-:Y:S01]  /*1e60*/  IMAD R4, R4, c[0x0][0x3a8], RZ ;  /* 0x0000ea0004047a24 */ /* 0x000fe200078e02ff */
[----:B------:R-:W-:-:S03]  /*1e70*/  LEA R8, P2, R6, c[0x0][0x348], 0x1 ;  /* 0x0000d20006087a11 */ /* 0x000fc600078408ff */
[----:B------:R-:W-:-:S04]  /*1e80*/  IMAD R4, R5, c[0x0][0x3ac], R4 ;  /* 0x0000eb0005047a24 */ /* 0x000fc800078e0204 */
        /* <DEDUP_REMOVED lines=8> */
.L_x_304:
[----:B------:R-:W-:Y:S01]  /*1f10*/  @P2 BAR.SYNC.DEFER_BLOCKING 0x0 ;  /* 0x0000000000002b1d */ /* 0x000fe20000010000 */
[C---:B------:R-:W-:Y:S01]  /*1f20*/  IMAD R11, R239.reuse, -0x40, R242 ;  /* 0xffffffc0ef0b7824 */ /* 0x040fe200078e02f2 */
[----:B------:R-:W-:-:S04]  /*1f30*/  LEA.HI R4, R239, R239, RZ, 0x1 ;  /* 0x000000efef047211 */ /* 0x000fc800078f08ff */
[----:B------:R-:W-:Y:S01]  /*1f40*/  ISETP.GE.AND P5, PT, R209, R11, PT ;  /* 0x0000000bd100720c */ /* 0x000fe20003fa6270 */
[----:B------:R-:W-:Y:S01]  /*1f50*/  BSSY B0, `(.L_x_314) ;  /* 0x000001b000007945 */ /* 0x000fe20003800000 */
[----:B------:R-:W-:-:S05]  /*1f60*/  LOP3.LUT R4, R4, 0xfffffffe, RZ, 0xc0, !PT ;  /* 0xfffffffe04047812 */ /* 0x000fca00078ec0ff */
        /* <DEDUP_REMOVED lines=25> */
.L_x_315:
[----:B------:R-:W-:Y:S05]  /*2100*/  BSYNC B0 ;  /* 0x0000000000007941 */ /* 0x000fea0003800000 */
.L_x_314:
        /* <DEDUP_REMOVED lines=10> */
[----:B------:R-:W-:-:S04]  /*21b0*/  ISETP.GE.AND P2, PT, R214, c[0x0][0x220], PT ;  /* 0x00008800d6007a0c */ /* 0x000fc80003f46270 */
[----:B------:R-:W-:Y:S01]  /*21c0*/  IADD3 R14, P6, R16, R22, RZ ;  /* 0x00000016100e7210 */ /* 0x000fe20007fde0ff */
[----:B------:R-:W-:-:S05]  /*21d0*/  IMAD R16, R193, c[0x0][0x374], RZ ;  /* 0x0000dd00c1107a24 */ /* 0x000fca00078e02ff */
[----:B------:R-:W-:Y:S01]  /*21e0*/  IADD3.X R15, R15, R23, R16, P6, !PT ;  /* 0x000000170f0f7210 */ /* 0x000fe200037fe410 */
[----:B------:R-:W-:Y:S01]  /*21f0*/  @!P3 IMAD.MOV.U32 R19, RZ, RZ, c[0x0][0x370] ;  /* 0x0000dc00ff13b624 */ /* 0x000fe200078e00ff */
[----:B------:R1:W-:Y:S01]  /*2200*/  @P3 STS.128 [R215+0xd000], RZ ;  /* 0x00d000ffd7003388 */ /* 0x0003e20000000c00 */
[----:B------:R-:W-:Y:S01]  /*2210*/  @!P3 IMAD.MOV.U32 R17, RZ, RZ, c[0x0][0x374] ;  /* 0x0000dd00ff11b624 */ /* 0x000fe200078e00ff */
[----:B------:R-:W-:Y:S02]  /*2220*/  @!P2 LEA R16, P6, R14, c[0x0][0x330], 0x1 ;  /* 0x0000cc000e10aa11 */ /* 0x000fe400078c08ff */
[----:B------:R-:W-:-:S04]  /*2230*/  @!P3 LEA R18, P1, R19, R248, 0x6 ;  /* 0x000000f81312b211 */ /* 0x000fc800078230ff */
[----:B------:R-:W-:Y:S02]  /*2240*/  @!P3 LEA.HI.X R19, R19, R249, R17, 0x6, P1 ;  /* 0x000000f91313b211 */ /* 0x000fe400008f3411 */
[----:B------:R-:W-:Y:S02]  /*2250*/  ISETP.GE.AND P1, PT, R217, c[0x0][0x220], PT ;  /* 0x00008800d9007a0c */ /* 0x000fe40003f26270 */
[----:B------:R-:W-:Y:S01]  /*2260*/  @!P2 LEA.HI.X R17, R14, c[0x0][0x334], R15, 0x1, P6 ;  /* 0x0000cd000e11aa11 */ /* 0x000fe200030f0c0f */
        /* <DEDUP_REMOVED lines=17> */
.L_x_317:
[----:B------:R-:W-:Y:S05]  /*2380*/  BSYNC B0 ;  /* 0x0000000000007941 */ /* 0x000fea0003800000 */
.L_x_316:
[----:B------:R-:W-:Y:S01]  /*2390*/  IADD3 R15, R208, 0x3000, RZ ;  /* 0x00003000d00f7810 */ /* 0x000fe20007ffe0ff */
[----:B------:R-:W-:Y:S03]  /*23a0*/  BSSY B0, `(.L_x_318) ;  /* 0x000002d000007945 */ /* 0x000fe60003800000 */
        /* <DEDUP_REMOVED lines=16> */
.L_x_319:
        /* <DEDUP_REMOVED lines=28> */
.L_x_320:
[----:B------:R-:W-:Y:S05]  /*2670*/  BSYNC B0 ;  /* 0x0000000000007941 */ /* 0x000fea0003800000 */
.L_x_318:
        /* <DEDUP_REMOVED lines=17> */
.L_x_322:
        /* <DEDUP_REMOVED lines=32> */
[----:B------:R-:W-:-:S04]  /*2990*/  LEA R14, P1, R20, c[0x0][0x160], 0x1 ;  /* 0x00005800140e7a11 */ /* 0x000fc800078208ff */
[----:B------:R-:W-:-:S05]  /*29a0*/  LEA.HI.X R15, R20, c[0x0][0x164], R13, 0x1, P1 ;  /* 0x00005900140f7a11 */ /* 0x000fca00008f0c0d */
[----:B------:R-:W-:Y:S01]  /*29b0*/  @!PT LDS RZ, [RZ] ;  /* 0x00000000fffff984 */ /* 0x000fe20000000800 */
[----:B------:R-:W-:Y:S01]  /*29c0*/  @!PT LDS RZ, [RZ] ;  /* 0x00000000fffff984 */ /* 0x000fe20000000800 */
[----:B------:R-:W-:Y:S01]  /*29d0*/  @!PT LDS RZ, [RZ] ;  /* 0x00000000fffff984 */ /* 0x000fe20000000800 */
[----:B------:R1:W-:Y:S04]  /*29e0*/  LDGSTS.E.BYPASS.LTC128B.128 [R238+0x5000], [R14.64+0x100] ;  /* 0x050001000eee7fae */ /* 0x0003e8000b901d46 */
.L_x_323:
[----:B------:R-:W-:Y:S05]  /*29f0*/  BSYNC B0 ;  /* 0x0000000000007941 */ /* 0x000fea0003800000 */
.L_x_321:
[C---:B-1----:R-:W-:Y:S01]  /*2a00*/  IADD3 R14, R204.reuse, 0x8, RZ ;  /* 0x00000008cc0e7810 */ /* 0x042fe20007ffe0ff */
[C---:B------:R-:W-:Y:S01]  /*2a10*/  IMAD.SHL.U32 R231, R204.reuse, 0x4, RZ ;  /* 0x00000004cce77824 */ /* 0x040fe200078e00ff */
[----:B------:R-:W-:Y:S01]  /*2a20*/  SHF.R.S32.HI R13, RZ, 0x1f, R204 ;  /* 0x0000001fff0d7819 */ /* 0x000fe200000114cc */
[----:B------:R-:W-:Y:S01]  /*2a30*/  IMAD.MOV.U32 R235, RZ, RZ, 0x7f800000 ;  /* 0x7f800000ffeb7424 */ /* 0x000fe200078e00ff */
[-C--:B------:R-:W-:Y:S02]  /*2a40*/  ISETP.GE.AND P3, PT, R204, R11.reuse, PT ;  /* 0x0000000bcc00720c */ /* 0x080fe40003f66270 */
[----:B------:R-:W-:Y:S02]  /*2a50*/  ISETP.GE.AND P2, PT, R14, R11, PT ;  /* 0x0000000b0e00720c */ /* 0x000fe40003f46270 */
[----:B------:R-:W-:Y:S02]  /*2a60*/  SHF.L.U64.HI R232, R204, 0x2, R13 ;  /* 0x00000002cce87819 */ /* 0x000fe4000001020d */
[----:B------:R-:W-:-:S02]  /*2a70*/  IADD3 R18, P1, R231, R230, RZ ;  /* 0x000000e6e7127210 */ /* 0x000fc40007f3e0ff */
[----:B------:R-:W-:Y:S02]  /*2a80*/  MOV R237, 0x7f800000 ;  /* 0x7f80000000ed7802 */ /* 0x000fe40000000f00 */
[----:B------:R-:W-:-:S05]  /*2a90*/  IADD3.X R19, R232, R229, RZ, P1, !PT ;  /* 0x000000e5e8137210 */ /* 0x000fca0000ffe4ff */
[----:B------:R1:W5:Y:S04]  /*2aa0*/  @!P3 LDG.E R235, [R18.64] ;  /* 0x0000000612ebb981 */ /* 0x000368000c1e1900 */
[----:B------:R1:W5:Y:S01]  /*2ab0*/  @!P2 LDG.E R237, [R18.64+0x20] ;  /* 0x0000200612eda981 */ /* 0x000362000c1e1900 */
[----:B------:R-:W-:Y:S01]  /*2ac0*/  IMAD R11, R216, -0x40, R240 ;  /* 0xffffffc0d80b7824 */ /* 0x000fe200078e02f0 */
[----:B------:R-:W-:Y:S01]  /*2ad0*/  BSSY B0, `(.L_x_324) ;  /* 0x000002e000007945 */ /* 0x000fe20003800000 */
[----:B------:R-:W-:Y:S02]  /*2ae0*/  IMAD R14, R5, c[0x0][0x198], RZ ;  /* 0x00006600050e7a24 */ /* 0x000fe400078e02ff */
[----:B------:R-:W-:Y:S01]  /*2af0*/  IMAD.WIDE.U32 R16, R225, c[0x0][0x198], R210 ;  /* 0x00006600e1107a25 */ /* 0x000fe200078e00d2 */
[----:B------:R-:W-:-:S03]  /*2b00*/  ISETP.GE.AND P6, PT, R209, R11, PT ;  /* 0x0000000bd100720c */ /* 0x000fc60003fc6270 */
[----:B------:R-:W-:Y:S01]  /*2b10*/  IMAD R13, R225, c[0x0][0x19c], R14 ;  /* 0x00006700e10d7a24 */ /* 0x000fe200078e020e */
[----:B------:R-:W-:-:S04]  /*2b20*/  IADD3 R14, P1, R10, R16, RZ ;  /* 0x000000100a0e7210 */ /* 0x000fc80007f3e0ff */
[----:B------:R-:W-:Y:S01]  /*2b30*/  IADD3.X R15, R8, R17, R13, P1, !PT ;  /* 0x00000011080f7210 */ /* 0x000fe20000ffe40d */
[----:B------:R-:W-:-:S04]  /*2b40*/  IMAD R8, R6, c[0x0][0x1b0], RZ ;  /* 0x00006c0006087a24 */ /* 0x000fc800078e02ff */
[----:B------:R1:W-:Y:S01]  /*2b50*/  @P6 STS.128 [R215+0x12000], RZ ;  /* 0x012000ffd7006388 */ /* 0x0003e20000000c00 */
[C---:B------:R-:W-:Y:S02]  /*2b60*/  IMAD R13, R7.reuse, c[0x0][0x1b4], R8 ;  /* 0x00006d00070d7a24 */ /* 0x040fe400078e0208 */
[----:B------:R-:W-:Y:S01]  /*2b70*/  IMAD.WIDE.U32 R14, R7, c[0x0][0x1b0], R14 ;  /* 0x00006c00070e7a25 */ /* 0x000fe200078e000e */
[----:B------:R1:W-:Y:S03]  /*2b80*/  @P6 STS.128 [R215+0x14000], RZ ;  /* 0x014000ffd7006388 */ /* 0x0003e60000000c00 */
[----:B------:R-:W-:Y:S01]  /*2b90*/  IMAD.IADD R13, R15, 0x1, R13 ;  /* 0x000000010f0d7824 */ /* 0x000fe200078e020d */
[----:B------:R1:W-:Y:S01]  /*2ba0*/  @P6 STS.128 [R215+0x16000], RZ ;  /* 0x016000ffd7006388 */ /* 0x0003e20000000c00 */
[----:B------:R-:W-:Y:S05]  /*2bb0*/  @P6 BRA `(.L_x_325) ;  /* 0x000001f000006947 */ /* 0x000fea0003800000 */
[----:B------:R-:W-:Y:S01]  /*2bc0*/  ISETP.GE.AND P4, PT, R210, c[0x0][0x220], PT ;  /* 0x00008800d2007a0c */ /* 0x000fe20003f86270 */
[----:B------:R-:W-:Y:S01]  /*2bd0*/  IMAD R8, R212, c[0x0][0x198], RZ ;  /* 0x00006600d4087a24 */ /* 0x000fe200078e02ff */
[----:B------:R-:W-:Y:S01]  /*2be0*/  ISETP.GE.AND P3, PT, R214, c[0x0][0x220], PT ;  /* 0x00008800d6007a0c */ /* 0x000fe20003f66270 */
[----:B------:R-:W-:Y:S01]  /*2bf0*/  IMAD.MOV.U32 R16, RZ, RZ, R14 ;  /* 0x000000ffff107224 */ /* 0x000fe200078e000e */
[----:B------:R-:W-:Y:S01]  /*2c00*/  ISETP.GE.AND P1, PT, R217, c[0x0][0x220], PT ;  /* 0x00008800d9007a0c */ /* 0x000fe20003f26270 */
[----:B------:R-:W-:-:S02]  /*2c10*/  IMAD.MOV.U32 R17, RZ, RZ, R13 ;  /* 0x000000ffff117224 */ /* 0x000fc400078e000d */
[C---:B------:R-:W-:Y:S02]  /*2c20*/  IMAD R8, R209.reuse, c[0x0][0x19c], R8 ;  /* 0x00006700d1087a24 */ /* 0x040fe400078e0208 */
[----:B------:R-:W-:-:S04]  /*2c30*/  IMAD.WIDE.U32 R16, R209, c[0x0][0x198], R16 ;  /* 0x00006600d1107a25 */ /* 0x000fc800078e0010 */
[----:B------:R-:W-:Y:S01]  /*2c40*/  IMAD.IADD R8, R17, 0x1, R8 ;  /* 0x0000000111087824 */ /* 0x000fe200078e0208 */
[C---:B------:R-:W-:Y:S01]  /*2c50*/  @!P4 LEA R20, P5, R16.reuse, c[0x0][0x168], 0x1 ;  /* 0x00005a001014ca11 */ /* 0x040fe200078a08ff */
[----:B------:R1:W-:Y:S02]  /*2c60*/  @P4 STS.128 [R215+0x12000], RZ ;  /* 0x012000ffd7004388 */ /* 0x0003e40000000c00 */
[C---:B-1----:R-:W-:Y:S02]  /*2c70*/  @!P3 LEA R18, P2, R16.reuse, c[0x0][0x168], 0x1 ;  /* 0x00005a001012ba11 */ /* 0x042fe400078408ff */
        /* <DEDUP_REMOVED lines=19> */
.L_x_325:
[----:B------:R-:W-:Y:S05]  /*2db0*/  BSYNC B0 ;  /* 0x0000000000007941 */ /* 0x000fea0003800000 */
.L_x_324:
        /* <DEDUP_REMOVED lines=38> */
.L_x_327:
[----:B------:R-:W-:Y:S05]  /*3020*/  BSYNC B0 ;  /* 0x0000000000007941 */ /* 0x000fea0003800000 */
.L_x_326:
[----:B------:R1:W-:Y:S02]  /*3030*/  @P6 STS.128 [R215+0x18000], RZ ;  /* 0x018000ffd7006388 */ /* 0x0003e40000000c00 */
[----:B-1----:R-:W-:Y:S01]  /*3040*/  IMAD.WIDE.U32 R10, R225, c[0x0][0x1a0], R210 ;  /* 0x00006800e10a7a25 */ /* 0x002fe200078e00d2 */
[----:B------:R-:W-:Y:S01]  /*3050*/  BSSY B0, `(.L_x_328) ;  /* 0x000002a000007945 */ /* 0x000fe20003800000 */
[----:B------:R1:W-:Y:S02]  /*3060*/  @P6 STS.128 [R215+0x1a000], RZ ;  /* 0x01a000ffd7006388 */ /* 0x0003e40000000c00 */
[----:B------:R-:W-:Y:S01]  /*3070*/  IMAD R4, R5, c[0x0][0x1a0], RZ ;  /* 0x0000680005047a24 */ /* 0x000fe200078e02ff */
[----:B------:R-:W-:Y:S01]  /*3080*/  IADD3 R8, P1, R12, R10, RZ ;  /* 0x0000000a0c087210 */ /* 0x000fe20007f3e0ff */
[----:B------:R-:W-:Y:S01]  /*3090*/  IMAD R6, R6, c[0x0][0x1b8], RZ ;  /* 0x00006e0006067a24 */ /* 0x000fe200078e02ff */
[----:B------:R1:W-:Y:S01]  /*30a0*/  @P6 STS.128 [R215+0x1c000], RZ ;  /* 0x01c000ffd7006388 */ /* 0x0003e20000000c00 */
[----:B------:R-:W-:-:S02]  /*30b0*/  IMAD R4, R225, c[0x0][0x1a4], R4 ;  /* 0x00006900e1047a24 */ /* 0x000fc400078e0204 */
[----:B------:R-:W-:-:S03]  /*30c0*/  IMAD R5, R7, c[0x0][0x1bc], R6 ;  /* 0x00006f0007057a24 */ /* 0x000fc600078e0206 */
[----:B------:R-:W-:-:S05]  /*30d0*/  IADD3.X R9, R9, R11, R4, P1, !PT ;  /* 0x0000000b09097210 */ /* 0x000fca0000ffe404 */
        /* <DEDUP_REMOVED lines=8> */
[C---:B------:R-:W-:Y:S02]  /*3160*/  IMAD R4, R209.reuse, c[0x0][0x1a4], R4 ;  /* 0x00006900d1047a24 */ /* 0x040fe400078e0204 */
[----:B------:R-:W-:-:S04]  /*3170*/  IMAD.WIDE.U32 R10, R209, c[0x0][0x1a0], R6 ;  /* 0x00006800d10a7a25 */ /* 0x000fc800078e0006 */
[----:B------:R-:W-:Y:S02]  /*3180*/  IMAD.IADD R4, R11, 0x1, R4 ;  /* 0x000000010b047824 */ /* 0x000fe400078e0204 */
        /* <DEDUP_REMOVED lines=22> */
.L_x_329:
[----:B------:R-:W-:Y:S05]  /*32f0*/  BSYNC B0 ;  /* 0x0000000000007941 */ /* 0x000fea0003800000 */
.L_x_328:
        /* <DEDUP_REMOVED lines=37> */
.L_x_331:
[----:B------:R-:W-:Y:S05]  /*3550*/  BSYNC B0 ;  /* 0x0000000000007941 */ /* 0x000fea0003800000 */
.L_x_330:
[----:B------:R-:W0:Y:S01]  /*3560*/  LDGDEPBAR ;  /* 0x00000000000079af */ /* 0x000e220000000000 */
[----:B------:R-:W-:Y:S01]  /*3570*/  R2P PR, R205, 0x6 ;  /* 0x00000006cd007804 */ /* 0x000fe20000000000 */
[----:B------:R-:W-:Y:S01]  /*3580*/  IMAD.MOV.U32 R192, RZ, RZ, 0x40 ;  /* 0x00000040ffc07424 */ /* 0x000fe200078e00ff */
[----:B------:R-:W-:Y:S01]  /*3590*/  IADD3 R195, R200, 0x3000, RZ ;  /* 0x00003000c8c37810 */ /* 0x000fe20007ffe0ff */
[----:B------:R-:W-:Y:S01]  /*35a0*/  IMAD.IADD R223, R225, 0x1, R242 ;  /* 0x00000001e1df7824 */ /* 0x000fe200078e02f2 */
[----:B------:R-:W-:Y:S01]  /*35b0*/  IADD3 R194, R199, 0x3000, RZ ;  /* 0x00003000c7c27810 */ /* 0x000fe20007ffe0ff */
[----:B------:R-:W-:Y:S01]  /*35c0*/  IMAD.MOV.U32 R236, RZ, RZ, c[0x0][0x2e4] ;  /* 0x0000b900ffec7624 */ /* 0x000fe200078e00ff */
[----:B------:R-:W-:Y:S01]  /*35d0*/  SEL R193, R193, 0xffffffe0, !P1 ;  /* 0xffffffe0c1c17807 */ /* 0x000fe20004800000 */
[----:B------:R-:W-:Y:S01]  /*35e0*/  IMAD.MOV.U32 R234, RZ, RZ, R238 ;  /* 0x000000ffffea7224 */ /* 0x000fe200078e00ee */
[----:B------:R-:W-:Y:S01]  /*35f0*/  SEL R195, R195, R200, !P0 ;  /* 0x000000c8c3c37207 */ /* 0x000fe20004000000 */
[----:B------:R-:W-:Y:S01]  /*3600*/  CS2R R142, SRZ ;  /* 0x00000000008e7805 */ /* 0x000fe2000001ff00 */
[----:B------:R-:W-:Y:S01]  /*3610*/  SEL R194, R194, R199, !P0 ;  /* 0x000000c7c2c27207 */ /* 0x000fe20004000000 */
[----:B------:R-:W-:Y:S01]  /*3620*/  IMAD.IADD R191, R196, 0x1, R193 ;  /* 0x00000001c4bf7824 */ /* 0x000fe200078e02c1 */
[----:B------:R-:W-:Y:S01]  /*3630*/  SEL R192, R192, 0xffffffc0, !P2 ;  /* 0xffffffc0c0c07807 */ /* 0x000fe20005000000 */
[----:B------:R-:W-:Y:S01]  /*3640*/  CS2R R140, SRZ ;  /* 0x00000000008c7805 */ /* 0x000fe2000001ff00 */
[----:B------:R-:W-:Y:S01]  /*3650*/  IADD3 R243, -R240, 0x40, R223 ;  /* 0x00000040f0f37810 */ /* 0x000fe20007ffe1df */
        /* <DEDUP_REMOVED lines=46> */
[----:B------:R-:W-:Y:S01]  /*3940*/  IMAD.SHL.U32 R195, R195, 0x2, RZ ;  /* 0x00000002c3c37824 */ /* 0x000fe200078e00ff */
[----:B------:R-:W-:Y:S01]  /*3950*/  IADD3 R243, R243, -c[0x0][0x2e8], RZ ;  /* 0x8000ba00f3f37a10 */ /* 0x000fe20007ffe0ff */
[----:B------:R-:W-:-:S02]  /*3960*/  IMAD.SHL.U32 R194, R194, 0x2, RZ ;  /* 0x00000002c2c27824 */ /* 0x000fc400078e00ff */
[----:B------:R-:W-:Y:S02]  /*3970*/  IMAD.IADD R189, R196, 0x1, R192 ;  /* 0x00000001c4bd7824 */ /* 0x000fe400078e02c0 */
[----:B------:R-:W-:Y:S02]  /*3980*/  IMAD.IADD R190, R192, 0x1, R191 ;  /* 0x00000001c0be7824 */ /* 0x000fe400078e02bf */
.L_x_336:
[----:B------:R-:W0:Y:S01]  /*3990*/  LDGDEPBAR ;  /* 0x00000000000079af */ /* 0x000e220000000000 */
[C---:B------:R-:W-:Y:S01]  /*39a0*/  IMAD.IADD R95, R195.reuse, 0x1, R193 ;  /* 0x00000001c35f7824 */ /* 0x040fe200078e02c1 */
[----:B------:R-:W-:Y:S02]  /*39b0*/  IADD3 R93, R195, R192, RZ ;  /* 0x000000c0c35d7210 */ /* 0x000fe40007ffe0ff */
[----:B------:R-:W-:Y:S01]  /*39c0*/  IADD3 R96, P0, R231, R228, RZ ;  /* 0x000000e4e7607210 */ /* 0x000fe20007f1e0ff */
[----:B------:R-:W-:Y:S01]  /*39d0*/  IMAD.IADD R92, R95, 0x1, R192 ;  /* 0x000000015f5c7824 */ /* 0x000fe200078e02c0 */
[----:B------:R-:W-:Y:S03]  /*39e0*/  SHF.L.U32 R94, R239, 0x6, RZ ;  /* 0x00000006ef5e7819 */ /* 0x000fe600000006ff */
[----:B------:R-:W-:Y:S01]  /*39f0*/  IMAD.X R97, R232, 0x1, R227, P0 ;  /* 0x00000001e8617824 */ /* 0x000fe200000e06e3 */
[----:B------:R-:W-:Y:S01]  /*3a00*/  ISETP.GE.AND P0, PT, R94, R243, PT ;  /* 0x000000f35e00720c */ /* 0x000fe20003f06270 */
[----:B------:R-:W-:Y:S04]  /*3a10*/  DEPBAR.LE SB0, 0x0 ;  /* 0x000080000000791a */ /* 0x000fe80000000000 */
[----:B------:R-:W-:Y:S06]  /*3a20*/  BAR.SYNC.DEFER_BLOCKING 0x0 ;  /* 0x0000000000007b1d */ /* 0x000fec0000010000 */
[----:B------:R-:W-:Y:S04]  /*3a30*/  LDSM.16.M88.4 R20, [R195] ;  /* 0x00000000c314783b */ /* 0x000fe80000000200 */
[----:B------:R-:W1:Y:S04]  /*3a40*/  LDSM.16.M88.4 R24, [R198+0x12000] ;  /* 0x01200000c618783b */ /* 0x000e680000000200 */
[----:B------:R-:W2:Y:S04]  /*3a50*/  LDSM.16.M88.4 R28, [R198+0x12800] ;  /* 0x01280000c61c783b */ /* 0x000ea80000000200 */
[----:B------:R-:W-:Y:S04]  /*3a60*/  LDSM.16.M88.4 R32, [R95] ;  /* 0x000000005f20783b */ /* 0x000fe80000000200 */
[----:B------:R-:W3:Y:S04]  /*3a70*/  LDSM.16.M88.4 R84, [R188+0x12000] ;  /* 0x01200000bc54783b */ /* 0x000ee80000000200 */
[----:B------:R-:W4:Y:S04]  /*3a80*/  LDSM.16.M88.4 R88, [R188+0x12800] ;  /* 0x01280000bc58783b */ /* 0x000f280000000200 */
[----:B-----5:R2:W5:Y:S04]  /*3a90*/  LDG.E R169, [R96.64] ;  /* 0x0000000660a97981 */ /* 0x020568000c1e1900 */
[----:B------:R2:W5:Y:S01]  /*3aa0*/  LDG.E R168, [R96.64+0x20] ;  /* 0x0000200660a87981 */ /* 0x000562000c1e1900 */
[C---:B-1----:R-:W-:Y:S08]  /*3ab0*/  HMMA.16816.F32 R4, R20.reuse, R24, RZ ;  /* 0x000000181404723c */ /* 0x042ff000000018ff */
[C---:B------:R-:W-:Y:S01]  /*3ac0*/  HMMA.16816.F32 R8, R20.reuse, R26, RZ ;  /* 0x0000001a1408723c */ /* 0x040fe200000018ff */
[----:B------:R-:W-:Y:S03]  /*3ad0*/  LDSM.16.M88.4 R24, [R3+0x12000] ;  /* 0x012000000318783b */ /* 0x000fe60000000200 */
[----:B--2---:R-:W-:Y:S04]  /*3ae0*/  IMAD.MOV.U32 R97, RZ, RZ, c[0x0][0x2e4] ;  /* 0x0000b900ff617624 */ /* 0x004fe800078e00ff */
[C---:B------:R-:W-:Y:S08]  /*3af0*/  HMMA.16816.F32 R12, R20.reuse, R28, RZ ;  /* 0x0000001c140c723c */ /* 0x040ff000000018ff */
[----:B------:R-:W-:Y:S01]  /*3b00*/  HMMA.16816.F32 R16, R20, R30, RZ ;  /* 0x0000001e1410723c */ /* 0x000fe200000018ff */
[----:B------:R-:W1:Y:S04]  /*3b10*/  LDSM.16.M88.4 R20, [R93] ;  /* 0x000000005d14783b */ /* 0x000e680000000200 */
[----:B------:R-:W2:Y:S03]  /*3b20*/  LDSM.16.M88.4 R28, [R3+0x12800] ;  /* 0x01280000031c783b */ /* 0x000ea60000000200 */
[C---:B---3--:R-:W-:Y:S08]  /*3b30*/  HMMA.16816.F32 R4, R32.reuse, R84, R4 ;  /* 0x000000542004723c */ /* 0x048ff00000001804 */
[C---:B------:R-:W-:Y:S01]  /*3b40*/  HMMA.16816.F32 R8, R32.reuse, R86, R8 ;  /* 0x000000562008723c */ /* 0x040fe20000001808 */
[----:B------:R-:W-:Y:S07]  /*3b50*/  LDSM.16.M88.4 R84, [R2+0x12000] ;  /* 0x012000000254783b */ /* 0x000fee0000000200 */
[C---:B----4-:R-:W-:Y:S08]  /*3b60*/  HMMA.16816.F32 R12, R32.reuse, R88, R12 ;  /* 0x00000058200c723c */ /* 0x050ff0000000180c */
[----:B------:R-:W-:Y:S01]  /*3b70*/  HMMA.16816.F32 R16, R32, R90, R16 ;  /* 0x0000005a2010723c */ /* 0x000fe20000001810 */
[----:B------:R-:W3:Y:S04]  /*3b80*/  LDSM.16.M88.4 R32, [R92] ;  /* 0x000000005c20783b */ /* 0x000ee80000000200 */
[----:B------:R-:W4:Y:S03]  /*3b90*/  LDSM.16.M88.4 R88, [R2+0x12800] ;  /* 0x012800000258783b */ /* 0x000f260000000200 */
[C---:B-1----:R-:W-:Y:S08]  /*3ba0*/  HMMA.16816.F32 R4, R20.reuse, R24, R4 ;  /* 0x000000181404723c */ /* 0x042ff00000001804 */
[C---:B------:R-:W-:Y:S01]  /*3bb0*/  HMMA.16816.F32 R8, R20.reuse, R26, R8 ;  /* 0x0000001a1408723c */ /* 0x040fe20000001808 */
[----:B------:R-:W-:Y:S07]  /*3bc0*/  LDSM.16.M88.4 R24, [R198+0x14000] ;  /* 0x01400000c618783b */ /* 0x000fee0000000200 */
[C---:B--2---:R-:W-:Y:S08]  /*3bd0*/  HMMA.16816.F32 R12, R20.reuse, R28, R12 ;  /* 0x0000001c140c723c */ /* 0x044ff0000000180c */
[----:B------:R-:W-:Y:S01]  /*3be0*/  HMMA.16816.F32 R16, R20, R30, R16 ;  /* 0x0000001e1410723c */ /* 0x000fe20000001810 */
[----:B------:R-:W1:Y:S04]  /*3bf0*/  LDSM.16.M88.4 R20, [R195+0x2000] ;  /* 0x00200000c314783b */ /* 0x000e680000000200 */
[----:B------:R-:W2:Y:S03]  /*3c00*/  LDSM.16.M88.4 R28, [R198+0x14800] ;  /* 0x01480000c61c783b */ /* 0x000ea60000000200 */
[C---:B---3--:R-:W-:Y:S08]  /*3c10*/  HMMA.16816.F32 R4, R32.reuse, R84, R4 ;  /* 0x000000542004723c */ /* 0x048ff00000001804 */
[C---:B------:R-:W-:Y:S01]  /*3c20*/  HMMA.16816.F32 R8, R32.reuse, R86, R8 ;  /* 0x000000562008723c */ /* 0x040fe20000001808 */
[----:B------:R-:W-:Y:S07]  /*3c30*/  LDSM.16.M88.4 R84, [R188+0x14000] ;  /* 0x01400000bc54783b */ /* 0x000fee0000000200 */
[C---:B----4-:R-:W-:Y:S08]  /*3c40*/  HMMA.16816.F32 R12, R32.reuse, R88, R12 ;  /* 0x00000058200c723c */ /* 0x050ff0000000180c */
[----:B------:R-:W-:Y:S01]  /*3c50*/  HMMA.16816.F32 R16, R32, R90, R16 ;  /* 0x0000005a2010723c */ /* 0x000fe20000001810 */
[----:B------:R-:W3:Y:S04]  /*3c60*/  LDSM.16.M88.4 R32, [R95+0x2000] ;  /* 0x002000005f20783b */ /* 0x000ee80000000200 */
        /* <DEDUP_REMOVED lines=44> */
[C---:B------:R-:W-:Y:S08]  /*3f30*/  HMMA.16816.F32 R8, R20.reuse, R26, R8 ;  /* 0x0000001a1408723c */ /* 0x040ff00000001808 */
[C---:B--2---:R-:W-:Y:S08]  /*3f40*/  HMMA.16816.F32 R12, R20.reuse, R28, R12 ;  /* 0x0000001c140c723c */ /* 0x044ff0000000180c */
[----:B------:R-:W-:Y:S08]  /*3f50*/  HMMA.16816.F32 R16, R20, R30, R16 ;  /* 0x0000001e1410723c */ /* 0x000ff00000001810 */
[C---:B---3--:R-:W-:Y:S08]  /*3f60*/  HMMA.16816.F32 R4, R32.reuse, R84, R4 ;  /* 0x000000542004723c */ /* 0x048ff00000001804 */
[C---:B------:R-:W-:Y:S08]  /*3f70*/  HMMA.16816.F32 R8, R32.reuse, R86, R8 ;  /* 0x000000562008723c */ /* 0x040ff00000001808 */
[C---:B----4-:R-:W-:Y:S08]  /*3f80*/  HMMA.16816.F32 R12, R32.reuse, R88, R12 ;  /* 0x00000058200c723c */ /* 0x050ff0000000180c */
[----:B------:R-:W-:Y:S01]  /*3f90*/  HMMA.16816.F32 R16, R32, R90, R16 ;  /* 0x0000005a2010723c */ /* 0x000fe20000001810 */
[----:B------:R-:W-:-:S07]  /*3fa0*/  @!P0 BRA `(.L_x_332) ;  /* 0x0000008000008947 */ /* 0x000fce0003800000 */
[----:B------:R-:W-:Y:S01]  /*3fb0*/  IADD3 R21, R236, R223, -R240 ;  /* 0x000000dfec157210 */ /* 0x000fe20007ffe8f0 */
[----:B------:R-:W-:Y:S01]  /*3fc0*/  IMAD.MOV.U32 R97, RZ, RZ, R236 ;  /* 0x000000ffff617224 */ /* 0x000fe200078e00ec */
[----:B------:R-:W-:Y:S02]  /*3fd0*/  IADD3 R20, R94, 0x40, RZ ;  /* 0x000000405e147810 */ /* 0x000fe40007ffe0ff */
[----:B------:R-:W-:Y:S02]  /*3fe0*/  IADD3 R23, R225, 0x40, RZ ;  /* 0x00000040e1177810 */ /* 0x000fe40007ffe0ff */
[----:B------:R-:W-:Y:S02]  /*3ff0*/  ISETP.GE.AND P1, PT, R20, R21, PT ;  /* 0x000000151400720c */ /* 0x000fe40003f26270 */
[----:B------:R-:W-:Y:S11]  /*4000*/  ISETP.LT.AND P0, PT, R23, R240, PT ;  /* 0x000000f01700720c */ /* 0x000ff60003f01270 */
[----:B------:R-:W-:Y:S02]  /*4010*/  @!UPT UIADD3 URZ, URZ, URZ, URZ ;  /* 0x0000003f3f3ff290 */ /* 0x000fe4000fffe03f */
[----:B------:R-:W-:-:S05]  /*4020*/  @!P1 BRA P0, `(.L_x_333) ;  /* 0x0000046000009947 */ /* 0x000fca0000000000 */
.L_x_332:
[----:B------:R-:W-:Y:S01]  /*4030*/  IADD3 R22, R240, 0x1, -R242 ;  /* 0x00000001f0167810 */ /* 0x000fe20007ffe8f2 */
[----:B------:R-:W-:Y:S01]  /*4040*/  IMAD.IADD R87, R204, 0x1, R94 ;  /* 0x00000001cc577824 */ /* 0x000fe200078e025e */
[----:B------:R-:W-:Y:S01]  /*4050*/  IADD3 R20, -R97, R240, -R242 ;  /* 0x000000f061147210 */ /* 0x000fe20007ffe9f2 */
[----:B------:R-:W-:Y:S01]  /*4060*/  IMAD R85, R216, 0x40, R203 ;  /* 0x00000040d8557824 */ /* 0x000fe200078e02cb */
[----:B------:R-:W-:Y:S01]  /*4070*/  IADD3 R22, R22, c[0x0][0x2e8], RZ ;  /* 0x0000ba0016167a10 */ /* 0x000fe20007ffe0ff */
[----:B------:R-:W-:Y:S01]  /*4080*/  IMAD.MOV.U32 R236, RZ, RZ, R97 ;  /* 0x000000ffffec7224 */ /* 0x000fe200078e0061 */
[C---:B------:R-:W-:Y:S01]  /*4090*/  IADD3 R21, R87.reuse, 0x8, RZ ;  /* 0x0000000857157810 */ /* 0x040fe20007ffe0ff */
[----:B------:R-:W-:Y:S01]  /*40a0*/  IMAD.IADD R24, R87, 0x1, R20 ;  /* 0x0000000157187824 */ /* 0x000fe200078e0214 */
[----:B------:R-:W-:Y:S01]  /*40b0*/  IADD3 R35, R85, 0x1, RZ ;  /* 0x0000000155237810 */ /* 0x000fe20007ffe0ff */
[----:B------:R-:W-:Y:S01]  /*40c0*/  IMAD.IADD R87, R87, 0x1, R22 ;  /* 0x0000000157577824 */ /* 0x000fe200078e0216 */
[----:B------:R-:W-:Y:S01]  /*40d0*/  IADD3 R33, R85, 0x8, RZ ;  /* 0x0000000855217810 */ /* 0x000fe20007ffe0ff */
[--C-:B------:R-:W-:Y:S01]  /*40e0*/  IMAD.IADD R20, R20, 0x1, R21.reuse ;  /* 0x0000000114147824 */ /* 0x100fe200078e0215 */
[----:B------:R-:W-:Y:S01]  /*40f0*/  IMNMX R24, RZ, R24, !PT ;  /* 0x00000018ff187217 */ /* 0x000fe20007800200 */
[----:B------:R-:W-:Y:S01]  /*4100*/  IMAD.IADD R21, R22, 0x1, R21 ;  /* 0x0000000116157824 */ /* 0x000fe200078e0215 */
[----:B------:R-:W-:Y:S02]  /*4110*/  IMNMX R22, R87, R240, PT ;  /* 0x000000f057167217 */ /* 0x000fe40003800200 */
[-C--:B------:R-:W-:Y:S02]  /*4120*/  ISETP.GE.AND P1, PT, R85, R24.reuse, PT ;  /* 0x000000185500720c */ /* 0x080fe40003f26270 */
[----:B------:R-:W-:Y:S02]  /*4130*/  ISETP.GE.AND P0, PT, R35, R24, PT ;  /* 0x000000182300720c */ /* 0x000fe40003f06270 */
[C---:B------:R-:W-:Y:S02]  /*4140*/  IADD3 R31, R85.reuse, 0x9, RZ ;  /* 0x00000009551f7810 */ /* 0x040fe40007ffe0ff */
[C---:B------:R-:W-:Y:S02]  /*4150*/  IADD3 R29, R85.reuse, 0x10, RZ ;  /* 0x00000010551d7810 */ /* 0x040fe40007ffe0ff */
[C---:B------:R-:W-:Y:S02]  /*4160*/  IADD3 R27, R85.reuse, 0x11, RZ ;  /* 0x00000011551b7810 */ /* 0x040fe40007ffe0ff */
[C---:B------:R-:W-:Y:S02]  /*4170*/  IADD3 R25, R85.reuse, 0x18, RZ ;  /* 0x0000001855197810 */ /* 0x040fe40007ffe0ff */
[C---:B------:R-:W-:Y:S02]  /*4180*/  IADD3 R23, R85.reuse, 0x19, RZ ;  /* 0x0000001955177810 */ /* 0x040fe40007ffe0ff */
[----:B------:R-:W-:Y:S02]  /*4190*/  IMNMX R20, RZ, R20, !PT ;  /* 0x00000014ff147217 */ /* 0x000fe40007800200 */
[-C--:B------:R-:W-:Y:S02]  /*41a0*/  ISETP.GE.OR P1, PT, R85, R22.reuse, !P1 ;  /* 0x000000165500720c */ /* 0x080fe40004f26670 */
[----:B------:R-:W-:Y:S02]  /*41b0*/  ISETP.GE.OR P0, PT, R35, R22, !P0 ;  /* 0x000000162300720c */ /* 0x000fe40004706670 */
[-C--:B------:R-:W-:Y:S02]  /*41c0*/  ISETP.GE.AND P6, PT, R33, R24.reuse, PT ;  /* 0x000000182100720c */ /* 0x080fe40003fc6270 */
[-C--:B------:R-:W-:Y:S02]  /*41d0*/  ISETP.GE.AND P5, PT, R31, R24.reuse, PT ;  /* 0x000000181f00720c */ /* 0x080fe40003fa6270 */
[-C--:B------:R-:W-:Y:S02]  /*41e0*/  ISETP.GE.AND P4, PT, R29, R24.reuse, PT ;  /* 0x000000181d00720c */ /* 0x080fe40003f86270 */
[-C--:B------:R-:W-:Y:S02]  /*41f0*/  ISETP.GE.AND P3, PT, R27, R24.reuse, PT ;  /* 0x000000181b00720c */ /* 0x080fe40003f66270 */
[-C--:B------:R-:W-:Y:S02]  /*4200*/  ISETP.GE.AND P2, PT, R25, R24.reuse, PT ;  /* 0x000000181900720c */ /* 0x080fe40003f46270 */
[----:B------:R-:W-:Y:S02]  /*4210*/  FSEL R4, R4, -INF , !P1 ;  /* 0xff80000004047808 */ /* 0x000fe40004800000 */
[----:B------:R-:W-:Y:S02]  /*4220*/  ISETP.GE.AND P1, PT, R23, R24, PT ;  /* 0x000000181700720c */ /* 0x000fe40003f26270 */
[----:B------:R-:W-:Y:S02]  /*4230*/  IMNMX R24, R21, R240, PT ;  /* 0x000000f015187217 */ /* 0x000fe40003800200 */
[----:B------:R-:W-:Y:S02]  /*4240*/  FSEL R5, R5, -INF , !P0 ;  /* 0xff80000005057808 */ /* 0x000fe40004000000 */
[----:B------:R-:W-:Y:S02]  /*4250*/  ISETP.GE.AND P0, PT, R85, R20, PT ;  /* 0x000000145500720c */ /* 0x000fe40003f06270 */
[-C--:B------:R-:W-:Y:S02]  /*4260*/  ISETP.GE.OR P6, PT, R33, R22.reuse, !P6 ;  /* 0x000000162100720c */ /* 0x080fe400077c6670 */
[-C--:B------:R-:W-:Y:S02]  /*4270*/  ISETP.GE.OR P5, PT, R31, R22.reuse, !P5 ;  /* 0x000000161f00720c */ /* 0x080fe40006fa6670 */
[-C--:B------:R-:W-:Y:S02]  /*4280*/  ISETP.GE.OR P4, PT, R29, R22.reuse, !P4 ;  /* 0x000000161d00720c */ /* 0x080fe40006786670 */
[-C--:B------:R-:W-:Y:S02]  /*4290*/  ISETP.GE.OR P3, PT, R27, R22.reuse, !P3 ;  /* 0x000000161b00720c */ /* 0x080fe40005f66670 */
[-C--:B------:R-:W-:Y:S02]  /*42a0*/  ISETP.GE.OR P2, PT, R25, R22.reuse, !P2 ;  /* 0x000000161900720c */ /* 0x080fe40005746670 */
[----:B------:R-:W-:Y:S02]  /*42b0*/  ISETP.GE.OR P1, PT, R23, R22, !P1 ;  /* 0x000000161700720c */ /* 0x000fe40004f26670 */
[----:B------:R-:W-:Y:S02]  /*42c0*/  ISETP.GE.OR P0, PT, R85, R24, !P0 ;  /* 0x000000185500720c */ /* 0x000fe40004706670 */
        /* <DEDUP_REMOVED lines=28> */
.L_x_333:
[C---:B------:R-:W-:Y:S01]  /*4490*/  FMUL.FTZ R21, R235.reuse, 1.4426950216293334961 ;  /* 0x3fb8aa3beb157820 */ /* 0x040fe20000410000 */
[----:B------:R-:W-:Y:S01]  /*44a0*/  FSETP.NEU.FTZ.AND P0, PT, R235, -INF , PT ;  /* 0xff800000eb00780b */ /* 0x000fe20003f1d000 */
[----:B------:R-:W-:Y:S01]  /*44b0*/  FMUL.FTZ R20, R237, 1.4426950216293334961 ;  /* 0x3fb8aa3bed147820 */ /* 0x000fe20000410000 */
[----:B------:R-:W-:Y:S02]  /*44c0*/  SHF.L.U32 R166, R200, 0x1, RZ ;  /* 0x00000001c8a67819 */ /* 0x000fe400000006ff */
[----:B------:R-:W-:Y:S02]  /*44d0*/  FSEL R21, R21, RZ, P0 ;  /* 0x000000ff15157208 */ /* 0x000fe40000000000 */
[----:B------:R-:W-:Y:S02]  /*44e0*/  FSETP.NEU.FTZ.AND P0, PT, R237, -INF , PT ;  /* 0xff800000ed00780b */ /* 0x000fe40003f1d000 */
[-C--:B------:R-:W-:Y:S01]  /*44f0*/  IADD3 R167, R193, R166.reuse, RZ ;  /* 0x000000a6c1a77210 */ /* 0x080fe20007ffe0ff */
[--C-:B------:R-:W-:Y:S01]  /*4500*/  FFMA.FTZ R170, R4, c[0x0][0x23c], -R21.reuse ;  /* 0x00008f0004aa7a23 */ /* 0x100fe20000010815 */
[----:B------:R-:W-:Y:S01]  /*4510*/  FSEL R20, R20, RZ, P0 ;  /* 0x000000ff14147208 */ /* 0x000fe20000000000 */
[--C-:B------:R-:W-:Y:S01]  /*4520*/  FFMA.FTZ R171, R5, c[0x0][0x23c], -R21.reuse ;  /* 0x00008f0005ab7a23 */ /* 0x100fe20000010815 */
[----:B------:R-:W-:Y:S01]  /*4530*/  IADD3 R165, R192, R166, RZ ;  /* 0x000000a6c0a57210 */ /* 0x000fe20007ffe0ff */
[--C-:B------:R-:W-:Y:S01]  /*4540*/  FFMA.FTZ R174, R8, c[0x0][0x23c], -R21.reuse ;  /* 0x00008f0008ae7a23 */ /* 0x100fe20000010815 */
[----:B------:R-:W-:Y:S01]  /*4550*/  IADD3 R164, R192, R167, RZ ;  /* 0x000000a7c0a47210 */ /* 0x000fe20007ffe0ff */
[--C-:B------:R-:W-:Y:S01]  /*4560*/  FFMA.FTZ R172, R6, c[0x0][0x23c], -R20.reuse ;  /* 0x00008f0006ac7a23 */ /* 0x100fe20000010814 */
[----:B------:R-:W-:Y:S01]  /*4570*/  MUFU.EX2 R170, R170 ;  /* 0x000000aa00aa7308 */ /* 0x000fe20000000800 */
[--C-:B------:R-:W-:Y:S01]  /*4580*/  FFMA.FTZ R173, R7, c[0x0][0x23c], -R20.reuse ;  /* 0x00008f0007ad7a23 */ /* 0x100fe20000010814 */
[----:B------:R-:W-:Y:S01]  /*4590*/  MOV R245, c[0x0][0x22c] ;  /* 0x00008b0000f57a02 */ /* 0x000fe20000000f00 */
[--C-:B------:R-:W-:Y:S01]  /*45a0*/  FFMA.FTZ R175, R9, c[0x0][0x23c], -R21.reuse ;  /* 0x00008f0009af7a23 */ /* 0x100fe20000010815 */
[----:B------:R-:W-:Y:S01]  /*45b0*/  ISETP.GT.AND P6, PT, R239, R224, PT ;  /* 0x000000e0ef00720c */ /* 0x000fe20003fc4270 */
[--C-:B------:R-:W-:Y:S02]  /*45c0*/  FFMA.FTZ R176, R10, c[0x0][0x23c], -R20.reuse ;  /* 0x00008f000ab07a23 */ /* 0x100fe40000010814 */
[--C-:B------:R-:W-:Y:S02]  /*45d0*/  FFMA.FTZ R177, R11, c[0x0][0x23c], -R20.reuse ;  /* 0x00008f000bb17a23 */ /* 0x100fe40000010814 */
[--C-:B------:R-:W-:Y:S01]  /*45e0*/  FFMA.FTZ R178, R12, c[0x0][0x23c], -R21.reuse ;  /* 0x00008f000cb27a23 */ /* 0x100fe20000010815 */
[----:B------:R-:W-:Y:S01]  /*45f0*/  MUFU.EX2 R171, R171 ;  /* 0x000000ab00ab7308 */ /* 0x000fe20000000800 */
[--C-:B------:R-:W-:Y:S02]  /*4600*/  FFMA.FTZ R179, R13, c[0x0][0x23c], -R21.reuse ;  /* 0x00008f000db37a23 */ /* 0x100fe40000010815 */
[--C-:B------:R-:W-:Y:S02]  /*4610*/  FFMA.FTZ R180, R14, c[0x0][0x23c], -R20.reuse ;  /* 0x00008f000eb47a23 */ /* 0x100fe40000010814 */
[--C-:B------:R-:W-:Y:S02]  /*4620*/  FFMA.FTZ R181, R15, c[0x0][0x23c], -R20.reuse ;  /* 0x00008f000fb57a23 */ /* 0x100fe40000010814 */
[--C-:B------:R-:W-:Y:S02]  /*4630*/  FFMA.FTZ R182, R16, c[0x0][0x23c], -R21.reuse ;  /* 0x00008f0010b67a23 */ /* 0x100fe40000010815 */
[--C-:B------:R-:W-:Y:S01]  /*4640*/  FFMA.FTZ R184, R18, c[0x0][0x23c], -R20.reuse ;  /* 0x00008f0012b87a23 */ /* 0x100fe20000010814 */
[----:B------:R-:W-:Y:S01]  /*4650*/  MUFU.EX2 R172, R172 ;  /* 0x000000ac00ac7308 */ /* 0x000fe20000000800 */
[----:B------:R-:W-:Y:S02]  /*4660*/  FFMA.FTZ R21, R17, c[0x0][0x23c], -R21 ;  /* 0x00008f0011157a23 */ /* 0x000fe40000010815 */
[----:B------:R-:W-:Y:S02]  /*4670*/  FFMA.FTZ R20, R19, c[0x0][0x23c], -R20 ;  /* 0x00008f0013147a23 */ /* 0x000fe40000010814 */
[----:B------:R-:W-:Y:S05]  /*4680*/  IMAD R245, R245, c[0x0][0x1c0], RZ ;  /* 0x00007000f5f57a24 */ /* 0x000fea00078e02ff */
[----:B------:R-:W-:Y:S10]  /*4690*/  MUFU.EX2 R173, R173 ;  /* 0x000000ad00ad7308 */ /* 0x000ff40000000800 */
        /* <DEDUP_REMOVED lines=11> */
[----:B------:R-:W1:Y:S02]  /*4750*/  MUFU.EX2 R185, R20 ;  /* 0x0000001400b97308 */ /* 0x000e640000000800 */
[----:B-1----:R-:W-:Y:S02]  /*4760*/  F2FP.PACK_AB R25, R185, R184 ;  /* 0x000000b8b919723e */ /* 0x002fe400000000ff */
[----:B------:R-:W-:Y:S02]  /*4770*/  F2FP.PACK_AB R153, R171, R170 ;  /* 0x000000aaab99723e */ /* 0x000fe400000000ff */
[----:B------:R-:W-:Y:S02]  /*4780*/  F2FP.PACK_AB R35, R173, R172 ;  /* 0x000000acad23723e */ /* 0x000fe400000000ff */
[----:B------:R-:W-:Y:S01]  /*4790*/  F2FP.PACK_AB R33, R175, R174 ;  /* 0x000000aeaf21723e */ /* 0x000fe200000000ff */
[----:B------:R-:W-:Y:S01]  /*47a0*/  STS [R218+0x20000], R153 ;  /* 0x02000099da007388 */ /* 0x000fe20000000800 */
[----:B------:R-:W-:Y:S02]  /*47b0*/  F2FP.PACK_AB R23, R177, R176 ;  /* 0x000000b0b117723e */ /* 0x000fe400000000ff */
[----:B------:R-:W-:Y:S02]  /*47c0*/  F2FP.PACK_AB R31, R179, R178 ;  /* 0x000000b2b31f723e */ /* 0x000fe400000000ff */
[----:B------:R-:W-:Y:S01]  /*47d0*/  F2FP.PACK_AB R29, R181, R180 ;  /* 0x000000b4b51d723e */ /* 0x000fe200000000ff */
[----:B------:R-:W-:Y:S01]  /*47e0*/  STS [R218+0x20400], R35 ;  /* 0x02040023da007388 */ /* 0x000fe20000000800 */
[----:B------:R-:W-:Y:S05]  /*47f0*/  F2FP.PACK_AB R27, R183, R182 ;  /* 0x000000b6b71b723e */ /* 0x000fea00000000ff */
[----:B------:R-:W-:Y:S06]  /*4800*/  STS [R222+0x20000], R33 ;  /* 0x02000021de007388 */ /* 0x000fec0000000800 */
[----:B------:R-:W-:Y:S06]  /*4810*/  STS [R222+0x20400], R23 ;  /* 0x02040017de007388 */ /* 0x000fec0000000800 */
[----:B------:R-:W-:Y:S06]  /*4820*/  STS [R220+0x20000], R31 ;  /* 0x0200001fdc007388 */ /* 0x000fec0000000800 */
[----:B------:R-:W-:Y:S06]  /*4830*/  STS [R220+0x20400], R29 ;  /* 0x0204001ddc007388 */ /* 0x000fec0000000800 */
[----:B------:R-:W-:Y:S06]  /*4840*/  STS [R226+0x20000], R27 ;  /* 0x0200001be2007388 */ /* 0x000fec0000000800 */
[----:B------:R-:W-:Y:S06]  /*4850*/  STS [R226+0x20400], R25 ;  /* 0x02040019e2007388 */ /* 0x000fec0000000800 */
[----:B------:R-:W-:Y:S06]  /*4860*/  LDSM.16.M88.4 R84, [R166+0xc000] ;  /* 0x00c00000a654783b */ /* 0x000fec0000000200 */
[----:B------:R-:W1:Y:S06]  /*4870*/  LDSM.16.M88.4 R88, [R198+0x18000] ;  /* 0x01800000c658783b */ /* 0x000e6c0000000200 */
[----:B------:R-:W2:Y:S06]  /*4880*/  LDSM.16.M88.4 R92, [R198+0x18800] ;  /* 0x01880000c65c783b */ /* 0x000eac0000000200 */
[----:B------:R-:W-:Y:S06]  /*4890*/  LDSM.16.M88.4 R96, [R167+0xc000] ;  /* 0x00c00000a760783b */ /* 0x000fec0000000200 */
[----:B------:R-:W3:Y:S06]  /*48a0*/  LDSM.16.M88.4 R148, [R188+0x18000] ;  /* 0x01800000bc94783b */ /* 0x000eec0000000200 */
[----:B------:R-:W4:Y:S06]  /*48b0*/  LDSM.16.M88.4 R152, [R188+0x18800] ;  /* 0x01880000bc98783b */ /* 0x000f2c0000000200 */
[----:B------:R-:W-:Y:S06]  /*48c0*/  LDSM.16.M88.4 R156, [R165+0xc000] ;  /* 0x00c00000a59c783b */ /* 0x000fec0000000200 */
[----:B------:R-:W4:Y:S01]  /*48d0*/  LDSM.16.M88.4 R160, [R3+0x18000] ;  /* 0x0180000003a0783b */ /* 0x000f220000000200 */
[C---:B-1----:R-:W-:Y:S08]  /*48e0*/  HMMA.16816.F32 R20, R84.reuse, R88, RZ ;  /* 0x000000585414723c */ /* 0x042ff000000018ff */
[C---:B------:R-:W-:Y:S01]  /*48f0*/  HMMA.16816.F32 R24, R84.reuse, R90, RZ ;  /* 0x0000005a5418723c */ /* 0x040fe200000018ff */
[----:B------:R-:W-:Y:S07]  /*4900*/  LDSM.16.M88.4 R88, [R164+0xc000] ;  /* 0x00c00000a458783b */ /* 0x000fee0000000200 */
[C---:B--2---:R-:W-:Y:S08]  /*4910*/  HMMA.16816.F32 R28, R84.reuse, R92, RZ ;  /* 0x0000005c541c723c */ /* 0x044ff000000018ff */
[----:B------:R-:W-:Y:S01]  /*4920*/  HMMA.16816.F32 R32, R84, R94, RZ ;  /* 0x0000005e5420723c */ /* 0x000fe200000018ff */
[----:B------:R-:W1:Y:S06]  /*4930*/  LDSM.16.M88.4 R84, [R3+0x18800] ;  /* 0x018800000354783b */ /* 0x000e6c0000000200 */
[----:B------:R-:W2:Y:S01]  /*4940*/  LDSM.16.M88.4 R92, [R2+0x18000] ;  /* 0x01800000025c783b */ /* 0x000ea20000000200 */
[C---:B---3--:R-:W-:Y:S08]  /*4950*/  HMMA.16816.F32 R20, R96.reuse, R148, R20 ;  /* 0x000000946014723c */ /* 0x048ff00000001814 */
[C---:B------:R-:W-:Y:S01]  /*4960*/  HMMA.16816.F32 R24, R96.reuse, R150, R24 ;  /* 0x000000966018723c */ /* 0x040fe20000001818 */
[----:B------:R-:W-:Y:S07]  /*4970*/  LDSM.16.M88.4 R148, [R166+0xe000] ;  /* 0x00e00000a694783b */ /* 0x000fee0000000200 */
[C---:B----4-:R-:W-:Y:S08]  /*4980*/  HMMA.16816.F32 R28, R96.reuse, R152, R28 ;  /* 0x00000098601c723c */ /* 0x050ff0000000181c */
[----:B------:R-:W-:Y:S01]  /*4990*/  HMMA.16816.F32 R32, R96, R154, R32 ;  /* 0x0000009a6020723c */ /* 0x000fe20000001820 */
[----:B------:R-:W3:Y:S06]  /*49a0*/  LDSM.16.M88.4 R96, [R2+0x18800] ;  /* 0x018800000260783b */ /* 0x000eec0000000200 */
[----:B------:R-:W4:Y:S01]  /*49b0*/  LDSM.16.M88.4 R152, [R198+0x1a000] ;  /* 0x01a00000c698783b */ /* 0x000f220000000200 */
[C---:B------:R-:W-:Y:S08]  /*49c0*/  HMMA.16816.F32 R20, R156.reuse, R160, R20 ;  /* 0x000000a09c14723c */ /* 0x040ff00000001814 */
[C---:B------:R-:W-:Y:S01]  /*49d0*/  HMMA.16816.F32 R24, R156.reuse, R162, R24 ;  /* 0x000000a29c18723c */ /* 0x040fe20000001818 */
[----:B------:R-:W-:Y:S07]  /*49e0*/  LDSM.16.M88.4 R160, [R188+0x1a000] ;  /* 0x01a00000bca0783b */ /* 0x000fee0000000200 */
[C---:B-1----:R-:W-:Y:S08]  /*49f0*/  HMMA.16816.F32 R28, R156.reuse, R84, R28 ;  /* 0x000000549c1c723c */ /* 0x042ff0000000181c */
[----:B------:R-:W-:Y:S01]  /*4a00*/  HMMA.16816.F32 R32, R156, R86, R32 ;  /* 0x000000569c20723c */ /* 0x000fe20000001820 */
[----:B------:R-:W1:Y:S06]  /*4a10*/  LDSM.16.M88.4 R84, [R198+0x1a800] ;  /* 0x01a80000c654783b */ /* 0x000e6c0000000200 */
[----:B------:R-:W1:Y:S01]  /*4a20*/  LDSM.16.M88.4 R156, [R167+0xe000] ;  /* 0x00e00000a79c783b */ /* 0x000e620000000200 */
[C---:B--2---:R-:W-:Y:S08]  /*4a30*/  HMMA.16816.F32 R20, R88.reuse, R92, R20 ;  /* 0x0000005c5814723c */ /* 0x044ff00000001814 */
[C---:B------:R-:W-:Y:S01]  /*4a40*/  HMMA.16816.F32 R24, R88.reuse, R94, R24 ;  /* 0x0000005e5818723c */ /* 0x040fe20000001818 */
[----:B------:R-:W-:Y:S07]  /*4a50*/  LDSM.16.M88.4 R92, [R165+0xe000] ;  /* 0x00e00000a55c783b */ /* 0x000fee0000000200 */
[C---:B---3--:R-:W-:Y:S08]  /*4a60*/  HMMA.16816.F32 R28, R88.reuse, R96, R28 ;  /* 0x00000060581c723c */ /* 0x048ff0000000181c */
[----:B------:R-:W-:Y:S01]  /*4a70*/  HMMA.16816.F32 R32, R88, R98, R32 ;  /* 0x000000625820723c */ /* 0x000fe20000001820 */
[----:B------:R-:W2:Y:S06]  /*4a80*/  LDSM.16.M88.4 R88, [R188+0x1a800] ;  /* 0x01a80000bc58783b */ /* 0x000eac0000000200 */
[----:B------:R-:W3:Y:S01]  /*4a90*/  LDSM.16.M88.4 R96, [R3+0x1a000] ;  /* 0x01a000000360783b */ /* 0x000ee20000000200 */
[C---:B----4-:R-:W-:Y:S08]  /*4aa0*/  HMMA.16816.F32 R20, R148.reuse, R152, R20 ;  /* 0x000000989414723c */ /* 0x050ff00000001814 */
[C---:B------:R-:W-:Y:S01]  /*4ab0*/  HMMA.16816.F32 R24, R148.reuse, R154, R24 ;  /* 0x0000009a9418723c */ /* 0x040fe20000001818 */
[----:B------:R-:W-:Y:S07]  /*4ac0*/  LDSM.16.M88.4 R152, [R2+0x1a000] ;  /* 0x01a000000298783b */ /* 0x000fee0000000200 */
[C---:B-1----:R-:W-:Y:S08]  /*4ad0*/  HMMA.16816.F32 R28, R148.reuse, R84, R28 ;  /* 0x00000054941c723c */ /* 0x042ff0000000181c */
[----:B------:R-:W-:Y:S01]  /*4ae0*/  HMMA.16816.F32 R32, R148, R86, R32 ;  /* 0x000000569420723c */ /* 0x000fe20000001820 */
[----:B------:R-:W1:Y:S06]  /*4af0*/  LDSM.16.M88.4 R84, [R3+0x1a800] ;  /* 0x01a800000354783b */ /* 0x000e6c0000000200 */
[----:B------:R-:W4:Y:S01]  /*4b00*/  LDSM.16.M88.4 R148, [R164+0xe000] ;  /* 0x00e00000a494783b */ /* 0x000f220000000200 */
[C---:B------:R-:W-:Y:S08]  /*4b10*/  HMMA.16816.F32 R20, R156.reuse, R160, R20 ;  /* 0x000000a09c14723c */ /* 0x040ff00000001814 */
[C---:B------:R-:W-:Y:S01]  /*4b20*/  HMMA.16816.F32 R24, R156.reuse, R162, R24 ;  /* 0x000000a29c18723c */ /* 0x040fe20000001818 */
[----:B------:R-:W-:Y:S07]  /*4b30*/  LDSM.16.M88.4 R160, [R198+0x1c000] ;  /* 0x01c00000c6a0783b */ /* 0x000fee0000000200 */
[C---:B--2---:R-:W-:Y:S08]  /*4b40*/  HMMA.16816.F32 R28, R156.reuse, R88, R28 ;  /* 0x000000589c1c723c */ /* 0x044ff0000000181c */
[----:B------:R-:W-:Y:S01]  /*4b50*/  HMMA.16816.F32 R32, R156, R90, R32 ;  /* 0x0000005a9c20723c */ /* 0x000fe20000001820 */
[----:B------:R-:W2:Y:S06]  /*4b60*/  LDSM.16.M88.4 R88, [R2+0x1a800] ;  /* 0x01a800000258783b */ /* 0x000eac0000000200 */
[----:B------:R-:W2:Y:S01]  /*4b70*/  LDSM.16.M88.4 R156, [R166+0x10000] ;  /* 0x01000000a69c783b */ /* 0x000ea20000000200 */
[C---:B---3--:R-:W-:Y:S08]  /*4b80*/  HMMA.16816.F32 R20, R92.reuse, R96, R20 ;  /* 0x000000605c14723c */ /* 0x048ff00000001814 */
[C---:B------:R-:W-:Y:S01]  /*4b90*/  HMMA.16816.F32 R24, R92.reuse, R98, R24 ;  /* 0x000000625c18723c */ /* 0x040fe20000001818 */
[----:B------:R-:W-:Y:S07]  /*4ba0*/  LDSM.16.M88.4 R96, [R188+0x1c000] ;  /* 0x01c00000bc60783b */ /* 0x000fee0000000200 */
[C---:B-1----:R-:W-:Y:S08]  /*4bb0*/  HMMA.16816.F32 R28, R92.reuse, R84, R28 ;  /* 0x000000545c1c723c */ /* 0x042ff0000000181c */
[----:B------:R-:W-:Y:S01]  /*4bc0*/  HMMA.16816.F32 R32, R92, R86, R32 ;  /* 0x000000565c20723c */ /* 0x000fe20000001820 */
[----:B------:R-:W1:Y:S06]  /*4bd0*/  LDSM.16.M88.4 R84, [R198+0x1c800] ;  /* 0x01c80000c654783b */ /* 0x000e6c0000000200 */
[----:B------:R-:W3:Y:S01]  /*4be0*/  LDSM.16.M88.4 R92, [R167+0x10000] ;  /* 0x01000000a75c783b */ /* 0x000ee20000000200 */
[C---:B----4-:R-:W-:Y:S08]  /*4bf0*/  HMMA.16816.F32 R20, R148.reuse, R152, R20 ;  /* 0x000000989414723c */ /* 0x050ff00000001814 */
[C---:B------:R-:W-:Y:S01]  /*4c00*/  HMMA.16816.F32 R24, R148.reuse, R154, R24 ;  /* 0x0000009a9418723c */ /* 0x040fe20000001818 */
[----:B------:R-:W-:Y:S07]  /*4c10*/  LDSM.16.M88.4 R152, [R3+0x1c000] ;  /* 0x01c000000398783b */ /* 0x000fee0000000200 */
[C---:B--2---:R-:W-:Y:S08]  /*4c20*/  HMMA.16816.F32 R28, R148.reuse, R88, R28 ;  /* 0x00000058941c723c */ /* 0x044ff0000000181c */
[----:B------:R-:W-:Y:S01]  /*4c30*/  HMMA.16816.F32 R32, R148, R90, R32 ;  /* 0x0000005a9420723c */ /* 0x000fe20000001820 */
[----:B------:R-:W2:Y:S06]  /*4c40*/  LDSM.16.M88.4 R88, [R188+0x1c800] ;  /* 0x01c80000bc58783b */ /* 0x000eac0000000200 */
[----:B------:R-:W4:Y:S01]  /*4c50*/  LDSM.16.M88.4 R148, [R165+0x10000] ;  /* 0x01000000a594783b */ /* 0x000f220000000200 */
[C---:B------:R-:W-:Y:S08]  /*4c60*/  HMMA.16816.F32 R20, R156.reuse, R160, R20 ;  /* 0x000000a09c14723c */ /* 0x040ff00000001814 */
[C---:B------:R-:W-:Y:S08]  /*4c70*/  HMMA.16816.F32 R24, R156.reuse, R162, R24 ;  /* 0x000000a29c18723c */ /* 0x040ff00000001818 */
[C---:B-1----:R-:W-:Y:S08]  /*4c80*/  HMMA.16816.F32 R28, R156.reuse, R84, R28 ;  /* 0x000000549c1c723c */ /* 0x042ff0000000181c */
[----:B------:R-:W-:Y:S01]  /*4c90*/  HMMA.16816.F32 R32, R156, R86, R32 ;  /* 0x000000569c20723c */ /* 0x000fe20000001820 */
[----:B------:R-:W1:Y:S06]  /*4ca0*/  LDSM.16.M88.4 R84, [R3+0x1c800] ;  /* 0x01c800000354783b */ /* 0x000e6c0000000200 */
[----:B------:R-:W-:Y:S01]  /*4cb0*/  LDSM.16.M88.4 R156, [R2+0x1c000] ;  /* 0x01c00000029c783b */ /* 0x000fe20000000200 */
[C---:B---3--:R-:W-:Y:S08]  /*4cc0*/  HMMA.16816.F32 R20, R92.reuse, R96, R20 ;  /* 0x000000605c14723c */ /* 0x048ff00000001814 */
[C---:B------:R-:W-:Y:S01]  /*4cd0*/  HMMA.16816.F32 R24, R92.reuse, R98, R24 ;  /* 0x000000625c18723c */ /* 0x040fe20000001818 */
[----:B------:R-:W3:Y:S07]  /*4ce0*/  LDSM.16.M88.4 R96, [R164+0x10000] ;  /* 0x01000000a460783b */ /* 0x000eee0000000200 */
[C---:B--2---:R-:W-:Y:S08]  /*4cf0*/  HMMA.16816.F32 R28, R92.reuse, R88, R28 ;  /* 0x000000585c1c723c */ /* 0x044ff0000000181c */
[----:B------:R-:W-:Y:S01]  /*4d00*/  HMMA.16816.F32 R32, R92, R90, R32 ;  /* 0x0000005a5c20723c */ /* 0x000fe20000001820 */
[----:B------:R-:W2:Y:S07]  /*4d10*/  LDSM.16.M88.4 R88, [R2+0x1c800] ;  /* 0x01c800000258783b */ /* 0x000eae0000000200 */
[C---:B----4-:R-:W-:Y:S07]  /*4d20*/  HMMA.16816.F32 R20, R148.reuse, R152, R20 ;  /* 0x000000989414723c */ /* 0x050fee0000001814 */
[----:B------:R-:W-:Y:S01]  /*4d30*/  LEA R153, -R245, RZ, 0x6 ;  /* 0x000000fff5997211 */ /* 0x000fe200078e31ff */
[C---:B------:R-:W-:Y:S04]  /*4d40*/  HMMA.16816.F32 R24, R148.reuse, R154, R24 ;  /* 0x0000009a9418723c */ /* 0x040fe80000001818 */
[C---:B------:R-:W-:Y:S04]  /*4d50*/  LEA R246, P0, R153.reuse, R246, 0x2 ;  /* 0x000000f699f67211 */ /* 0x040fe800078010ff */
[C---:B-1----:R-:W-:Y:S04]  /*4d60*/  HMMA.16816.F32 R28, R148.reuse, R84, R28 ;  /* 0x00000054941c723c */ /* 0x042fe8000000181c */
[----:B------:R-:W-:Y:S04]  /*4d70*/  LEA.HI.X.SX32 R247, R153, R247, 0x2, P0 ;  /* 0x000000f799f77211 */ /* 0x000fe800000f16ff */
[----:B------:R-:W-:Y:S08]  /*4d80*/  HMMA.16816.F32 R32, R148, R86, R32 ;  /* 0x000000569420723c */ /* 0x000ff00000001820 */
[C---:B---3--:R-:W-:Y:S08]  /*4d90*/  HMMA.16816.F32 R20, R96.reuse, R156, R20 ;  /* 0x0000009c6014723c */ /* 0x048ff00000001814 */
[C---:B------:R-:W-:Y:S08]  /*4da0*/  HMMA.16816.F32 R24, R96.reuse, R158, R24 ;  /* 0x0000009e6018723c */ /* 0x040ff00000001818 */
[C---:B--2---:R-:W-:Y:S08]  /*4db0*/  HMMA.16816.F32 R28, R96.reuse, R88, R28 ;  /* 0x00000058601c723c */ /* 0x044ff0000000181c */
[C---:B-----5:R-:W-:Y:S01]  /*4dc0*/  FADD.FTZ R153, -R169.reuse, R20 ;  /* 0x00000014a9997221 */ /* 0x060fe20000010100 */
[----:B------:R-:W-:Y:S03]  /*4dd0*/  HMMA.16816.F32 R32, R96, R90, R32 ;  /* 0x0000005a6020723c */ /* 0x000fe60000001820 */
[C---:B------:R-:W-:Y:S02]  /*4de0*/  FADD.FTZ R20, -R169.reuse, R21 ;  /* 0x00000015a9147221 */ /* 0x040fe40000010100 */
[C---:B------:R-:W-:Y:S02]  /*4df0*/  FADD.FTZ R21, -R168.reuse, R22 ;  /* 0x00000016a8157221 */ /* 0x040fe40000010100 */
[C---:B------:R-:W-:Y:S02]  /*4e00*/  FADD.FTZ R22, -R168.reuse, R23 ;  /* 0x00000017a8167221 */ /* 0x040fe40000010100 */
[C---:B------:R-:W-:Y:S03]  /*4e10*/  FADD.FTZ R23, -R169.reuse, R24 ;  /* 0x00000018a9177221 */ /* 0x040fe60000010100 */
[C---:B------:R-:W-:Y:S02]  /*4e20*/  FADD.FTZ R24, -R169.reuse, R25 ;  /* 0x00000019a9187221 */ /* 0x040fe40000010100 */
[C---:B------:R-:W-:Y:S02]  /*4e30*/  FADD.FTZ R25, -R168.reuse, R26 ;  /* 0x0000001aa8197221 */ /* 0x040fe40000010100 */
[C---:B------:R-:W-:Y:S02]  /*4e40*/  FADD.FTZ R26, -R168.reuse, R27 ;  /* 0x0000001ba81a7221 */ /* 0x040fe40000010100 */
[C---:B------:R-:W-:Y:S02]  /*4e50*/  FADD.FTZ R27, -R169.reuse, R28 ;  /* 0x0000001ca91b7221 */ /* 0x040fe40000010100 */
[C---:B------:R-:W-:Y:S02]  /*4e60*/  FADD.FTZ R28, -R169.reuse, R29 ;  /* 0x0000001da91c7221 */ /* 0x040fe40000010100 */
[C---:B------:R-:W-:Y:S02]  /*4e70*/  FADD.FTZ R29, -R168.reuse, R30 ;  /* 0x0000001ea81d7221 */ /* 0x040fe40000010100 */
[C---:B------:R-:W-:Y:S02]  /*4e80*/  FADD.FTZ R30, -R168.reuse, R31 ;  /* 0x0000001fa81e7221 */ /* 0x040fe40000010100 */
[C---:B------:R-:W-:Y:S02]  /*4e90*/  FADD.FTZ R31, -R169.reuse, R32 ;  /* 0x00000020a91f7221 */ /* 0x040fe40000010100 */
[----:B------:R-:W-:Y:S02]  /*4ea0*/  FADD.FTZ R32, -R169, R33 ;  /* 0x00000021a9207221 */ /* 0x000fe40000010100 */
        /* <DEDUP_REMOVED lines=22> */
[----:B------:R-:W-:Y:S01]  /*5010*/  IMAD.MOV.U32 R6, RZ, RZ, -0x6000 ;  /* 0xffffa000ff067424 */ /* 0x000fe200078e00ff */
[----:B------:R-:W-:Y:S01]  /*5020*/  ISETP.GE.AND P1, PT, R217, c[0x0][0x220], PT ;  /* 0x00008800d9007a0c */ /* 0x000fe20003f26270 */
[----:B------:R-:W-:Y:S01]  /*5030*/  IMAD.U32 R7, R5, -0x40, RZ ;  /* 0xffffffc005077824 */ /* 0x000fe200078e00ff */
[----:B------:R-:W-:Y:S04]  /*5040*/  LOP3.LUT R4, R239, 0x1, RZ, 0xc0, !PT ;  /* 0x00000001ef047812 */ /* 0x000fe800078ec0ff */
[CC--:B------:R-:W-:Y:S02]  /*5050*/  LEA R10, P0, R7.reuse, R250.reuse, 0x1 ;  /* 0x000000fa070a7211 */ /* 0x0c0fe400078008ff */
[----:B------:R-:W-:Y:S01]  /*5060*/  ISETP.NE.U32.AND P5, PT, R4, 0x1, PT ;  /* 0x000000010400780c */ /* 0x000fe20003fa5070 */
[----:B------:R-:W-:Y:S01]  /*5070*/  IMAD.MOV.U32 R4, RZ, RZ, c[0x0][0x194] ;  /* 0x00006500ff047624 */ /* 0x000fe200078e00ff */
[----:B------:R-:W-:Y:S02]  /*5080*/  LEA.HI.X.SX32 R11, R7, R251, 0x1, P0 ;  /* 0x000000fb070b7211 */ /* 0x000fe400000f0eff */
[----:B------:R-:W-:Y:S02]  /*5090*/  LEA R9, P4, R5, R7, 0x5 ;  /* 0x0000000705097211 */ /* 0x000fe400078828ff */
[----:B------:R-:W-:Y:S02]  /*50a0*/  SHF.R.S32.HI R8, RZ, 0x1f, R7 ;  /* 0x0000001fff087819 */ /* 0x000fe40000011407 */
[----:B------:R-:W-:Y:S02]  /*50b0*/  @!P1 LEA R14, P0, R9, R250, 0x1 ;  /* 0x000000fa090e9211 */ /* 0x000fe400078008ff */
[----:B------:R-:W-:Y:S02]  /*50c0*/  SEL R7, R6, 0x6000, !P5 ;  /* 0x0000600006077807 */ /* 0x000fe40006800000 */
[C---:B------:R-:W-:Y:S02]  /*50d0*/  @!P3 LEA R16, P5, R5.reuse, R10, 0x6 ;  /* 0x0000000a0510b211 */ /* 0x040fe400078a30ff */
[C-C-:B------:R-:W-:Y:S01]  /*50e0*/  LEA.HI.X R8, R5.reuse, R8, R4.reuse, 0x5, P4 ;  /* 0x0000000805087211 */ /* 0x140fe200020f2c04 */
[--C-:B------:R-:W-:Y:S01]  /*50f0*/  IMAD.IADD R238, R238, 0x1, R7.reuse ;  /* 0x00000001eeee7824 */ /* 0x100fe200078e0207 */
[----:B------:R-:W-:Y:S01]  /*5100*/  @!P3 LEA.HI.X R17, R5, R11, R4, 0x6, P5 ;  /* 0x0000000b0511b211 */ /* 0x000fe200028f3404 */
[--C-:B------:R-:W-:Y:S01]  /*5110*/  IMAD.IADD R234, R234, 0x1, R7.reuse ;  /* 0x00000001eaea7824 */ /* 0x100fe200078e0207 */
[----:B------:R-:W-:Y:S01]  /*5120*/  @!P2 LEA R12, P4, R9, R250, 0x1 ;  /* 0x000000fa090ca211 */ /* 0x000fe200078808ff */
[----:B------:R-:W-:Y:S01]  /*5130*/  IMAD.IADD R195, R195, 0x1, R7 ;  /* 0x00000001c3c37824 */ /* 0x000fe200078e0207 */
[----:B------:R1:W-:Y:S01]  /*5140*/  @P3 STS [R238], RZ ;  /* 0x000000ffee003388 */ /* 0x0003e20000000800 */
[CC--:B------:R-:W-:Y:S01]  /*5150*/  @!P1 LEA.HI.X R15, R9.reuse, R251.reuse, R8, 0x1, P0 ;  /* 0x000000fb090f9211 */ /* 0x0c0fe200000f0c08 */
[----:B------:R-:W-:Y:S01]  /*5160*/  IMAD.MOV.U32 R250, RZ, RZ, R10 ;  /* 0x000000fffffa7224 */ /* 0x000fe200078e000a */
[----:B------:R-:W-:Y:S01]  /*5170*/  @!P2 LEA.HI.X R13, R9, R251, R8, 0x1, P4 ;  /* 0x000000fb090da211 */ /* 0x000fe200020f0c08 */
        /* <DEDUP_REMOVED lines=49> */
.L_x_334:
[----:B------:R-:W-:Y:S01]  /*5490*/  F2FP.PACK_AB R153, R20, R153 ;  /* 0x000000991499723e */ /* 0x000fe200000000ff */
[----:B------:R-:W-:Y:S01]  /*54a0*/  IMAD.SHL.U32 R201, R199, 0x2, RZ ;  /* 0x00000002c7c97824 */ /* 0x000fe200078e00ff */
        /* <DEDUP_REMOVED lines=12> */
[----:B------:R-:W-:Y:S05]  /*5570*/  STS [R220+0x1e400], R29 ;  /* 0x01e4001ddc007388 */ /* 0x000fea0000000800 */
[----:B------:R-:W-:Y:S05]  /*5580*/  STS [R226+0x1e000], R85 ;  /* 0x01e00055e2007388 */ /* 0x000fea0000000800 */
[----:B------:R-:W-:Y:S05]  /*5590*/  STS [R226+0x1e400], R87 ;  /* 0x01e40057e2007388 */ /* 0x000fea0000000800 */
[----:B------:R-:W-:Y:S06]  /*55a0*/  BAR.SYNC.DEFER_BLOCKING 0x0 ;  /* 0x0000000000007b1d */ /* 0x000fec0000010000 */
[----:B------:R-:W-:Y:S05]  /*55b0*/  LDSM.16.MT88.4 R4, [R197+0x20000] ;  /* 0x02000000c504783b */ /* 0x000fea0000004200 */
[----:B-1----:R-:W1:Y:S05]  /*55c0*/  LDSM.16.MT88.4 R8, [R201+0xc000] ;  /* 0x00c00000c908783b */ /* 0x002e6a0000004200 */
        /* <DEDUP_REMOVED lines=74> */
[----:B------:R-:W-:Y:S02]  /*5a70*/  LEA R10, P0, R7, R248, 0x1 ;  /* 0x000000f8070a7211 */ /* 0x000fe400078008ff */
[----:B------:R-:W-:Y:S02]  /*5a80*/  LEA R9, P4, R5, R7, 0x5 ;  /* 0x0000000705097211 */ /* 0x000fe400078828ff */
[----:B------:R-:W-:Y:S01]  /*5a90*/  LEA.HI.X.SX32 R11, R7, R249, 0x1, P0 ;  /* 0x000000f9070b7211 */ /* 0x000fe200000f0eff */
[----:B------:R1:W-:Y:S01]  /*5aa0*/  @P3 STS.128 [R215+0xc000], RZ ;  /* 0x00c000ffd7003388 */ /* 0x0003e20000000c00 */
[C---:B------:R-:W-:Y:S02]  /*5ab0*/  @!P3 LEA R14, P5, R5.reuse, R10, 0x6 ;  /* 0x0000000a050eb211 */ /* 0x040fe400078a30ff */
[----:B------:R-:W-:Y:S01]  /*5ac0*/  SHF.R.S32.HI R6, RZ, 0x1f, R7 ;  /* 0x0000001fff067819 */ /* 0x000fe20000011407 */
[----:B------:R-:W-:Y:S01]  /*5ad0*/  @!PT LDS RZ, [RZ] ;  /* 0x00000000fffff984 */ /* 0x000fe20000000800 */
[----:B------:R-:W-:Y:S01]  /*5ae0*/  @!PT LDS RZ, [RZ] ;  /* 0x00000000fffff984 */ /* 0x000fe20000000800 */
[----:B------:R-:W-:Y:S01]  /*5af0*/  @!PT LDS RZ, [RZ] ;  /* 0x00000000fffff984 */ /* 0x000fe20000000800 */
[----:B------:R1:W-:Y:S01]  /*5b00*/  @!P3 LDGSTS.E.BYPASS.LTC128B.128 [R215+0xc000], [R10.64] ;  /* 0x0c0000000ad7bfae */ /* 0x0003e2000b901d46 */
[--C-:B------:R-:W-:Y:S02]  /*5b10*/  @!P3 LEA.HI.X R15, R5, R11, R4.reuse, 0x6, P5 ;  /* 0x0000000b050fb211 */ /* 0x100fe400028f3404 */
[----:B------:R-:W-:Y:S01]  /*5b20*/  @!P1 LEA R8, P0, R9, R248, 0x1 ;  /* 0x000000f809089211 */ /* 0x000fe200078008ff */
[----:B------:R1:W-:Y:S01]  /*5b30*/  @P2 STS.128 [R215+0xe000], RZ ;  /* 0x00e000ffd7002388 */ /* 0x0003e20000000c00 */
[----:B------:R-:W-:Y:S02]  /*5b40*/  LEA.HI.X R6, R5, R6, R4, 0x5, P4 ;  /* 0x0000000605067211 */ /* 0x000fe400020f2c04 */
[C---:B------:R-:W-:Y:S01]  /*5b50*/  @!P2 LEA R12, P4, R9.reuse, R248, 0x1 ;  /* 0x000000f8090ca211 */ /* 0x040fe200078808ff */
[----:B------:R-:W-:Y:S01]  /*5b60*/  @!PT LDS RZ, [RZ] ;  /* 0x00000000fffff984 */ /* 0x000fe20000000800 */
[----:B------:R-:W-:Y:S01]  /*5b70*/  @!PT LDS RZ, [RZ] ;  /* 0x00000000fffff984 */ /* 0x000fe20000000800 */
[----:B------:R-:W-:Y:S01]  /*5b80*/  @!PT LDS RZ, [RZ] ;  /* 0x00000000fffff984 */ /* 0x000fe20000000800 */
[----:B------:R1:W-:Y:S01]  /*5b90*/  @!P2 LDGSTS.E.BYPASS.LTC128B.128 [R215+0xe000], [R10.64+0x80] ;  /* 0x0e0000800ad7afae */ /* 0x0003e2000b901d46 */
[----:B------:R-:W-:Y:S02]  /*5ba0*/  IMAD.MOV.U32 R248, RZ, RZ, R10 ;  /* 0x000000fffff87224 */ /* 0x000fe400078e000a */
[CCC-:B------:R-:W-:Y:S01]  /*5bb0*/  @!P2 LEA.HI.X R13, R9.reuse, R249.reuse, R6.reuse, 0x1, P4 ;  /* 0x000000f9090da211 */ /* 0x1c0fe200020f0c06 */
[----:B------:R1:W-:Y:S01]  /*5bc0*/  @P1 STS.128 [R215+0x10000], RZ ;  /* 0x010000ffd7001388 */ /* 0x0003e20000000c00 */
[----:B------:R-:W-:Y:S01]  /*5bd0*/  @!P1 LEA.HI.X R9, R9, R249, R6, 0x1, P0 ;  /* 0x000000f909099211 */ /* 0x000fe200000f0c06 */
[----:B------:R-:W-:Y:S02]  /*5be0*/  IMAD.MOV.U32 R249, RZ, RZ, R11 ;  /* 0x000000fffff97224 */ /* 0x000fe400078e000b */
        /* <DEDUP_REMOVED lines=20> */
.L_x_335:
[----:B------:R-:W-:Y:S04]  /*5d30*/  LDSM.16.M88.4 R148, [R196] ;  /* 0x00000000c494783b */ /* 0x000fe80000000200 */
[----:B------:R-:W2:Y:S04]  /*5d40*/  LDSM.16.MT88.4 R16, [R201+0x12000] ;  /* 0x01200000c910783b */ /* 0x000ea80000004200 */
[----:B------:R-:W3:Y:S04]  /*5d50*/  LDSM.16.M88.4 R92, [R196+0x1000] ;  /* 0x00100000c45c783b */ /* 0x000ee80000000200 */
[----:B------:R-:W4:Y:S04]  /*5d60*/  LDSM.16.MT88.4 R32, [R201+0x14000] ;  /* 0x01400000c920783b */ /* 0x000f280000004200 */
[----:B------:R-:W1:Y:S04]  /*5d70*/  LDSM.16.MT88.4 R96, [R201+0x16000] ;  /* 0x01600000c960783b */ /* 0x000e680000004200 */
[----:B------:R-:W-:Y:S04]  /*5d80*/  LDSM.16.M88.4 R152, [R191] ;  /* 0x00000000bf98783b */ /* 0x000fe80000000200 */
[----:B------:R-:W1:Y:S04]  /*5d90*/  LDSM.16.MT88.4 R156, [R201+0x12800] ;  /* 0x01280000c99c783b */ /* 0x000e680000004200 */
[----:B------:R-:W1:Y:S04]  /*5da0*/  LDSM.16.M88.4 R160, [R191+0x1000] ;  /* 0x00100000bfa0783b */ /* 0x000e680000000200 */
[----:B------:R-:W1:Y:S04]  /*5db0*/  LDSM.16.MT88.4 R164, [R201+0x14800] ;  /* 0x01480000c9a4783b */ /* 0x000e680000004200 */
[----:B------:R-:W1:Y:S04]  /*5dc0*/  LDSM.16.MT88.4 R168, [R201+0x16800] ;  /* 0x01680000c9a8783b */ /* 0x000e680000004200 */
[----:B------:R-:W-:Y:S01]  /*5dd0*/  LDSM.16.MT88.4 R172, [R201+0x13000] ;  /* 0x01300000c9ac783b */ /* 0x000fe20000004200 */
[-C--:B--2---:R-:W-:Y:S03]  /*5de0*/  HMMA.16816.F32 R4, R148, R16.reuse, RZ ;  /* 0x000000109404723c */ /* 0x084fe600000018ff */
[----:B------:R-:W-:Y:S04]  /*5df0*/  LDSM.16.M88.4 R176, [R189+0x1000] ;  /* 0x00100000bdb0783b */ /* 0x000fe80000000200 */
[----:B------:R-:W-:Y:S01]  /*5e00*/  LDSM.16.MT88.4 R180, [R201+0x15000] ;  /* 0x01500000c9b4783b */ /* 0x000fe20000004200 */
[C---:B-1-3--:R-:W-:Y:S03]  /*5e10*/  HMMA.16816.F32 R8, R92.reuse, R16, RZ ;  /* 0x000000105c08723c */ /* 0x04afe600000018ff */
[----:B------:R-:W-:Y:S05]  /*5e20*/  LDSM.16.M88.4 R184, [R190+0x1000] ;  /* 0x00100000beb8783b */ /* 0x000fea0000000200 */
[-C--:B------:R-:W-:Y:S08]  /*5e30*/  HMMA.16816.F32 R12, R92, R18.reuse, RZ ;  /* 0x000000125c0c723c */ /* 0x080ff000000018ff */
[C---:B------:R-:W-:Y:S08]  /*5e40*/  HMMA.16816.F32 R16, R148.reuse, R18, RZ ;  /* 0x000000129410723c */ /* 0x040ff000000018ff */
[-C--:B----4-:R-:W-:Y:S08]  /*5e50*/  HMMA.16816.F32 R20, R148, R32.reuse, RZ ;  /* 0x000000209414723c */ /* 0x090ff000000018ff */
[C---:B------:R-:W-:Y:S08]  /*5e60*/  HMMA.16816.F32 R24, R92.reuse, R32, RZ ;  /* 0x000000205c18723c */ /* 0x040ff000000018ff */
[-C--:B------:R-:W-:Y:S08]  /*5e70*/  HMMA.16816.F32 R28, R92, R34.reuse, RZ ;  /* 0x000000225c1c723c */ /* 0x080ff000000018ff */
[C---:B------:R-:W-:Y:S08]  /*5e80*/  HMMA.16816.F32 R32, R148.reuse, R34, RZ ;  /* 0x000000229420723c */ /* 0x040ff000000018ff */
[-C--:B------:R-:W-:Y:S08]  /*5e90*/  HMMA.16816.F32 R84, R148, R96.reuse, RZ ;  /* 0x000000609454723c */ /* 0x080ff000000018ff */
[C---:B------:R-:W-:Y:S08]  /*5ea0*/  HMMA.16816.F32 R88, R92.reuse, R96, RZ ;  /* 0x000000605c58723c */ /* 0x040ff000000018ff */
[-C--:B------:R-:W-:Y:S08]  /*5eb0*/  HMMA.16816.F32 R92, R92, R98.reuse, RZ ;  /* 0x000000625c5c723c */ /* 0x080ff000000018ff */
[----:B------:R-:W-:Y:S01]  /*5ec0*/  HMMA.16816.F32 R96, R148, R98, RZ ;  /* 0x000000629460723c */ /* 0x000fe200000018ff */
[----:B------:R-:W1:Y:S07]  /*5ed0*/  LDSM.16.M88.4 R148, [R189] ;  /* 0x00000000bd94783b */ /* 0x000e6e0000000200 */
        /* <DEDUP_REMOVED lines=13> */
[----:B------:R-:W3:Y:S07]  /*5fb0*/  LDSM.16.M88.4 R160, [R190] ;  /* 0x00000000bea0783b */ /* 0x000eee0000000200 */
[----:B------:R-:W-:Y:S01]  /*5fc0*/  HMMA.16816.F32 R96, R152, R170, R96 ;  /* 0x000000aa9860723c */ /* 0x000fe20000001860 */
[----:B------:R-:W4:Y:S04]  /*5fd0*/  LDSM.16.MT88.4 R152, [R201+0x15800] ;  /* 0x01580000c998783b */ /* 0x000f280000004200 */
[----:B------:R-:W2:Y:S03]  /*5fe0*/  LDSM.16.MT88.4 R168, [R201+0x17800] ;  /* 0x01780000c9a8783b */ /* 0x000ea60000004200 */
        /* <DEDUP_REMOVED lines=8> */
[-C--:B--2---:R-:W-:Y:S08]  /*6070*/  HMMA.16816.F32 R84, R148, R156.reuse, R84 ;  /* 0x0000009c9454723c */ /* 0x084ff00000001854 */
[C---:B------:R-:W-:Y:S07]  /*6080*/  HMMA.16816.F32 R88, R176.reuse, R156, R88 ;  /* 0x0000009cb058723c */ /* 0x040fee0000001858 */
[----:B------:R-:W-:Y:S01]  /*6090*/  IMAD.SHL.U32 R157, R245, 0x10, RZ ;  /* 0x00000010f59d7824 */ /* 0x000fe200078e00ff */
[-C--:B------:R-:W-:Y:S08]  /*60a0*/  HMMA.16816.F32 R92, R176, R158.reuse, R92 ;  /* 0x0000009eb05c723c */ /* 0x080ff0000000185c */
[----:B------:R-:W-:Y:S08]  /*60b0*/  HMMA.16816.F32 R96, R148, R158, R96 ;  /* 0x0000009e9460723c */ /* 0x000ff00000001860 */
[-C--:B---3--:R-:W-:Y:S08]  /*60c0*/  HMMA.16816.F32 R4, R160, R164.reuse, R4 ;  /* 0x000000a4a004723c */ /* 0x088ff00000001804 */
[C---:B------:R-:W-:Y:S08]  /*60d0*/  HMMA.16816.F32 R8, R184.reuse, R164, R8 ;  /* 0x000000a4b808723c */ /* 0x040ff00000001808 */
[-C--:B------:R-:W-:Y:S08]  /*60e0*/  HMMA.16816.F32 R12, R184, R166.reuse, R12 ;  /* 0x000000a6b80c723c */ /* 0x080ff0000000180c */
[C---:B------:R-:W-:Y:S07]  /*60f0*/  HMMA.16816.F32 R16, R160.reuse, R166, R16 ;  /* 0x000000a6a010723c */ /* 0x040fee0000001810 */
[C---:B------:R-:W-:Y:S01]  /*6100*/  LEA R166, P1, R157.reuse, R246, 0x2 ;  /* 0x000000f69da67211 */ /* 0x040fe200078210ff */
[-C--:B----4-:R-:W-:Y:S04]  /*6110*/  HMMA.16816.F32 R20, R160, R152.reuse, R20 ;  /* 0x00000098a014723c */ /* 0x090fe80000001814 */
[-C--:B------:R-:W-:Y:S04]  /*6120*/  LEA.HI.X.SX32 R167, R157, R247.reuse, 0x2, P1 ;  /* 0x000000f79da77211 */ /* 0x080fe800008f16ff */
[C---:B------:R-:W-:Y:S07]  /*6130*/  HMMA.16816.F32 R24, R184.reuse, R152, R24 ;  /* 0x00000098b818723c */ /* 0x040fee0000001818 */
[----:B------:R-:W-:Y:S01]  /*6140*/  IMAD.SHL.U32 R153, R245, 0x8, RZ ;  /* 0x00000008f5997824 */ /* 0x000fe200078e00ff */
[-C--:B------:R-:W-:Y:S08]  /*6150*/  HMMA.16816.F32 R28, R184, R154.reuse, R28 ;  /* 0x0000009ab81c723c */ /* 0x080ff0000000181c */
[C---:B------:R-:W-:Y:S07]  /*6160*/  HMMA.16816.F32 R32, R160.reuse, R154, R32 ;  /* 0x0000009aa020723c */ /* 0x040fee0000001820 */
[----:B------:R-:W-:Y:S01]  /*6170*/  @P6 IADD3 R154, P0, R231, R230, RZ ;  /* 0x000000e6e79a6210 */ /* 0x000fe20007f1e0ff */
[-C--:B------:R-:W-:Y:S04]  /*6180*/  HMMA.16816.F32 R84, R160, R168.reuse, R84 ;  /* 0x000000a8a054723c */ /* 0x080fe80000001854 */
[----:B------:R-:W-:Y:S01]  /*6190*/  @P6 IMAD.X R155, R232, 0x1, R229, P0 ;  /* 0x00000001e89b6824 */ /* 0x000fe200000e06e5 */
[CC--:B------:R-:W-:Y:S03]  /*61a0*/  LEA R158, P0, R153.reuse, R246.reuse, 0x2 ;  /* 0x000000f6999e7211 */ /* 0x0c0fe600078010ff */
[C---:B------:R-:W-:Y:S01]  /*61b0*/  HMMA.16816.F32 R88, R184.reuse, R168, R88 ;  /* 0x000000a8b858723c */ /* 0x040fe20000001858 */
[----:B------:R1:W5:Y:S03]  /*61c0*/  @P6 LDG.E R235, [R154.64+-0x100] ;  /* 0xffff00069aeb6981 */ /* 0x000366000c1e1900 */
[-C--:B------:R-:W-:Y:S01]  /*61d0*/  LEA.HI.X.SX32 R159, R153, R247.reuse, 0x2, P0 ;  /* 0x000000f7999f7211 */ /* 0x080fe200000f16ff */
[----:B------:R1:W5:Y:S03]  /*61e0*/  @P6 LDG.E R237, [R154.64+-0xe0] ;  /* 0xffff20069aed6981 */ /* 0x000366000c1e1900 */
[-C--:B------:R-:W-:Y:S01]  /*61f0*/  HMMA.16816.F32 R92, R184, R170.reuse, R92 ;  /* 0x000000aab85c723c */ /* 0x080fe2000000185c */
[----:B------:R-:W-:Y:S04]  /*6200*/  RED.E.ADD.F32.FTZ.RN.STRONG.GPU [R246.64], R4 ;  /* 0x00000004f600798e */ /* 0x000fe8000c10e786 */
[----:B------:R2:W-:Y:S03]  /*6210*/  RED.E.ADD.F32.FTZ.RN.STRONG.GPU [R158.64], R5 ;  /* 0x000000059e00798e */ /* 0x0005e6000c10e786 */
[----:B------:R-:W-:Y:S01]  /*6220*/  HMMA.16816.F32 R96, R160, R170, R96 ;  /* 0x000000aaa060723c */ /* 0x000fe20000001860 */
[----:B------:R-:W-:Y:S06]  /*6230*/  RED.E.ADD.F32.FTZ.RN.STRONG.GPU [R166.64], R6 ;  /* 0x00000006a600798e */ /* 0x000fec000c10e786 */
[C---:B------:R-:W-:Y:S02]  /*6240*/  IMAD R161, R245.reuse, 0x18, RZ ;  /* 0x00000018f5a17824 */ /* 0x040fe400078e02ff */
[----:B------:R-:W-:Y:S03]  /*6250*/  IMAD.SHL.U32 R163, R245, 0x20, RZ ;  /* 0x00000020f5a37824 */ /* 0x000fe600078e00ff */
[-C--:B------:R-:W-:Y:S02]  /*6260*/  LEA R164, P0, R161, R246.reuse, 0x2 ;  /* 0x000000f6a1a47211 */ /* 0x080fe400078010ff */
[-C--:B------:R-:W-:Y:S01]  /*6270*/  LEA R162, P1, R163, R246.reuse, 0x2 ;  /* 0x000000f6a3a27211 */ /* 0x080fe200078210ff */
[----:B-1----:R-:W-:Y:S01]  /*6280*/  IMAD R155, R245, 0x28, RZ ;  /* 0x00000028f59b7824 */ /* 0x002fe200078e02ff */
[-C--:B------:R-:W-:Y:S01]  /*6290*/  LEA.HI.X.SX32 R165, R161, R247.reuse, 0x2, P0 ;  /* 0x000000f7a1a57211 */ /* 0x080fe200000f16ff */
[----:B------:R-:W-:Y:S01]  /*62a0*/  IMAD R161, R245, 0x30, RZ ;  /* 0x00000030f5a17824 */ /* 0x000fe200078e02ff */
[-C--:B------:R-:W-:Y:S01]  /*62b0*/  LEA.HI.X.SX32 R163, R163, R247.reuse, 0x2, P1 ;  /* 0x000000f7a3a37211 */ /* 0x080fe200008f16ff */
[----:B------:R-:W-:Y:S01]  /*62c0*/  IMAD R245, R245, 0x38, RZ ;  /* 0x00000038f5f57824 */ /* 0x000fe200078e02ff */
[-C--:B------:R-:W-:Y:S01]  /*62d0*/  LEA R154, P0, R155, R246.reuse, 0x2 ;  /* 0x000000f69b9a7211 */ /* 0x080fe200078010ff */
[----:B------:R1:W-:Y:S01]  /*62e0*/  RED.E.ADD.F32.FTZ.RN.STRONG.GPU [R164.64], R7 ;  /* 0x00000007a400798e */ /* 0x0003e2000c10e786 */
[-C--:B------:R-:W-:Y:S02]  /*62f0*/  LEA R160, P1, R161, R246.reuse, 0x2 ;  /* 0x000000f6a1a07211 */ /* 0x080fe400078210ff */
[-C--:B------:R-:W-:Y:S01]  /*6300*/  LEA.HI.X.SX32 R155, R155, R247.reuse, 0x2, P0 ;  /* 0x000000f79b9b7211 */ /* 0x080fe200000f16ff */
[----:B------:R3:W-:Y:S01]  /*6310*/  RED.E.ADD.F32.FTZ.RN.STRONG.GPU [R162.64], R8 ;  /* 0x00000008a200798e */ /* 0x0007e2000c10e786 */
[-C--:B------:R-:W-:Y:S02]  /*6320*/  LEA R168, P0, R245, R246.reuse, 0x2 ;  /* 0x000000f6f5a87211 */ /* 0x080fe400078010ff */
[-C--:B------:R-:W-:Y:S01]  /*6330*/  LEA.HI.X.SX32 R161, R161, R247.reuse, 0x2, P1 ;  /* 0x000000f7a1a17211 */ /* 0x080fe200008f16ff */
[----:B------:R4:W-:Y:S01]  /*6340*/  RED.E.ADD.F32.FTZ.RN.STRONG.GPU [R154.64], R9 ;  /* 0x000000099a00798e */ /* 0x0009e2000c10e786 */
[-C--:B------:R-:W-:Y:S02]  /*6350*/  LEA.HI.X.SX32 R169, R245, R247.reuse, 0x2, P0 ;  /* 0x000000f7f5a97211 */ /* 0x080fe400000f16ff */
[----:B--2---:R-:W-:Y:S01]  /*6360*/  IADD3 R5, R157, 0x20, RZ ;  /* 0x000000209d057810 */ /* 0x004fe20007ffe0ff */
[----:B------:R2:W-:Y:S04]  /*6370*/  RED.E.ADD.F32.FTZ.RN.STRONG.GPU [R160.64], R10 ;  /* 0x0000000aa000798e */ /* 0x0005e8000c10e786 */
[----:B------:R2:W-:Y:S04]  /*6380*/  RED.E.ADD.F32.FTZ.RN.STRONG.GPU [R168.64], R11 ;  /* 0x0000000ba800798e */ /* 0x0005e8000c10e786 */
[----:B------:R2:W-:Y:S04]  /*6390*/  RED.E.ADD.F32.FTZ.RN.STRONG.GPU [R246.64+0x80], R16 ;  /* 0x00008010f600798e */ /* 0x0005e8000c10e786 */
[----:B------:R2:W-:Y:S01]  /*63a0*/  RED.E.ADD.F32.FTZ.RN.STRONG.GPU [R158.64+0x80], R17 ;  /* 0x000080119e00798e */ /* 0x0005e2000c10e786 */
[----:B-1----:R-:W-:Y:S01]  /*63b0*/  IMAD.IADD R7, R153, 0x1, R5 ;  /* 0x0000000199077824 */ /* 0x002fe200078e0205 */
[CC--:B------:R-:W-:Y:S04]  /*63c0*/  LEA R164, P0, R5.reuse, R246.reuse, 0x2 ;  /* 0x000000f605a47211 */ /* 0x0c0fe800078010ff */
[-C--:B------:R-:W-:Y:S01]  /*63d0*/  LEA.HI.X.SX32 R165, R5, R247.reuse, 0x2, P0 ;  /* 0x000000f705a57211 */ /* 0x080fe200000f16ff */
[----:B------:R-:W-:Y:S01]  /*63e0*/  IMAD.IADD R5, R153, 0x1, R7 ;  /* 0x0000000199057824 */ /* 0x000fe200078e0207 */
[CC--:B---3--:R-:W-:Y:S03]  /*63f0*/  LEA R162, P0, R7.reuse, R246.reuse, 0x2 ;  /* 0x000000f607a27211 */ /* 0x0c8fe600078010ff */
[----:B------:R1:W-:Y:S01]  /*6400*/  RED.E.ADD.F32.FTZ.RN.STRONG.GPU [R164.64], R18 ;  /* 0x00000012a400798e */ /* 0x0003e2000c10e786 */
[-C--:B------:R-:W-:Y:S01]  /*6410*/  LEA.HI.X.SX32 R163, R7, R247.reuse, 0x2, P0 ;  /* 0x000000f707a37211 */ /* 0x080fe200000f16ff */
[----:B------:R-:W-:Y:S01]  /*6420*/  IMAD.IADD R7, R153, 0x1, R5 ;  /* 0x0000000199077824 */ /* 0x000fe200078e0205 */
[-C--:B----4-:R-:W-:Y:S03]  /*6430*/  LEA R154, P1, R5, R246.reuse, 0x2 ;  /* 0x000000f6059a7211 */ /* 0x090fe600078210ff */
[----:B------:R-:W-:Y:S01]  /*6440*/  IMAD.IADD R9, R153, 0x1, R7 ;  /* 0x0000000199097824 */ /* 0x000fe200078e0207 */
[-C--:B------:R-:W-:Y:S01]  /*6450*/  LEA R6, P0, R7, R246.reuse, 0x2 ;  /* 0x000000f607067211 */ /* 0x080fe200078010ff */
[----:B------:R3:W-:Y:S01]  /*6460*/  RED.E.ADD.F32.FTZ.RN.STRONG.GPU [R162.64], R19 ;  /* 0x00000013a200798e */ /* 0x0007e2000c10e786 */
[-C--:B------:R-:W-:Y:S01]  /*6470*/  LEA.HI.X.SX32 R155, R5, R247.reuse, 0x2, P1 ;  /* 0x000000f7059b7211 */ /* 0x080fe200008f16ff */
[----:B------:R-:W-:Y:S01]  /*6480*/  IMAD.IADD R5, R153, 0x1, R9 ;  /* 0x0000000199057824 */ /* 0x000fe200078e0209 */
[-C--:B------:R-:W-:Y:S02]  /*6490*/  LEA.HI.X.SX32 R7, R7, R247.reuse, 0x2, P0 ;  /* 0x000000f707077211 */ /* 0x080fe400000f16ff */
[CC--:B--2---:R-:W-:Y:S01]  /*64a0*/  LEA R10, P0, R9.reuse, R246.reuse, 0x2 ;  /* 0x000000f6090a7211 */ /* 0x0c4fe200078010ff */
[----:B------:R2:W-:Y:S03]  /*64b0*/  RED.E.ADD.F32.FTZ.RN.STRONG.GPU [R154.64], R12 ;  /* 0x0000000c9a00798e */ /* 0x0005e6000c10e786 */
[-C--:B------:R-:W-:Y:S01]  /*64c0*/  LEA.HI.X.SX32 R11, R9, R247.reuse, 0x2, P0 ;  /* 0x000000f7090b7211 */ /* 0x080fe200000f16ff */
[----:B------:R-:W-:Y:S01]  /*64d0*/  RED.E.ADD.F32.FTZ.RN.STRONG.GPU [R6.64], R13 ;  /* 0x0000000d0600798e */ /* 0x000fe2000c10e786 */
[-C--:B------:R-:W-:Y:S02]  /*64e0*/  LEA R16, P0, R5, R246.reuse, 0x2 ;  /* 0x000000f605107211 */ /* 0x080fe400078010ff */
[----:B------:R-:W-:Y:S01]  /*64f0*/  IADD3 R9, R157, 0x40, RZ ;  /* 0x000000409d097810 */ /* 0x000fe20007ffe0ff */
[----:B------:R4:W-:Y:S01]  /*6500*/  RED.E.ADD.F32.FTZ.RN.STRONG.GPU [R10.64], R14 ;  /* 0x0000000e0a00798e */ /* 0x0009e2000c10e786 */
[-C--:B------:R-:W-:Y:S03]  /*6510*/  LEA.HI.X.SX32 R17, R5, R247.reuse, 0x2, P0 ;  /* 0x000000f705117211 */ /* 0x080fe600000f16ff */
[----:B------:R-:W-:Y:S01]  /*6520*/  IMAD.IADD R5, R153, 0x1, R9 ;  /* 0x0000000199057824 */ /* 0x000fe200078e0209 */
[CC--:B-1----:R-:W-:Y:S01]  /*6530*/  LEA R18, P0, R9.reuse, R246.reuse, 0x2 ;  /* 0x000000f609127211 */ /* 0x0c2fe200078010ff */
[----:B------:R1:W-:Y:S04]  /*6540*/  RED.E.ADD.F32.FTZ.RN.STRONG.GPU [R16.64], R15 ;  /* 0x0000000f1000798e */ /* 0x0003e8000c10e786 */
[----:B------:R-:W-:Y:S01]  /*6550*/  RED.E.ADD.F32.FTZ.RN.STRONG.GPU [R246.64+0x100], R20 ;  /* 0x00010014f600798e */ /* 0x000fe2000c10e786 */
[-C--:B---3--:R-:W-:Y:S01]  /*6560*/  LEA.HI.X.SX32 R19, R9, R247.reuse, 0x2, P0 ;  /* 0x000000f709137211 */ /* 0x088fe200000f16ff */
[----:B------:R-:W-:Y:S02]  /*6570*/  IMAD.IADD R9, R153, 0x1, R5 ;  /* 0x0000000199097824 */ /* 0x000fe400078e0205 */
[----:B------:R-:W-:Y:S01]  /*6580*/  RED.E.ADD.F32.FTZ.RN.STRONG.GPU [R158.64+0x100], R21 ;  /* 0x000100159e00798e */ /* 0x000fe2000c10e786 */
[CC--:B--2---:R-:W-:Y:S03]  /*6590*/  LEA R154, P0, R5.reuse, R246.reuse, 0x2 ;  /* 0x000000f6059a7211 */ /* 0x0c4fe600078010ff */
[----:B------:R-:W-:Y:S01]  /*65a0*/  RED.E.ADD.F32.FTZ.RN.STRONG.GPU [R18.64], R22 ;  /* 0x000000161200798e */ /* 0x000fe2000c10e786 */
[-C--:B------:R-:W-:Y:S01]  /*65b0*/  LEA.HI.X.SX32 R155, R5, R247.reuse, 0x2, P0 ;  /* 0x000000f7059b7211 */ /* 0x080fe200000f16ff */
[----:B------:R-:W-:Y:S01]  /*65c0*/  IMAD.IADD R5, R153, 0x1, R9 ;  /* 0x0000000199057824 */ /* 0x000fe200078e0209 */
[-C--:B----4-:R-:W-:Y:S03]  /*65d0*/  LEA R10, P1, R9, R246.reuse, 0x2 ;  /* 0x000000f6090a7211 */ /* 0x090fe600078210ff */
[----:B------:R-:W-:Y:S01]  /*65e0*/  IMAD.IADD R7, R153, 0x1, R5 ;  /* 0x0000000199077824 */ /* 0x000fe200078e0205 */
[-C--:B------:R-:W-:Y:S01]  /*65f0*/  LEA R8, P0, R5, R246.reuse, 0x2 ;  /* 0x000000f605087211 */ /* 0x080fe200078010ff */
[----:B------:R-:W-:Y:S01]  /*6600*/  RED.E.ADD.F32.FTZ.RN.STRONG.GPU [R154.64], R23 ;  /* 0x000000179a00798e */ /* 0x000fe2000c10e786 */
[-C--:B------:R-:W-:Y:S02]  /*6610*/  LEA.HI.X.SX32 R11, R9, R247.reuse, 0x2, P1 ;  /* 0x000000f7090b7211 */ /* 0x080fe400008f16ff */
[-C--:B------:R-:W-:Y:S01]  /*6620*/  LEA.HI.X.SX32 R9, R5, R247.reuse, 0x2, P0 ;  /* 0x000000f705097211 */ /* 0x080fe200000f16ff */
[----:B------:R-:W-:Y:S01]  /*6630*/  IMAD.IADD R5, R153, 0x1, R7 ;  /* 0x0000000199057824 */ /* 0x000fe200078e0207 */
[CC--:B------:R-:W-:Y:S01]  /*6640*/  LEA R12, P0, R7.reuse, R246.reuse, 0x2 ;  /* 0x000000f6070c7211 */ /* 0x0c0fe200078010ff */
[----:B------:R2:W-:Y:S03]  /*6650*/  RED.E.ADD.F32.FTZ.RN.STRONG.GPU [R10.64], R24 ;  /* 0x000000180a00798e */ /* 0x0005e6000c10e786 */
[-C--:B------:R-:W-:Y:S01]  /*6660*/  LEA.HI.X.SX32 R13, R7, R247.reuse, 0x2, P0 ;  /* 0x000000f7070d7211 */ /* 0x080fe200000f16ff */
[----:B------:R-:W-:Y:S01]  /*6670*/  RED.E.ADD.F32.FTZ.RN.STRONG.GPU [R8.64], R25 ;  /* 0x000000190800798e */ /* 0x000fe2000c10e786 */
[-C--:B------:R-:W-:Y:S02]  /*6680*/  LEA R14, P0, R5, R246.reuse, 0x2 ;  /* 0x000000f6050e7211 */ /* 0x080fe400078010ff */
[----:B------:R-:W-:Y:S01]  /*6690*/  IADD3 R7, R157, 0x60, RZ ;  /* 0x000000609d077810 */ /* 0x000fe20007ffe0ff */
[----:B------:R3:W-:Y:S01]  /*66a0*/  RED.E.ADD.F32.FTZ.RN.STRONG.GPU [R12.64], R26 ;  /* 0x0000001a0c00798e */ /* 0x0007e2000c10e786 */
[-C--:B-1----:R-:W-:Y:S02]  /*66b0*/  LEA.HI.X.SX32 R15, R5, R247.reuse, 0x2, P0 ;  /* 0x000000f7050f7211 */ /* 0x082fe400000f16ff */
[-C--:B------:R-:W-:Y:S01]  /*66c0*/  LEA R16, P0, R7, R246.reuse, 0x2 ;  /* 0x000000f607107211 */ /* 0x080fe200078010ff */
[----:B------:R-:W-:Y:S01]  /*66d0*/  IMAD.IADD R5, R153, 0x1, R7 ;  /* 0x0000000199057824 */ /* 0x000fe200078e0207 */
[----:B------:R-:W-:Y:S02]  /*66e0*/  LDSM.16.MT88.4 R20, [R194+0x4000] ;  /* 0x00400000c214783b */ /* 0x000fe40000004200 */
[-C--:B------:R-:W-:Y:S01]  /*66f0*/  LEA.HI.X.SX32 R17, R7, R247.reuse, 0x2, P0 ;  /* 0x000000f707117211 */ /* 0x080fe200000f16ff */
[----:B------:R-:W-:Y:S01]  /*6700*/  IMAD.IADD R7, R153, 0x1, R5 ;  /* 0x0000000199077824 */ /* 0x000fe200078e0205 */
[----:B------:R1:W-:Y:S04]  /*6710*/  RED.E.ADD.F32.FTZ.RN.STRONG.GPU [R14.64], R27 ;  /* 0x0000001b0e00798e */ /* 0x0003e8000c10e786 */
[----:B------:R-:W-:Y:S04]  /*6720*/  RED.E.ADD.F32.FTZ.RN.STRONG.GPU [R246.64+0x180], R32 ;  /* 0x00018020f600798e */ /* 0x000fe8000c10e786 */
[----:B------:R-:W-:Y:S01]  /*6730*/  RED.E.ADD.F32.FTZ.RN.STRONG.GPU [R158.64+0x180], R33 ;  /* 0x000180219e00798e */ /* 0x000fe2000c10e786 */
[CC--:B--2---:R-:W-:Y:S03]  /*6740*/  LEA R10, P0, R5.reuse, R246.reuse, 0x2 ;  /* 0x000000f6050a7211 */ /* 0x0c4fe600078010ff */
[----:B------:R2:W-:Y:S01]  /*6750*/  RED.E.ADD.F32.FTZ.RN.STRONG.GPU [R16.64], R34 ;  /* 0x000000221000798e */ /* 0x0005e2000c10e786 */
[-C--:B------:R-:W-:Y:S01]  /*6760*/  LEA.HI.X.SX32 R11, R5, R247.reuse, 0x2, P0 ;  /* 0x000000f7050b7211 */ /* 0x080fe200000f16ff */
[----:B------:R-:W-:Y:S02]  /*6770*/  IMAD.IADD R5, R153, 0x1, R7 ;  /* 0x0000000199057824 */ /* 0x000fe400078e0207 */
[----:B------:R-:W-:Y:S01]  /*6780*/  LDSM.16.MT88.4 R24, [R197+0x1e800] ;  /* 0x01e80000c518783b */ /* 0x000fe20000004200 */
[-C--:B---3--:R-:W-:Y:S01]  /*6790*/  LEA R12, P1, R7, R246.reuse, 0x2 ;  /* 0x000000f6070c7211 */ /* 0x088fe200078210ff */
[----:B------:R-:W-:Y:S01]  /*67a0*/  IMAD.IADD R9, R153, 0x1, R5 ;  /* 0x0000000199097824 */ /* 0x000fe200078e0205 */
[-C--:B------:R-:W-:Y:S01]  /*67b0*/  LEA R6, P0, R5, R246.reuse, 0x2 ;  /* 0x000000f605067211 */ /* 0x080fe200078010ff */
[----:B------:R3:W-:Y:S01]  /*67c0*/  RED.E.ADD.F32.FTZ.RN.STRONG.GPU [R10.64], R35 ;  /* 0x000000230a00798e */ /* 0x0007e2000c10e786 */
[-C--:B------:R-:W-:Y:S02]  /*67d0*/  LEA.HI.X.SX32 R13, R7, R247.reuse, 0x2, P1 ;  /* 0x000000f7070d7211 */ /* 0x080fe400008f16ff */
[-C--:B------:R-:W-:Y:S01]  /*67e0*/  LEA.HI.X.SX32 R7, R5, R247.reuse, 0x2, P0 ;  /* 0x000000f705077211 */ /* 0x080fe200000f16ff */
[----:B------:R-:W-:Y:S01]  /*67f0*/  IMAD.IADD R5, R153, 0x1, R9 ;  /* 0x0000000199057824 */ /* 0x000fe200078e0209 */
[CC--:B-1----:R-:W-:Y:S01]  /*6800*/  LEA R14, P0, R9.reuse, R246.reuse, 0x2 ;  /* 0x000000f6090e7211 */ /* 0x0c2fe200078010ff */
[----:B------:R1:W-:Y:S03]  /*6810*/  RED.E.ADD.F32.FTZ.RN.STRONG.GPU [R12.64], R28 ;  /* 0x0000001c0c00798e */ /* 0x0003e6000c10e786 */
[-C--:B------:R-:W-:Y:S01]  /*6820*/  LEA.HI.X.SX32 R15, R9, R247.reuse, 0x2, P0 ;  /* 0x000000f7090f7211 */ /* 0x080fe200000f16ff */
[----:B------:R-:W-:Y:S01]  /*6830*/  RED.E.ADD.F32.FTZ.RN.STRONG.GPU [R6.64], R29 ;  /* 0x0000001d0600798e */ /* 0x000fe2000c10e786 */
[C---:B------:R-:W-:Y:S02]  /*6840*/  IADD3 R9, R157.reuse, 0x80, RZ ;  /* 0x000000809d097810 */ /* 0x040fe40007ffe0ff */
[----:B------:R-:W-:Y:S01]  /*6850*/  IADD3 R157, R157, 0xa0, RZ ;  /* 0x000000a09d9d7810 */ /* 0x000fe20007ffe0ff */
[----:B------:R4:W-:Y:S01]  /*6860*/  RED.E.ADD.F32.FTZ.RN.STRONG.GPU [R14.64], R30 ;  /* 0x0000001e0e00798e */ /* 0x0009e2000c10e786 */
[CC--:B--2---:R-:W-:Y:S04]  /*6870*/  LEA R16, P0, R5.reuse, R246.reuse, 0x2 ;  /* 0x000000f605107211 */ /* 0x0c4fe800078010ff */
[-C--:B------:R-:W-:Y:S01]  /*6880*/  LEA.HI.X.SX32 R17, R5, R247.reuse, 0x2, P0 ;  /* 0x000000f705117211 */ /* 0x080fe200000f16ff */
[----:B------:R-:W-:Y:S04]  /*6890*/  IMAD.IADD R5, R153, 0x1, R9 ;  /* 0x0000000199057824 */ /* 0x000fe800078e0209 */
[----:B------:R-:W-:Y:S01]  /*68a0*/  RED.E.ADD.F32.FTZ.RN.STRONG.GPU [R16.64], R31 ;  /* 0x0000001f1000798e */ /* 0x000fe2000c10e786 */
[CC--:B---3--:R-:W-:Y:S03]  /*68b0*/  LEA R10, P0, R9.reuse, R246.reuse, 0x2 ;  /* 0x000000f6090a7211 */ /* 0x0c8fe600078010ff */
[----:B------:R-:W-:Y:S01]  /*68c0*/  RED.E.ADD.F32.FTZ.RN.STRONG.GPU [R246.64+0x200], R84 ;  /* 0x00020054f600798e */ /* 0x000fe2000c10e786 */
[-C--:B------:R-:W-:Y:S01]  /*68d0*/  LEA.HI.X.SX32 R11, R9, R247.reuse, 0x2, P0 ;  /* 0x000000f7090b7211 */ /* 0x080fe200000f16ff */
[----:B------:R-:W-:Y:S01]  /*68e0*/  IMAD.IADD R9, R153, 0x1, R5 ;  /* 0x0000000199097824 */ /* 0x000fe200078e0205 */
[CC--:B-1----:R-:W-:Y:S01]  /*68f0*/  LEA R12, P0, R5.reuse, R246.reuse, 0x2 ;  /* 0x000000f6050c7211 */ /* 0x0c2fe200078010ff */
[----:B------:R-:W-:Y:S03]  /*6900*/  RED.E.ADD.F32.FTZ.RN.STRONG.GPU [R158.64+0x200], R85 ;  /* 0x000200559e00798e */ /* 0x000fe6000c10e786 */
[-C--:B------:R-:W-:Y:S01]  /*6910*/  LEA.HI.X.SX32 R13, R5, R247.reuse, 0x2, P0 ;  /* 0x000000f7050d7211 */ /* 0x080fe200000f16ff */
[----:B------:R-:W-:Y:S01]  /*6920*/  IMAD.IADD R5, R153, 0x1, R9 ;  /* 0x0000000199057824 */ /* 0x000fe200078e0209 */
[----:B------:R1:W-:Y:S01]  /*6930*/  RED.E.ADD.F32.FTZ.RN.STRONG.GPU [R10.64], R86 ;  /* 0x000000560a00798e */ /* 0x0003e2000c10e786 */
[-C--:B----4-:R-:W-:Y:S02]  /*6940*/  LEA R14, P1, R9, R246.reuse, 0x2 ;  /* 0x000000f6090e7211 */ /* 0x090fe400078210ff */
[----:B------:R-:W-:Y:S01]  /*6950*/  IMAD.IADD R7, R153, 0x1, R5 ;  /* 0x0000000199077824 */ /* 0x000fe200078e0205 */
[-C--:B------:R-:W-:Y:S01]  /*6960*/  LEA R8, P0, R5, R246.reuse, 0x2 ;  /* 0x000000f605087211 */ /* 0x080fe200078010ff */
[----:B------:R2:W-:Y:S01]  /*6970*/  RED.E.ADD.F32.FTZ.RN.STRONG.GPU [R12.64], R87 ;  /* 0x000000570c00798e */ /* 0x0005e2000c10e786 */
[-C--:B------:R-:W-:Y:S02]  /*6980*/  LEA.HI.X.SX32 R15, R9, R247.reuse, 0x2, P1 ;  /* 0x000000f7090f7211 */ /* 0x080fe400008f16ff */
[-C--:B------:R-:W-:Y:S01]  /*6990*/  LEA.HI.X.SX32 R9, R5, R247.reuse, 0x2, P0 ;  /* 0x000000f705097211 */ /* 0x080fe200000f16ff */
[----:B------:R-:W-:Y:S01]  /*69a0*/  IMAD.IADD R5, R153, 0x1, R7 ;  /* 0x0000000199057824 */ /* 0x000fe200078e0207 */
[CC--:B------:R-:W-:Y:S01]  /*69b0*/  LEA R6, P0, R7.reuse, R246.reuse, 0x2 ;  /* 0x000000f607067211 */ /* 0x0c0fe200078010ff */
[----:B------:R-:W-:Y:S03]  /*69c0*/  RED.E.ADD.F32.FTZ.RN.STRONG.GPU [R14.64], R88 ;  /* 0x000000580e00798e */ /* 0x000fe6000c10e786 */
[-C--:B------:R-:W-:Y:S01]  /*69d0*/  LEA.HI.X.SX32 R7, R7, R247.reuse, 0x2, P0 ;  /* 0x000000f707077211 */ /* 0x080fe200000f16ff */
[----:B------:R3:W-:Y:S04]  /*69e0*/  RED.E.ADD.F32.FTZ.RN.STRONG.GPU [R8.64], R89 ;  /* 0x000000590800798e */ /* 0x0007e8000c10e786 */
[----:B------:R-:W-:Y:S04]  /*69f0*/  RED.E.ADD.F32.FTZ.RN.STRONG.GPU [R6.64], R90 ;  /* 0x0000005a0600798e */ /* 0x000fe8000c10e786 */
[----:B------:R-:W-:Y:S01]  /*6a00*/  LDSM.16.MT88.4 R28, [R194+0x800] ;  /* 0x00080000c21c783b */ /* 0x000fe20000004200 */
[CC--:B-1----:R-:W-:Y:S04]  /*6a10*/  LEA R10, P0, R5.reuse, R246.reuse, 0x2 ;  /* 0x000000f6050a7211 */ /* 0x0c2fe800078010ff */
[-C--:B------:R-:W-:Y:S01]  /*6a20*/  LEA.HI.X.SX32 R11, R5, R247.reuse, 0x2, P0 ;  /* 0x000000f7050b7211 */ /* 0x080fe200000f16ff */
[----:B------:R-:W-:Y:S01]  /*6a30*/  IMAD.IADD R5, R153, 0x1, R157 ;  /* 0x0000000199057824 */ /* 0x000fe200078e029d */
[-C--:B------:R-:W-:Y:S03]  /*6a40*/  LEA R16, P0, R157, R246.reuse, 0x2 ;  /* 0x000000f69d107211 */ /* 0x080fe600078010ff */
[----:B--2---:R-:W-:Y:S01]  /*6a50*/  IMAD.IADD R13, R153, 0x1, R5 ;  /* 0x00000001990d7824 */ /* 0x004fe200078e0205 */
[-C--:B------:R-:W-:Y:S01]  /*6a60*/  LEA.HI.X.SX32 R17, R157, R247.reuse, 0x2, P0 ;  /* 0x000000f79d117211 */ /* 0x080fe200000f16ff */
[----:B------:R-:W-:Y:S01]  /*6a70*/  RED.E.ADD.F32.FTZ.RN.STRONG.GPU [R10.64], R91 ;  /* 0x0000005b0a00798e */ /* 0x000fe2000c10e786 */
[-C--:B------:R-:W-:Y:S01]  /*6a80*/  LEA R18, P0, R5, R246.reuse, 0x2 ;  /* 0x000000f605127211 */ /* 0x080fe200078010ff */
[----:B---3--:R-:W-:Y:S03]  /*6a90*/  IMAD.IADD R9, R153, 0x1, R13 ;  /* 0x0000000199097824 */ /* 0x008fe600078e020d */
[-C--:B------:R-:W-:Y:S01]  /*6aa0*/  LEA.HI.X.SX32 R19, R5, R247.reuse, 0x2, P0 ;  /* 0x000000f705137211 */ /* 0x080fe200000f16ff */
[----:B------:R-:W-:Y:S01]  /*6ab0*/  RED.E.ADD.F32.FTZ.RN.STRONG.GPU [R246.64+0x280], R96 ;  /* 0x00028060f600798e */ /* 0x000fe2000c10e786 */
[-C--:B------:R-:W-:Y:S01]  /*6ac0*/  LEA R32, P0, R13, R246.reuse, 0x2 ;  /* 0x000000f60d207211 */ /* 0x080fe200078010ff */
[----:B------:R-:W-:Y:S01]  /*6ad0*/  IMAD.IADD R5, R153, 0x1, R9 ;  /* 0x0000000199057824 */ /* 0x000fe200078e0209 */
[-C--:B------:R-:W-:Y:S01]  /*6ae0*/  LEA R88, P2, R9, R246.reuse, 0x2 ;  /* 0x000000f609587211 */ /* 0x080fe200078410ff */
[----:B------:R-:W-:Y:S01]  /*6af0*/  RED.E.ADD.F32.FTZ.RN.STRONG.GPU [R158.64+0x280], R97 ;  /* 0x000280619e00798e */ /* 0x000fe2000c10e786 */
[-C--:B------:R-:W-:Y:S01]  /*6b00*/  LEA.HI.X.SX32 R33, R13, R247.reuse, 0x2, P0 ;  /* 0x000000f70d217211 */ /* 0x080fe200000f16ff */
[----:B------:R-:W-:Y:S01]  /*6b10*/  IMAD.IADD R153, R153, 0x1, R5 ;  /* 0x0000000199997824 */ /* 0x000fe200078e0205 */
[-C--:B------:R-:W-:Y:S01]  /*6b20*/  LEA R86, P1, R5, R246.reuse, 0x2 ;  /* 0x000000f605567211 */ /* 0x080fe200078210ff */
[----:B------:R-:W-:Y:S01]  /*6b30*/  LDSM.16.MT88.4 R12, [R0+0x1e000] ;  /* 0x01e00000000c783b */ /* 0x000fe20000004200 */
[-C--:B------:R-:W-:Y:S02]  /*6b40*/  LEA.HI.X.SX32 R89, R9, R247.reuse, 0x2, P2 ;  /* 0x000000f709597211 */ /* 0x080fe400010f16ff */
[-C--:B------:R-:W-:Y:S01]  /*6b50*/  LEA.HI.X.SX32 R87, R5, R247.reuse, 0x2, P1 ;  /* 0x000000f705577211 */ /* 0x080fe200008f16ff */
[----:B------:R-:W-:Y:S01]  /*6b60*/  LDSM.16.MT88.4 R8, [R194] ;  /* 0x00000000c208783b */ /* 0x000fe20000004200 */
[C---:B------:R-:W-:Y:S02]  /*6b70*/  LEA R84, P0, R153.reuse, R246, 0x2 ;  /* 0x000000f699547211 */ /* 0x040fe400078010ff */
[----:B------:R-:W-:Y:S01]  /*6b80*/  @P6 IADD3 R228, P1, R228, -0x100, RZ ;  /* 0xffffff00e4e46810 */ /* 0x000fe20007f3e0ff */
[----:B------:R-:W1:Y:S01]  /*6b90*/  LDSM.16.MT88.4 R4, [R197+0x1e000] ;  /* 0x01e00000c504783b */ /* 0x000e620000004200 */
[----:B------:R-:W-:Y:S02]  /*6ba0*/  LEA.HI.X.SX32 R85, R153, R247, 0x2, P0 ;  /* 0x000000f799557211 */ /* 0x000fe400000f16ff */
[----:B------:R-:W-:Y:S01]  /*6bb0*/  @P6 IADD3.X R227, R227, -0x1, RZ, P1, !PT ;  /* 0xffffffffe3e36810 */ /* 0x000fe20000ffe4ff */
[----:B------:R-:W-:Y:S04]  /*6bc0*/  RED.E.ADD.F32.FTZ.RN.STRONG.GPU [R16.64], R98 ;  /* 0x000000621000798e */ /* 0x000fe8000c10e786 */
[----:B------:R-:W-:Y:S04]  /*6bd0*/  RED.E.ADD.F32.FTZ.RN.STRONG.GPU [R18.64], R99 ;  /* 0x000000631200798e */ /* 0x000fe8000c10e786 */
[----:B------:R-:W2:Y:S04]  /*6be0*/  LDSM.16.MT88.4 R16, [R194+0x2000] ;  /* 0x00200000c210783b */ /* 0x000ea80000004200 */
[----:B------:R-:W-:Y:S04]  /*6bf0*/  RED.E.ADD.F32.FTZ.RN.STRONG.GPU [R32.64], R92 ;  /* 0x0000005c2000798e */ /* 0x000fe8000c10e786 */
[----:B------:R-:W3:Y:S04]  /*6c00*/  LDSM.16.MT88.4 R32, [R0+0x1e800] ;  /* 0x01e800000020783b */ /* 0x000ee80000004200 */
[----:B------:R-:W-:Y:S04]  /*6c10*/  RED.E.ADD.F32.FTZ.RN.STRONG.GPU [R88.64], R93 ;  /* 0x0000005d5800798e */ /* 0x000fe8000c10e786 */
[----:B------:R-:W-:Y:S04]  /*6c20*/  LDSM.16.MT88.4 R88, [R0+0x1f800] ;  /* 0x01f800000058783b */ /* 0x000fe80000004200 */
[----:B------:R-:W-:Y:S04]  /*6c30*/  RED.E.ADD.F32.FTZ.RN.STRONG.GPU [R86.64], R94 ;  /* 0x0000005e5600798e */ /* 0x000fe8000c10e786 */
[----:B------:R-:W-:Y:S01]  /*6c40*/  RED.E.ADD.F32.FTZ.RN.STRONG.GPU [R84.64], R95 ;  /* 0x0000005f5400798e */ /* 0x000fe2000c10e786 */
[-C--:B-1----:R-:W-:Y:S03]  /*6c50*/  HMMA.16816.F32 R100, R4, R8.reuse, R100 ;  /* 0x000000080464723c */ /* 0x082fe60000001864 */
[----:B------:R-:W1:Y:S04]  /*6c60*/  LDSM.16.MT88.4 R84, [R194+0x2800] ;  /* 0x00280000c254783b */ /* 0x000e680000004200 */
[----:B------:R-:W-:Y:S01]  /*6c70*/  LDSM.16.MT88.4 R92, [R194+0x3800] ;  /* 0x00380000c25c783b */ /* 0x000fe20000004200 */
[C---:B------:R-:W-:Y:S08]  /*6c80*/  HMMA.16816.F32 R104, R12.reuse, R8, R104 ;  /* 0x000000080c68723c */ /* 0x040ff00000001868 */
[-C--:B------:R-:W-:Y:S08]  /*6c90*/  HMMA.16816.F32 R108, R12, R10.reuse, R108 ;  /* 0x0000000a0c6c723c */ /* 0x080ff0000000186c */
[C---:B------:R-:W-:Y:S01]  /*6ca0*/  HMMA.16816.F32 R112, R4.reuse, R10, R112 ;  /* 0x0000000a0470723c */ /* 0x040fe20000001870 */
[----:B------:R-:W4:Y:S07]  /*6cb0*/  LDSM.16.MT88.4 R8, [R194+0x4800] ;  /* 0x00480000c208783b */ /* 0x000f2e0000004200 */
[-C--:B--2---:R-:W-:Y:S08]  /*6cc0*/  HMMA.16816.F32 R116, R4, R16.reuse, R116 ;  /* 0x000000100474723c */ /* 0x084ff00000001874 */
        /* <DEDUP_REMOVED lines=10> */
[----:B------:R-:W2:Y:S03]  /*6d70*/  LDSM.16.MT88.4 R20, [R194+0x3000] ;  /* 0x00300000c214783b */ /* 0x000ea60000004200 */
[-C--:B------:R-:W-:Y:S08]  /*6d80*/  HMMA.16816.F32 R100, R24, R28.reuse, R100 ;  /* 0x0000001c1864723c */ /* 0x080ff00000001864 */
[C---:B---3--:R-:W-:Y:S08]  /*6d90*/  HMMA.16816.F32 R104, R32.reuse, R28, R104 ;  /* 0x0000001c2068723c */ /* 0x048ff00000001868 */
[-C--:B------:R-:W-:Y:S08]  /*6da0*/  HMMA.16816.F32 R108, R32, R30.reuse, R108 ;  /* 0x0000001e206c723c */ /* 0x080ff0000000186c */
[C---:B------:R-:W-:Y:S01]  /*6db0*/  HMMA.16816.F32 R112, R24.reuse, R30, R112 ;  /* 0x0000001e1870723c */ /* 0x040fe20000001870 */
[----:B------:R-:W3:Y:S07]  /*6dc0*/  LDSM.16.MT88.4 R28, [R194+0x5000] ;  /* 0x00500000c21c783b */ /* 0x000eee0000004200 */
[-C--:B-1----:R-:W-:Y:S08]  /*6dd0*/  HMMA.16816.F32 R116, R24, R84.reuse, R116 ;  /* 0x000000541874723c */ /* 0x082ff00000001874 */
[C---:B------:R-:W-:Y:S08]  /*6de0*/  HMMA.16816.F32 R120, R32.reuse, R84, R120 ;  /* 0x000000542078723c */ /* 0x040ff00000001878 */
[-C--:B------:R-:W-:Y:S08]  /*6df0*/  HMMA.16816.F32 R124, R32, R86.reuse, R124 ;  /* 0x00000056207c723c */ /* 0x080ff0000000187c */
[C---:B------:R-:W-:Y:S01]  /*6e00*/  HMMA.16816.F32 R128, R24.reuse, R86, R128 ;  /* 0x000000561880723c */ /* 0x040fe20000001880 */
[----:B------:R-:W-:Y:S07]  /*6e10*/  LDSM.16.MT88.4 R84, [R194+0x1800] ;  /* 0x00180000c254783b */ /* 0x000fee0000004200 */
[-C--:B----4-:R-:W-:Y:S08]  /*6e20*/  HMMA.16816.F32 R132, R24, R8.reuse, R132 ;  /* 0x000000081884723c */ /* 0x090ff00000001884 */
[C---:B------:R-:W-:Y:S08]  /*6e30*/  HMMA.16816.F32 R136, R32.reuse, R8, R136 ;  /* 0x000000082088723c */ /* 0x040ff00000001888 */
[-C--:B------:R-:W-:Y:S01]  /*6e40*/  HMMA.16816.F32 R140, R32, R10.reuse, R140 ;  /* 0x0000000a208c723c */ /* 0x080fe2000000188c */
[----:B------:R-:W1:Y:S07]  /*6e50*/  LDSM.16.MT88.4 R32, [R197+0x1f800] ;  /* 0x01f80000c520783b */ /* 0x000e6e0000004200 */
[----:B------:R-:W-:Y:S01]  /*6e60*/  HMMA.16816.F32 R144, R24, R10, R144 ;  /* 0x0000000a1890723c */ /* 0x000fe20000001890 */
[----:B------:R4:W1:Y:S07]  /*6e70*/  LDSM.16.MT88.4 R8, [R194+0x5800] ;  /* 0x00580000c208783b */ /* 0x00086e0000004200 */
[-C--:B--2---:R-:W-:Y:S08]  /*6e80*/  HMMA.16816.F32 R100, R4, R12.reuse, R100 ;  /* 0x0000000c0464723c */ /* 0x084ff00000001864 */
[C---:B------:R-:W-:Y:S08]  /*6e90*/  HMMA.16816.F32 R104, R16.reuse, R12, R104 ;  /* 0x0000000c1068723c */ /* 0x040ff00000001868 */
[-C--:B------:R-:W-:Y:S08]  /*6ea0*/  HMMA.16816.F32 R108, R16, R14.reuse, R108 ;  /* 0x0000000e106c723c */ /* 0x080ff0000000186c */
[C---:B------:R-:W-:Y:S08]  /*6eb0*/  HMMA.16816.F32 R112, R4.reuse, R14, R112 ;  /* 0x0000000e0470723c */ /* 0x040ff00000001870 */
[-C--:B------:R-:W-:Y:S08]  /*6ec0*/  HMMA.16816.F32 R116, R4, R20.reuse, R116 ;  /* 0x000000140474723c */ /* 0x080ff00000001874 */
[C---:B------:R-:W-:Y:S08]  /*6ed0*/  HMMA.16816.F32 R120, R16.reuse, R20, R120 ;  /* 0x000000141078723c */ /* 0x040ff00000001878 */
[-C--:B------:R-:W-:Y:S08]  /*6ee0*/  HMMA.16816.F32 R124, R16, R22.reuse, R124 ;  /* 0x00000016107c723c */ /* 0x080ff0000000187c */
[C---:B------:R-:W-:Y:S08]  /*6ef0*/  HMMA.16816.F32 R128, R4.reuse, R22, R128 ;  /* 0x000000160480723c */ /* 0x040ff00000001880 */
[-C--:B---3--:R-:W-:Y:S08]  /*6f00*/  HMMA.16816.F32 R132, R4, R28.reuse, R132 ;  /* 0x0000001c0484723c */ /* 0x088ff00000001884 */
[C---:B------:R-:W-:Y:S08]  /*6f10*/  HMMA.16816.F32 R136, R16.reuse, R28, R136 ;  /* 0x0000001c1088723c */ /* 0x040ff00000001888 */
[-C--:B------:R-:W-:Y:S08]  /*6f20*/  HMMA.16816.F32 R140, R16, R30.reuse, R140 ;  /* 0x0000001e108c723c */ /* 0x080ff0000000188c */
[----:B------:R-:W-:Y:S07]  /*6f30*/  HMMA.16816.F32 R144, R4, R30, R144 ;  /* 0x0000001e0490723c */ /* 0x000fee0000001890 */
[----:B------:R-:W-:Y:S01]  /*6f40*/  LOP3.LUT R4, R239, 0x1, RZ, 0xc0, !PT ;  /* 0x00000001ef047812 */ /* 0x000fe200078ec0ff */
[-C--:B-1----:R-:W-:Y:S05]  /*6f50*/  HMMA.16816.F32 R100, R32, R84.reuse, R100 ;  /* 0x000000542064723c */ /* 0x082fea0000001864 */
[----:B------:R-:W-:Y:S02]  /*6f60*/  ISETP.NE.U32.AND P0, PT, R4, 0x1, PT ;  /* 0x000000010400780c */ /* 0x000fe40003f05070 */
[----:B------:R-:W-:Y:S01]  /*6f70*/  @P6 IADD3 R4, P2, R230, -0x100, RZ ;  /* 0xffffff00e6046810 */ /* 0x000fe20007f5e0ff */
[C---:B------:R-:W-:Y:S04]  /*6f80*/  HMMA.16816.F32 R104, R88.reuse, R84, R104 ;  /* 0x000000545868723c */ /* 0x040fe80000001868 */
[----:B------:R-:W-:Y:S01]  /*6f90*/  @P6 IMAD.MOV.U32 R230, RZ, RZ, R4 ;  /* 0x000000ffffe66224 */ /* 0x000fe200078e0004 */
[----:B------:R-:W-:Y:S02]  /*6fa0*/  @P6 IADD3.X R4, R229, -0x1, RZ, P2, !PT ;  /* 0xffffffffe5046810 */ /* 0x000fe400017fe4ff */
[C---:B------:R-:W-:Y:S01]  /*6fb0*/  ISETP.GT.AND P2, PT, R239.reuse, R224, PT ;  /* 0x000000e0ef00720c */ /* 0x040fe20003f44270 */
[-C--:B------:R-:W-:Y:S04]  /*6fc0*/  HMMA.16816.F32 R108, R88, R86.reuse, R108 ;  /* 0x00000056586c723c */ /* 0x080fe8000000186c */
[C---:B------:R-:W-:Y:S01]  /*6fd0*/  IADD3 R5, R194.reuse, -0x6000, RZ ;  /* 0xffffa000c2057810 */ /* 0x040fe20007ffe0ff */
[----:B------:R-:W-:Y:S01]  /*6fe0*/  @P6 IMAD.MOV.U32 R229, RZ, RZ, R4 ;  /* 0x000000ffffe56224 */ /* 0x000fe200078e0004 */
[----:B------:R-:W-:Y:S02]  /*6ff0*/  @P0 IADD3 R5, R194, 0x6000, RZ ;  /* 0x00006000c2050810 */ /* 0x000fe40007ffe0ff */
[C---:B------:R-:W-:Y:S04]  /*7000*/  HMMA.16816.F32 R112, R32.reuse, R86, R112 ;  /* 0x000000562070723c */ /* 0x040fe80000001870 */
[----:B------:R-:W-:Y:S01]  /*7010*/  IADD3 R239, R239, -0x1, RZ ;  /* 0xffffffffefef7810 */ /* 0x000fe20007ffe0ff */
[----:B----4-:R-:W-:Y:S03]  /*7020*/  IMAD.MOV.U32 R194, RZ, RZ, R5 ;  /* 0x000000ffffc27224 */ /* 0x010fe600078e0005 */
        /* <DEDUP_REMOVED lines=134> */
[----:B------:R-:W-:-:S03]  /*7890*/  ISETP.NE.AND P0, PT, R244, -0x1, PT ;  /* 0xfffffffff400780c */ /* 0x000fc60003f05270 */
[----:B------:R1:W-:Y:S04]  /*78a0*/  STS [R219+0x7000], R40 ;  /* 0x00700028db007388 */ /* 0x0003e80000000800 */
[----:B------:R2:W-:Y:S04]  /*78b0*/  STS [R219+0x7400], R42 ;  /* 0x0074002adb007388 */ /* 0x0005e80000000800 */
[----:B------:R3:W-:Y:S04]  /*78c0*/  STS [R221+0x7000], R44 ;  /* 0x0070002cdd007388 */ /* 0x0007e80000000800 */
[----:B------:R3:W-:Y:S04]  /*78d0*/  STS [R221+0x7400], R46 ;  /* 0x0074002edd007388 */ /* 0x0007e80000000800 */
[----:B------:R3:W-:Y:S04]  /*78e0*/  STS [R219+0x8000], R52 ;  /* 0x00800034db007388 */ /* 0x0007e80000000800 */
[----:B------:R3:W-:Y:S04]  /*78f0*/  STS [R219+0x8400], R54 ;  /* 0x00840036db007388 */ /* 0x0007e80000000800 */
[----:B------:R3:W-:Y:S01]  /*7900*/  STS [R221+0x8000], R64 ;  /* 0x00800040dd007388 */ /* 0x0007e20000000800 */
[----:B-1----:R-:W-:-:S03]  /*7910*/  @P0 IADD3 R40, R241, R244, RZ ;  /* 0x000000f4f1280210 */ /* 0x002fc60007ffe0ff */
[----:B------:R3:W-:Y:S02]  /*7920*/  STS [R221+0x8400], R66 ;  /* 0x00840042dd007388 */ /* 0x0007e40000000800 */
[C---:B--2---:R-:W-:Y:S02]  /*7930*/  @P0 IMAD.WIDE.U32 R42, R40.reuse, c[0x0][0x3a0], RZ ;  /* 0x0000e800282a0a25 */ /* 0x044fe400078e00ff */
[----:B------:R3:W-:Y:S02]  /*7940*/  STS [R219+0x9000], R56 ;  /* 0x00900038db007388 */ /* 0x0007e40000000800 */
[----:B------:R-:W-:Y:S02]  /*7950*/  @P0 IMAD R40, R40, c[0x0][0x3a4], R43 ;  /* 0x0000e90028280a24 */ /* 0x000fe400078e022b */
        /* <DEDUP_REMOVED lines=21> */
.L_x_337:
[----:B---3--:R-:W-:-:S05]  /*7ab0*/  @P0 IADD3 R52, R241, R244, RZ ;  /* 0x000000f4f1340210 */ /* 0x008fca0007ffe0ff */
        /* <DEDUP_REMOVED lines=12> */
.L_x_338:
[----:B------:R-:W-:Y:S01]  /*7b80*/  BAR.SYNC.DEFER_BLOCKING 0x0 ;  /* 0x0000000000007b1d */ /* 0x000fe20000010000 */
[----:B------:R-:W-:Y:S01]  /*7b90*/  SHF.R.S32.HI R55, RZ, 0x1f, R225 ;  /* 0x0000001fff377819 */ /* 0x000fe200000114e1 */
[----:B------:R-:W-:Y:S01]  /*7ba0*/  IMAD R240, R216, -0x40, R240 ;  /* 0xffffffc0d8f07824 */ /* 0x000fe200078e02f0 */
[----:B------:R-:W-:Y:S02]  /*7bb0*/  SHF.R.S32.HI R59, RZ, 0x1f, R210 ;  /* 0x0000001fff3b7819 */ /* 0x000fe400000114d2 */
[----:B------:R-:W-:Y:S01]  /*7bc0*/  MOV R58, R210 ;  /* 0x000000d2003a7202 */ /* 0x000fe20000000f00 */
[----:B------:R-:W-:Y:S01]  /*7bd0*/  IMAD R44, R55, c[0x0][0x3a0], RZ ;  /* 0x0000e800372c7a24 */ /* 0x000fe200078e02ff */
[----:B------:R-:W-:Y:S01]  /*7be0*/  ISETP.GE.AND P4, PT, R209, R240, PT ;  /* 0x000000f0d100720c */ /* 0x000fe20003f86270 */
[----:B------:R-:W-:Y:S01]  /*7bf0*/  BSSY B0, `(.L_x_339) ;  /* 0x0000025000007945 */ /* 0x000fe20003800000 */
[----:B------:R-:W-:Y:S01]  /*7c00*/  SHF.R.S32.HI R53, RZ, 0x1f, R233 ;  /* 0x0000001fff357819 */ /* 0x000fe200000114e9 */
[----:B------:R-:W-:-:S04]  /*7c10*/  IMAD.WIDE.U32 R46, R225, c[0x0][0x3a0], R58 ;  /* 0x0000e800e12e7a25 */ /* 0x000fc800078e003a */
[----:B------:R-:W-:Y:S01]  /*7c20*/  IMAD R41, R225, c[0x0][0x3a4], R44 ;  /* 0x0000e900e1297a24 */ /* 0x000fe200078e022c */
[----:B------:R-:W-:-:S04]  /*7c30*/  IADD3 R60, P0, R42, R46, RZ ;  /* 0x0000002e2a3c7210 */ /* 0x000fc80007f1e0ff */
[----:B------:R-:W-:Y:S01]  /*7c40*/  IADD3.X R61, R40, R47, R41, P0, !PT ;  /* 0x0000002f283d7210 */ /* 0x000fe200007fe429 */
[----:B------:R-:W-:Y:S01]  /*7c50*/  IMAD R40, R53, c[0x0][0x3b8], RZ ;  /* 0x0000ee0035287a24 */ /* 0x000fe200078e02ff */
[----:B------:R1:W2:Y:S03]  /*7c60*/  LDS.128 R36, [R215+0x13000] ;  /* 0x01300000d7247984 */ /* 0x0002a60000000c00 */
[C---:B------:R-:W-:Y:S02]  /*7c70*/  IMAD R57, R233.reuse, c[0x0][0x3bc], R40 ;  /* 0x0000ef00e9397a24 */ /* 0x040fe400078e0228 */
[----:B------:R-:W-:Y:S01]  /*7c80*/  IMAD.WIDE.U32 R60, R233, c[0x0][0x3b8], R60 ;  /* 0x0000ee00e93c7a25 */ /* 0x000fe200078e003c */
[----:B------:R1:W3:Y:S04]  /*7c90*/  LDS.128 R32, [R215+0x15000] ;  /* 0x01500000d7207984 */ /* 0x0002e80000000c00 */
[----:B------:R1:W4:Y:S01]  /*7ca0*/  LDS.128 R28, [R215+0x17000] ;  /* 0x01700000d71c7984 */ /* 0x0003220000000c00 */
[----:B------:R-:W-:-:S03]  /*7cb0*/  IADD3 R57, R57, R61, RZ ;  /* 0x0000003d39397210 */ /* 0x000fc60007ffe0ff */
[----:B------:R1:W1:Y:S04]  /*7cc0*/  LDS.128 R24, [R215+0x18000] ;  /* 0x01800000d7187984 */ /* 0x0002680000000c00 */
[----:B------:R1:W1:Y:S04]  /*7cd0*/  LDS.128 R20, [R215+0x19000] ;  /* 0x01900000d7147984 */ /* 0x0002680000000c00 */
[----:B------:R1:W1:Y:S04]  /*7ce0*/  LDS.128 R16, [R215+0x1a000] ;  /* 0x01a00000d7107984 */ /* 0x0002680000000c00 */
        /* <DEDUP_REMOVED lines=21> */
.L_x_340:
[----:B------:R-:W-:Y:S05]  /*7e40*/  BSYNC B0 ;  /* 0x0000000000007941 */ /* 0x000fea0003800000 */
.L_x_339:
[----:B----4-:R-:W-:Y:S01]  /*7e50*/  IADD3 R41, R209, 0x20, RZ ;  /* 0x00000020d1297810 */ /* 0x010fe20007ffe0ff */
[----:B------:R-:W-:Y:S03]  /*7e60*/  BSSY B0, `(.L_x_341) ;  /* 0x0000012000007945 */ /* 0x000fe60003800000 */
[----:B------:R-:W-:-:S13]  /*7e70*/  ISETP.GE.AND P3, PT, R41, R240, PT ;  /* 0x000000f02900720c */ /* 0x000fda0003f66270 */
        /* <DEDUP_REMOVED lines=13> */
[----:B--2---:R2:W-:Y:S04]  /*7f50*/  @!P2 STG.E.128 [R44.64], R36 ;  /* 0x000000242c00a986 */ /* 0x0045e8000c101d06 */
[----:B---3--:R2:W-:Y:S04]  /*7f60*/  @!P1 STG.E.128 [R44.64+0x80], R32 ;  /* 0x000080202c009986 */ /* 0x0085e8000c101d06 */
[----:B------:R2:W-:Y:S02]  /*7f70*/  @!P0 STG.E.128 [R44.64+0x100], R28 ;  /* 0x0001001c2c008986 */ /* 0x0005e4000c101d06 */
.L_x_342:
[----:B------:R-:W-:Y:S05]  /*7f80*/  BSYNC B0 ;  /* 0x0000000000007941 */ /* 0x000fea0003800000 */
.L_x_341:
[----:B------:R-:W-:Y:S01]  /*7f90*/  IMAD.WIDE.U32 R58, R225, c[0x0][0x3a8], R58 ;  /* 0x0000ea00e13a7a25 */ /* 0x000fe200078e003a */
[----:B------:R-:W-:Y:S03]  /*7fa0*/  BSSY B0, `(.L_x_343) ;  /* 0x0000018000007945 */ /* 0x000fe60003800000 */
[----:B--2---:R-:W-:Y:S01]  /*7fb0*/  IMAD R28, R55, c[0x0][0x3a8], RZ ;  /* 0x0000ea00371c7a24 */ /* 0x004fe200078e02ff */
[----:B------:R-:W-:-:S03]  /*7fc0*/  IADD3 R30, P0, R54, R58, RZ ;  /* 0x0000003a361e7210 */ /* 0x000fc60007f1e0ff */
[----:B------:R-:W-:Y:S02]  /*7fd0*/  IMAD R225, R225, c[0x0][0x3ac], R28 ;  /* 0x0000eb00e1e17a24 */ /* 0x000fe400078e021c */
[----:B------:R-:W-:-:S03]  /*7fe0*/  IMAD R28, R53, c[0x0][0x3c0], RZ ;  /* 0x0000f000351c7a24 */ /* 0x000fc600078e02ff */
[----:B------:R-:W-:Y:S01]  /*7ff0*/  IADD3.X R31, R52, R59, R225, P0, !PT ;  /* 0x0000003b341f7210 */ /* 0x000fe200007fe4e1 */
[----:B------:R-:W-:-:S04]  /*8000*/  IMAD R28, R233, c[0x0][0x3c4], R28 ;  /* 0x0000f100e91c7a24 */ /* 0x000fc800078e021c */
[----:B------:R-:W-:-:S05]  /*8010*/  IMAD.WIDE.U32 R30, R233, c[0x0][0x3c0], R30 ;  /* 0x0000f000e91e7a25 */ /* 0x000fca00078e001e */
[----:B------:R-:W-:Y:S01]  /*8020*/  IADD3 R29, R28, R31, RZ ;  /* 0x0000001f1c1d7210 */ /* 0x000fe20007ffe0ff */
[----:B------:R-:W-:Y:S05]  /*8030*/  @P4 BRA `(.L_x_344) ;  /* 0x000000e000004947 */ /* 0x000fea0003800000 */
[----:B---3--:R-:W-:Y:S01]  /*8040*/  MOV R33, R29 ;  /* 0x0000001d00217202 */ /* 0x008fe20000000f00 */
        /* <DEDUP_REMOVED lines=10> */
[----:B-1----:R1:W-:Y:S04]  /*80f0*/  @!P2 STG.E.128 [R34.64], R24 ;  /* 0x000000182200a986 */ /* 0x0023e8000c101d06 */
[----:B------:R1:W-:Y:S04]  /*8100*/  @!P1 STG.E.128 [R34.64+0x80], R16 ;  /* 0x0000801022009986 */ /* 0x0003e8000c101d06 */
[----:B------:R1:W-:Y:S02]  /*8110*/  @!P0 STG.E.128 [R34.64+0x100], R8 ;  /* 0x0001000822008986 */ /* 0x0003e4000c101d06 */
.L_x_344:
[----:B------:R-:W-:Y:S05]  /*8120*/  BSYNC B0 ;  /* 0x0000000000007941 */ /* 0x000fea0003800000 */
.L_x_343:
        /* <DEDUP_REMOVED lines=13> */
[----:B------:R1:W-:Y:S04]  /*8200*/  @!P2 STG.E.128 [R16.64], R20 ;  /* 0x000000141000a986 */ /* 0x0003e8000c101d06 */
[----:B------:R1:W-:Y:S04]  /*8210*/  @!P1 STG.E.128 [R16.64+0x80], R12 ;  /* 0x0000800c10009986 */ /* 0x0003e8000c101d06 */
[----:B------:R1:W-:Y:S02]  /*8220*/  @!P0 STG.E.128 [R16.64+0x100], R4 ;  /* 0x0001000410008986 */ /* 0x0003e4000c101d06 */
.L_x_313:
[----:B------:R-:W-:Y:S05]  /*8230*/  BSYNC B1 ;  /* 0x0000000000017941 */ /* 0x000fea0003800000 */
.L_x_299:
[----:B------:R-:W-:-:S04]  /*8240*/  IADD3 R216, R216, c[0x0][0xc], RZ ;  /* 0x00000300d8d87a10 */ /* 0x000fc80007ffe0ff */
[----:B------:R-:W-:-:S13]  /*8250*/  ISETP.GE.AND P0, PT, R216, UR4, PT ;  /* 0x00000004d8007c0c */ /* 0x000fda000bf06270 */
[----:B------:R-:W-:Y:S01]  /*8260*/  @P0 CALL.REL.NOINC `(.L_x_345) ;  /* 0x0000001000000944 */ /* 0x000fe20003c00000 */
[----:B------:R-:W-:Y:S05]  /*8270*/  BRA `(.L_x_346) ;  /* 0xffff862000007947 */ /* 0x000fea000383ffff */
.L_x_345:
[----:B------:R-:W-:Y:S05]  /*8280*/  EXIT ;  /* 0x000000000000794d */ /* 0x000fea0003800000 */
.L_x_347:
        /* <DEDUP_REMOVED lines=15> */
.L_x_1585:


//--------------------- .text._ZN5flash44flash_bwd_dq_dk_dv_loop_seqk_parallel_kernelI23Flash_bwd_kernel_traitsILi192ELi64ELi64ELi8ELi4ELi2ELi2ELb0ELb0EN7cutlass6half_tE19Flash_kernel_traitsILi192ELi64ELi64ELi8ES3_EELb0ELb0ELb0ELb0ELb0ELb1ELb0EEEvNS_16Flash_bwd_paramsE --------------------------
	.section	.text._ZN5flash44flash_bwd_dq_dk_dv_loop_seqk_parallel_kernelI23Flash_bwd_kernel_traitsILi192ELi64ELi64ELi8ELi4ELi2ELi2ELb0ELb0EN7cutlass6half_tE19Flash_kernel_traitsILi192ELi64ELi64ELi8ES3_EELb0ELb0ELb0ELb0ELb0ELb1ELb0EEEvNS_16Flash_bwd_paramsE,"ax",@progbits
	.sectioninfo	@"SHI_REGISTERS=255"
	.align	128
        .global         _ZN5flash44flash_bwd_dq_dk_dv_loop_seqk_parallel_kernelI23Flash_bwd_kernel_traitsILi192ELi64ELi64ELi8ELi4ELi2ELi2ELb0ELb0EN7cutlass6half_tE19Flash_kernel_traitsILi192ELi64ELi64ELi8ES3_EELb0ELb0ELb0ELb0ELb0ELb1ELb0EEEvNS_16Flash_bwd_paramsE
        .type           _ZN5flash44flash_bwd_dq_dk_dv_loop_seqk_parallel_kernelI23Flash_bwd_kernel_traitsILi192ELi64ELi64ELi8ELi4ELi2ELi2ELb0ELb0EN7cutlass6half_tE19Flash_kernel_traitsILi192ELi64ELi64ELi8ES3_EELb0ELb0ELb0ELb0ELb0ELb1ELb0EEEvNS_16Flash_bwd_paramsE,@function
        .size           _ZN5flash44flash_bwd_dq_dk_dv_loop_seqk_parallel_kernelI23Flash_bwd_kernel_traitsILi192ELi64ELi64ELi8ELi4ELi2ELi2ELb0ELb0EN7cutlass6half_tE19Flash_kernel_traitsILi192ELi64ELi64ELi8ES3_EELb0ELb0ELb0ELb0ELb0ELb1ELb0EEEvNS_16Flash_bwd_paramsE,(.L_x_1586 - _ZN5flash44flash_bwd_dq_dk_dv_loop_seqk_parallel_kernelI23Flash_bwd_kernel_traitsILi192ELi64ELi64ELi8ELi4ELi2ELi2ELb0ELb0EN7cutlass6half_tE19Flash_kernel_traitsILi192ELi64ELi64ELi8ES3_EELb0ELb0ELb0ELb0ELb0ELb1ELb0EEEvNS_16Flash_bwd_paramsE)
        .other          _ZN5flash44flash_bwd_dq_dk_dv_loop_seqk_parallel_kernelI23Flash_bwd_kernel_traitsILi192ELi64ELi64ELi8ELi4ELi2ELi2ELb0ELb0EN7cutlass6half_tE19Flash_kernel_traitsILi192ELi64ELi64ELi8ES3_EELb0ELb0ELb0ELb0ELb0ELb1ELb0EEEvNS_16Flash_bwd_paramsE,@"STO_CUDA_ENTRY STV_DEFAULT"
_ZN5flash44flash_bwd_dq_dk_dv_loop_seqk_parallel_kernelI23Flash_bwd_kernel_traitsILi192ELi64ELi64ELi8ELi4ELi2ELi2ELb0ELb0EN7cutlass6half_tE19Flash_kernel_traitsILi192ELi64ELi64ELi8ES3_EELb0ELb0ELb0ELb0ELb0ELb1ELb0EEEvNS_16Flash_bwd_paramsE:
.text._ZN5flash44flash_bwd_dq_dk_dv_loop_seqk_parallel_kernelI23Flash_bwd_kernel_traitsILi192ELi64ELi64ELi8ELi4ELi2ELi2ELb0ELb0EN7cutlass6half_tE19Flash_kernel_traitsILi192ELi64ELi64ELi8ES3_EELb0ELb0ELb0ELb0ELb0ELb1ELb0EEEvNS_16Flash_bwd_paramsE:
        /* <DEDUP_REMOVED lines=54> */
[C---:B------:R-:W-:Y:S02]  /*0360*/  LOP3.LUT R169, R0.reuse, 0x8, R16, 0xf8, !PT ;  /* 0x0000000800a97812 */ /* 0x040fe400078ef810 */
[----:B------:R-:W-:Y:S02]  /*0370*/  LOP3.LUT R4, R0, 0x10, R2, 0xf8, !PT ;  /* 0x0000001000047812 */ /* 0x000fe400078ef802 */
[----:B------:R-:W-:Y:S02]  /*0380*/  SHF.R.S32.HI R8, RZ, 0x7, R5 ;  /* 0x00000007ff087819 */ /* 0x000fe40000011405 */
[----:B------:R-:W-:Y:S02]  /*0390*/  SHF.R.U32.HI R0, RZ, 0x3, R0 ;  /* 0x00000003ff007819 */ /* 0x000fe40000011600 */
[----:B------:R-:W-:Y:S01]  /*03a0*/  LOP3.LUT R4, R4, 0x8, R16, 0xf8, !PT ;  /* 0x0000000804047812 */ /* 0x000fe200078ef810 */
[----:B------:R-:W-:Y:S01]  /*03b0*/  IMAD R2, R8, 0x800, R173 ;  /* 0x0000080008027824 */ /* 0x000fe200078e02ad */
[----:B------:R-:W-:-:S02]  /*03c0*/  LOP3.LUT R169, R169, R0, RZ, 0x3c, !PT ;  /* 0x00000000a9a97212 */ /* 0x000fc400078e3cff */
[----:B------:R-:W-:Y:S02]  /*03d0*/  LOP3.LUT R173, R173, R4, R0, 0xf6, !PT ;  /* 0x00000004adad7212 */ /* 0x000fe400078ef600 */
[----:B------:R-:W-:Y:S01]  /*03e0*/  LEA.HI R0, R13, R12, RZ, 0x6 ;  /* 0x0000000c0d007211 */ /* 0x000fe200078f30ff */
[----:B------:R-:W-:Y:S01]  /*03f0*/  IMAD.IADD R169, R2, 0x1, R169 ;  /* 0x0000000102a97824 */ /* 0x000fe200078e02a9 */
[----:B------:R-:W-:Y:S01]  /*0400*/  LOP3.LUT R6, R11, 0xfffffff8, RZ, 0xc0, !PT ;  /* 0xfffffff80b067812 */ /* 0x000fe200078ec0ff */
[----:B------:R-:W-:Y:S01]  /*0410*/  IMAD.SHL.U32 R174, R173, 0x2, RZ ;  /* 0x00000002adae7824 */ /* 0x000fe200078e00ff */
[----:B------:R-:W-:Y:S01]  /*0420*/  LOP3.LUT R5, R7, 0x1, RZ, 0xc0, !PT ;  /* 0x0000000107057812 */ /* 0x000fe200078ec0ff */
[----:B------:R-:W-:Y:S01]  /*0430*/  IMAD.SHL.U32 R169, R169, 0x2, RZ ;  /* 0x00000002a9a97824 */ /* 0x000fe200078e00ff */
[----:B------:R-:W-:Y:S01]  /*0440*/  LOP3.LUT R2, R15, 0x7ffffffc, RZ, 0xc0, !PT ;  /* 0x7ffffffc0f027812 */ /* 0x000fe200078ec0ff */
[----:B------:R-:W-:Y:S01]  /*0450*/  IMAD.IADD R19, R3, 0x1, -R6 ;  /* 0x0000000103137824 */ /* 0x000fe200078e0a06 */
[----:B------:R-:W-:-:S02]  /*0460*/  SHF.R.S32.HI R0, RZ, 0x6, R0 ;  /* 0x00000006ff007819 */ /* 0x000fc40000011400 */
[----:B------:R-:W-:Y:S01]  /*0470*/  ISETP.NE.U32.AND P0, PT, R5, 0x1, PT ;  /* 0x000000010500780c */ /* 0x000fe20003f05070 */
[----:B------:R-:W-:Y:S01]  /*0480*/  IMAD.IADD R5, R12, 0x1, -R2 ;  /* 0x000000010c057824 */ /* 0x000fe200078e0a02 */
        /* <DEDUP_REMOVED lines=15> */
[----:B------:R-:W-:Y:S01]  /*0580*/  STL [R1+0xc], R19 ;  /* 0x00000c1301007387 */ /* 0x000fe20000100800 */
[----:B------:R-:W-:Y:S01]  /*0590*/  LOP3.LUT R238, R4, 0x6, R238, 0xf8, !PT ;  /* 0x0000000604ee7812 */ /* 0x000fe200078ef8ee */
[----:B------:R-:W-:Y:S01]  /*05a0*/  IMAD.IADD R187, R20, 0x1, -R6 ;  /* 0x0000000114bb7824 */ /* 0x000fe200078e0a06 */
[----:B------:R-:W-:Y:S01]  /*05b0*/  LOP3.LUT R4, R0, 0x20, R4, 0xf8, !PT ;  /* 0x0000002000047812 */ /* 0x000fe200078ef804 */
[----:B------:R-:W-:Y:S01]  /*05c0*/  IMAD.SHL.U32 R6, R11, 0x40, RZ ;  /* 0x000000400b067824 */ /* 0x000fe200078e00ff */
[----:B------:R-:W-:Y:S01]  /*05d0*/  LOP3.LUT R5, R2, 0x20, R5, 0xf8, !PT ;  /* 0x0000002002057812 */ /* 0x000fe200078ef805 */
[----:B------:R-:W-:Y:S01]  /*05e0*/  STL [R1+0x4], R18 ;  /* 0x0000041201007387 */ /* 0x000fe20000100800 */
[----:B------:R-:W-:Y:S01]  /*05f0*/  LOP3.LUT R9, R3, R0, R2, 0x1e, !PT ;  /* 0x0000000003097212 */ /* 0x000fe200078e1e02 */
[----:B------:R-:W-:Y:S01]  /*0600*/  IMAD.SHL.U32 R2, R19, 0x40, RZ ;  /* 0x0000004013027824 */ /* 0x000fe200078e00ff */
[----:B------:R-:W-:Y:S01]  /*0610*/  LOP3.LUT R3, R4, R3, RZ, 0x3c, !PT ;  /* 0x0000000304037212 */ /* 0x000fe200078e3cff */
[----:B------:R-:W-:Y:S01]  /*0620*/  IMAD R0, R187, 0x400, R8 ;  /* 0x00000400bb007824 */ /* 0x000fe200078e0208 */
[----:B------:R-:W-:Y:S01]  /*0630*/  SHF.R.S32.HI R4, RZ, 0x1f, R18 ;  /* 0x0000001fff047819 */ /* 0x000fe20000011412 */
[----:B------:R-:W-:Y:S01]  /*0640*/  STL [R1+0x8], R17 ;  /* 0x0000081101007387 */ /* 0x000fe20000100800 */
[----:B------:R-:W-:Y:S01]  /*0650*/  LOP3.LUT R2, R2, 0x1c0, RZ, 0xc0, !PT ;  /* 0x000001c002027812 */ /* 0x000fe200078ec0ff */
[----:B------:R-:W-:Y:S01]  /*0660*/  IMAD.IADD R201, R0, 0x1, R3 ;  /* 0x0000000100c97824 */ /* 0x000fe200078e0203 */
[----:B------:R-:W-:Y:S01]  /*0670*/  LEA.HI R4, R4, R18, RZ, 0x2 ;  /* 0x0000001204047211 */ /* 0x000fe200078f10ff */
[----:B------:R-:W-:Y:S01]  /*0680*/  IMAD.SHL.U32 R0, R10, 0x8, RZ ;  /* 0x000000080a007824 */ /* 0x000fe200078e00ff */
[----:B------:R-:W-:Y:S01]  /*0690*/  SHF.R.U32.HI R3, RZ, 0x3, R2 ;  /* 0x00000003ff037819 */ /* 0x000fe20000011602 */
[----:B------:R-:W-:Y:S01]  /*06a0*/  IMAD.SHL.U32 R201, R201, 0x2, RZ ;  /* 0x00000002c9c97824 */ /* 0x000fe200078e00ff */
[----:B------:R-:W-:Y:S01]  /*06b0*/  SEL R170, R170, 0xffffffe0, !P4 ;  /* 0xffffffe0aaaa7807 */ /* 0x000fe20006000000 */
[----:B------:R-:W-:Y:S01]  /*06c0*/  IMAD.SHL.U32 R196, R17, 0x2, RZ ;  /* 0x0000000211c47824 */ /* 0x000fe200078e00ff */
[----:B------:R-:W-:-:S02]  /*06d0*/  LOP3.LUT R7, R2, 0x8, R0, 0xf8, !PT ;  /* 0x0000000802077812 */ /* 0x000fc400078ef800 */
        /* <DEDUP_REMOVED lines=12> */
[----:B------:R-:W-:Y:S01]  /*07a0*/  IMAD.IADD R4, R4, 0x1, R9 ;  /* 0x0000000104047824 */ /* 0x000fe200078e0209 */
[----:B------:R-:W-:Y:S01]  /*07b0*/  IADD3 R0, R17, 0x3000, RZ ;  /* 0x0000300011007810 */ /* 0x000fe20007ffe0ff */
[----:B------:R-:W-:Y:S01]  /*07c0*/  STL [R1], R10 ;  /* 0x0000000a01007387 */ /* 0x000fe20000100800 */
[----:B------:R-:W-:Y:S01]  /*07d0*/  SEL R203, R203, 0x10, !P0 ;  /* 0x00000010cbcb7807 */ /* 0x000fe20004000000 */
[----:B------:R-:W-:Y:S01]  /*07e0*/  IMAD.IADD R181, R3, 0x1, R181 ;  /* 0x0000000103b57824 */ /* 0x000fe200078e02b5 */
[----:B------:R-:W-:Y:S01]  /*07f0*/  IADD3 R202, R201, 0x20, RZ ;  /* 0x00000020c9ca7810 */ /* 0x000fe20007ffe0ff */
[----:B------:R1:W-:Y:S01]  /*0800*/  STL [R1+0x14], R0 ;  /* 0x0000140001007387 */ /* 0x0003e20000100800 */
[----:B------:R-:W-:Y:S01]  /*0810*/  LEA R230, R4, 0x12000, 0x1 ;  /* 0x0001200004e67811 */ /* 0x000fe200078e08ff */
[--C-:B------:R-:W-:Y:S01]  /*0820*/  IMAD R173, R173, 0x2, R171.reuse ;  /* 0x00000002adad7824 */ /* 0x100fe200078e02ab */
[----:B------:R-:W-:Y:S01]  /*0830*/  @P1 IADD3 R202, R201, -0x20, RZ ;  /* 0xffffffe0c9ca1810 */ /* 0x000fe20007ffe0ff */
[----:B------:R-:W-:Y:S01]  /*0840*/  IMAD.IADD R172, R169, 0x1, R171 ;  /* 0x00000001a9ac7824 */ /* 0x000fe200078e02ab */
[----:B------:R-:W-:Y:S01]  /*0850*/  SHF.R.S32.HI R226, RZ, 0x1f, R10 ;  /* 0x0000001fffe27819 */ /* 0x000fe2000001140a */
[----:B------:R-:W-:Y:S01]  /*0860*/  IMAD.IADD R204, R201, 0x1, R203 ;  /* 0x00000001c9cc7824 */ /* 0x000fe200078e02cb */
[C---:B------:R-:W-:Y:S01]  /*0870*/  IADD3 R231, R230.reuse, 0x40, RZ ;  /* 0x00000040e6e77810 */ /* 0x040fe20007ffe0ff */
[----:B------:R-:W-:Y:S01]  /*0880*/  IMAD.IADD R187, R187, 0x1, R3 ;  /* 0x00000001bbbb7824 */ /* 0x000fe200078e0203 */
[----:B------:R-:W-:Y:S01]  /*0890*/  SHF.R.S32.HI R247, RZ, 0x1f, R246 ;  /* 0x0000001ffff77819 */ /* 0x000fe200000114f6 */
[----:B------:R-:W-:Y:S01]  /*08a0*/  IMAD.IADD R171, R171, 0x1, R170 ;  /* 0x00000001abab7824 */ /* 0x000fe200078e02aa */
[----:B------:R-:W-:Y:S01]  /*08b0*/  LEA R181, R181, 0x1e000, 0x1 ;  /* 0x0001e000b5b57811 */ /* 0x000fe200078e08ff */
[----:B------:R-:W-:Y:S01]  /*08c0*/  IMAD.IADD R203, R203, 0x1, R202 ;  /* 0x00000001cbcb7824 */ /* 0x000fe200078e02ca */
[----:B------:R-:W-:-:S02]  /*08d0*/  @P2 IADD3 R231, R230, -0x40, RZ ;  /* 0xffffffc0e6e72810 */ /* 0x000fc40007ffe0ff */
[C---:B------:R-:W-:Y:S02]  /*08e0*/  SHF.L.U64.HI R226, R10.reuse, 0x2, R226 ;  /* 0x000000020ae27819 */ /* 0x040fe400000102e2 */
[----:B-1----:R-:W-:-:S05]  /*08f0*/  IADD3 R0, R10, 0x8, RZ ;  /* 0x000000080a007810 */ /* 0x002fca0007ffe0ff */
[----:B------:R1:W-:Y:S02]  /*0900*/  STL [R1+0x10], R0 ;  /* 0x0000100001007387 */ /* 0x0003e40000100800 */
[----:B-1----:R-:W-:-:S05]  /*0910*/  IADD3 R0, R186, 0x3000, RZ ;  /* 0x00003000ba007810 */ /* 0x002fca0007ffe0ff */
.L_x_376:
[----:B-1----:R-:W1:Y:S01]  /*0920*/  S2R R33, SR_CTAID.Y ;  /* 0x0000000000217919 */ /* 0x002e620000002600 */
[----:B--2---:R-:W2:Y:S01]  /*0930*/  LDC.U8 R0, c[0x0][0x312] ;  /* 0x0000c480ff007b82 */ /* 0x004ea20000000000 */
[----:B------:R-:W-:Y:S02]  /*0940*/  ISETP.NE.U32.AND P3, PT, RZ, c[0x0][0x240], PT ;  /* 0x00009000ff007a0c */ /* 0x000fe40003f65070 */
[----:B---3--:R-:W3:Y:S01]  /*0950*/  S2R R2, SR_CTAID.Y ;  /* 0x0000000000027919 */ /* 0x008ee20000002600 */
[----:B------:R-:W-:Y:S02]  /*0960*/  ISETP.EQ.U32.AND P5, PT, RZ, c[0x0][0x248], PT ;  /* 0x00009200ff007a0c */ /* 0x000fe40003fa2070 */
[----:B------:R-:W-:Y:S02]  /*0970*/  ISETP.NE.AND.EX P3, PT, RZ, c[0x0][0x244], PT, P3 ;  /* 0x00009100ff007a0c */ /* 0x000fe40003f65330 */
[----:B------:R-:W-:Y:S01]  /*0980*/  ISETP.NE.U32.AND P2, PT, RZ, c[0x0][0x250], PT ;  /* 0x00009400ff007a0c */ /* 0x000fe20003f45070 */
[----:B------:R-:W-:-:S03]  /*0990*/  IMAD.MOV.U32 R244, RZ, RZ, -0x1 ;  /* 0xfffffffffff47424 */ /* 0x000fc600078e00ff */
[----:B------:R-:W-:Y:S01]  /*09a0*/  ISETP.NE.AND.EX P2, PT, RZ, c[0x0][0x254], PT, P2 ;  /* 0x00009500ff007a0c */ /* 0x000fe20003f45320 */
[C---:B-1----:R-:W-:Y:S01]  /*09b0*/  IMAD.SHL.U32 R8, R33.reuse, 0x4, RZ ;  /* 0x0000000421087824 */ /* 0x042fe200078e00ff */
[----:B--2---:R-:W-:Y:S01]  /*09c0*/  ISETP.NE.AND P4, PT, R0, RZ, PT ;  /* 0x000000ff0000720c */ /* 0x004fe20003f85270 */
        /* <DEDUP_REMOVED lines=24> */
.L_x_348:
        /* <DEDUP_REMOVED lines=24> */
[----:B------:R-:W-:-:S04]  /*0cd0*/  IMAD.WIDE.U32 R4, R0, c[0x0][0x190], RZ ;  /* 0x0000640000047a25 */ /* 0x000fc800078e00ff */
[----:B------:R-:W-:Y:S01]  /*0ce0*/  IMAD.IADD R21, R11, 0x1, R2 ;  /* 0x000000010b157824 */ /* 0x000fe200078e0202 */
[----:B------:R-:W-:Y:S01]  /*0cf0*/  IADD3 R11, R8, -0x40, RZ ;  /* 0xffffffc0080b7810 */ /* 0x000fe20007ffe0ff */
[----:B------:R-:W-:Y:S01]  /*0d00*/  @P1 IMAD.WIDE.U32 R2, R6, c[0x0][0x198], RZ ;  /* 0x0000660006021a25 */ /* 0x000fe200078e00ff */
[----:B------:R-:W-:Y:S02]  /*0d10*/  SEL R29, R10, R4, !P0 ;  /* 0x000000040a1d7207 */ /* 0x000fe40004000000 */
[----:B------:R-:W-:Y:S01]  /*0d20*/  @P0 IADD3 R21, R5, R7, RZ ;  /* 0x0000000705150210 */ /* 0x000fe20007ffe0ff */
[----:B------:R-:W-:Y:S01]  /*0d30*/  @P1 IMAD R28, R6, c[0x0][0x19c], R3 ;  /* 0x00006700061c1a24 */ /* 0x000fe200078e0203 */
[----:B------:R-:W-:Y:S01]  /*0d40*/  SHF.R.S32.HI R16, RZ, 0x1f, R11 ;  /* 0x0000001fff107819 */ /* 0x000fe2000001140b */
        /* <DEDUP_REMOVED lines=12> */
.L_x_350:
        /* <DEDUP_REMOVED lines=15> */
.L_x_351:
[----:B------:R-:W-:Y:S01]  /*0f00*/  IABS R10, c[0x0][0x1c8] ;  /* 0x00007200000a7a13 */ /* 0x000fe20000000000 */
[----:B------:R-:W1:Y:S01]  /*0f10*/  S2R R32, SR_CTAID.Z ;  /* 0x0000000000207919 */ /* 0x000e620000002700 */
[----:B------:R-:W2:Y:S01]  /*0f20*/  LDC.U8 R18, c[0x0][0x328] ;  /* 0x0000ca00ff127b82 */ /* 0x000ea20000000000 */
[C---:B------:R-:W-:Y:S01]  /*0f30*/  @P0 IMAD.WIDE.U32 R4, R0.reuse, c[0x0][0x370], RZ ;  /* 0x0000dc0000040a25 */ /* 0x040fe200078e00ff */
[----:B------:R-:W3:Y:S01]  /*0f40*/  I2F.RP R2, R10 ;  /* 0x0000000a00027306 */ /* 0x000ee20000209400 */
[----:B------:R-:W4:Y:S01]  /*0f50*/  S2R R17, SR_CTAID.X ;  /* 0x0000000000117919 */ /* 0x000f220000002500 */
[----:B------:R-:W-:Y:S01]  /*0f60*/  SHF.R.S32.HI R245, RZ, 0x1f, R237 ;  /* 0x0000001ffff57819 */ /* 0x000fe200000114ed */
[----:B------:R-:W-:Y:S01]  /*0f70*/  IMAD.MOV.U32 R13, RZ, RZ, c[0x0][0x224] ;  /* 0x00008900ff0d7624 */ /* 0x000fe200078e00ff */
[----:B------:R-:W-:Y:S01]  /*0f80*/  @P0 MOV R9, R4 ;  /* 0x0000000400090202 */ /* 0x000fe20000000f00 */
[----:B------:R-:W-:-:S02]  /*0f90*/  @P0 IMAD R12, R0, c[0x0][0x374], R5 ;  /* 0x0000dd00000c0a24 */ /* 0x000fc400078e0205 */
[----:B------:R-:W-:Y:S01]  /*0fa0*/  @!P0 IMAD.WIDE.U32 R4, R33, c[0x0][0x368], RZ ;  /* 0x0000da0021048a25 */ /* 0x000fe200078e00ff */
[----:B------:R-:W-:-:S03]  /*0fb0*/  SHF.R.S32.HI R13, RZ, 0x1f, R13 ;  /* 0x0000001fff0d7819 */ /* 0x000fc6000001140d */
[----:B------:R-:W-:Y:S02]  /*0fc0*/  IMAD.MOV.U32 R30, RZ, RZ, c[0x0][0x22c] ;  /* 0x00008b00ff1e7624 */ /* 0x000fe400078e00ff */
[----:B------:R-:W-:Y:S01]  /*0fd0*/  IMAD.WIDE.U32 R14, R33, c[0x0][0x224], RZ ;  /* 0x00008900210e7a25 */ /* 0x000fe200078e00ff */
[----:B---3--:R-:W3:Y:S03]  /*0fe0*/  MUFU.RCP R2, R2 ;  /* 0x0000000200027308 */ /* 0x008ee60000001000 */
[----:B------:R-:W-:Y:S01]  /*0ff0*/  IMAD.WIDE R22, R30, c[0x0][0x1c0], RZ ;  /* 0x000070001e167a25 */ /* 0x000fe200078e02ff */
[----:B-1----:R-:W-:-:S03]  /*1000*/  IABS R7, R32 ;  /* 0x0000002000077213 */ /* 0x002fc60000000000 */
[----:B------:R-:W-:Y:S01]  /*1010*/  @!P0 IMAD.MOV.U32 R9, RZ, RZ, R4 ;  /* 0x000000ffff098224 */ /* 0x000fe200078e0004 */
[----:B------:R-:W-:Y:S02]  /*1020*/  LOP3.LUT R8, R32, c[0x0][0x1c8], RZ, 0x3c, !PT ;  /* 0x0000720020087a12 */ /* 0x000fe400078e3cff */
[----:B--2---:R-:W-:Y:S02]  /*1030*/  ISETP.NE.AND P1, PT, R18, RZ, PT ;  /* 0x000000ff1200720c */ /* 0x004fe40003f25270 */
[----:B------:R-:W-:Y:S02]  /*1040*/  ISETP.GE.AND P2, PT, R8, RZ, PT ;  /* 0x000000ff0800720c */ /* 0x000fe40003f46270 */
[----:B------:R-:W-:Y:S02]  /*1050*/  SHF.L.U64.HI R8, R33, 0x7, R19 ;  /* 0x0000000721087819 */ /* 0x000fe40000010213 */
[----:B------:R-:W-:Y:S02]  /*1060*/  SHF.R.S32.HI R34, RZ, 0x1f, R32 ;  /* 0x0000001fff227819 */ /* 0x000fe40000011420 */
[----:B---3--:R-:W-:-:S02]  /*1070*/  IADD3 R2, R2, 0xffffffe, RZ ;  /* 0x0ffffffe02027810 */ /* 0x008fc40007ffe0ff */
        /* <DEDUP_REMOVED lines=11> */
[C---:B------:R-:W-:Y:S02]  /*1130*/  IMAD R3, R10.reuse, R3, R7 ;  /* 0x000000030a037224 */ /* 0x040fe400078e0207 */
[----:B------:R-:W-:Y:S02]  /*1140*/  IMAD R7, R13, R33, RZ ;  /* 0x000000210d077224 */ /* 0x000fe400078e02ff */
[----:B------:R-:W-:Y:S01]  /*1150*/  IMAD.SHL.U32 R6, R33, 0x80, RZ ;  /* 0x0000008021067824 */ /* 0x000fe200078e00ff */
[----:B------:R-:W-:Y:S01]  /*1160*/  ISETP.GT.U32.AND P4, PT, R10, R3, PT ;  /* 0x000000030a00720c */ /* 0x000fe20003f84070 */
[----:B------:R-:W-:Y:S02]  /*1170*/  IMAD R5, R19, c[0x0][0x224], R7 ;  /* 0x0000890013057a24 */ /* 0x000fe400078e0207 */
[----:B------:R-:W1:Y:S01]  /*1180*/  LDC.U8 R19, c[0x0][0x3d0] ;  /* 0x0000f400ff137b82 */ /* 0x000e620000000000 */
[----:B------:R-:W-:Y:S01]  /*1190*/  SEL R6, R6, RZ, P3 ;  /* 0x000000ff06067207 */ /* 0x000fe20001800000 */
[-C--:B------:R-:W-:Y:S01]  /*11a0*/  IMAD R7, R23, R14.reuse, RZ ;  /* 0x0000000e17077224 */ /* 0x080fe200078e02ff */
[----:B------:R-:W-:Y:S01]  /*11b0*/  IADD3 R4, R15, R5, RZ ;  /* 0x000000050f047210 */ /* 0x000fe20007ffe0ff */
[----:B------:R-:W-:Y:S01]  /*11c0*/  IMAD.WIDE.U32 R14, R22, R14, RZ ;  /* 0x0000000e160e7225 */ /* 0x000fe200078e00ff */
[----:B------:R-:W-:-:S03]  /*11d0*/  IADD3 R6, P3, R11, R6, RZ ;  /* 0x000000060b067210 */ /* 0x000fc60007f7e0ff */
[----:B------:R-:W-:Y:S02]  /*11e0*/  IMAD R7, R22, R4, R7 ;  /* 0x0000000416077224 */ /* 0x000fe400078e0207 */
[----:B------:R-:W-:Y:S01]  /*11f0*/  @!P4 IADD3 R3, R3, -R10, RZ ;  /* 0x8000000a0303c210 */ /* 0x000fe20007ffe0ff */
[----:B------:R-:W-:Y:S01]  /*1200*/  IMAD.X R8, R16, 0x1, R8, P3 ;  /* 0x0000000110087824 */ /* 0x000fe200018e0608 */
[----:B------:R-:W-:Y:S01]  /*1210*/  @!P4 IADD3 R2, R2, 0x1, RZ ;  /* 0x000000010202c810 */ /* 0x000fe20007ffe0ff */
[----:B------:R-:W-:Y:S01]  /*1220*/  IMAD.WIDE.U32 R4, R22, R0, RZ ;  /* 0x0000000016047225 */ /* 0x000fe200078e00ff */
[----:B------:R-:W-:Y:S02]  /*1230*/  ISETP.GE.U32.AND P5, PT, R3, R10, PT ;  /* 0x0000000a0300720c */ /* 0x000fe40003fa6070 */
[----:B------:R-:W-:Y:S01]  /*1240*/  ISETP.NE.AND P3, PT, RZ, c[0x0][0x1c8], PT ;  /* 0x00007200ff007a0c */ /* 0x000fe20003f65270 */
[C---:B------:R-:W-:Y:S01]  /*1250*/  IMAD R10, R23.reuse, R6, RZ ;  /* 0x00000006170a7224 */ /* 0x040fe200078e02ff */
[----:B------:R-:W-:Y:S01]  /*1260*/  SEL R18, R14, R4, !P0 ;  /* 0x000000040e127207 */ /* 0x000fe20004000000 */
[----:B------:R-:W-:Y:S01]  /*1270*/  IMAD R3, R23, R0, RZ ;  /* 0x0000000017037224 */ /* 0x000fe200078e02ff */
[----:B------:R-:W-:Y:S01]  /*1280*/  IADD3 R13, R15, R7, RZ ;  /* 0x000000070f0d7210 */ /* 0x000fe20007ffe0ff */
[----:B------:R-:W-:-:S03]  /*1290*/  IMAD.WIDE.U32 R6, R22, R6, RZ ;  /* 0x0000000616067225 */ /* 0x000fc600078e00ff */
[----:B------:R-:W-:Y:S01]  /*12a0*/  @P0 IADD3 R13, R5, R3, RZ ;  /* 0x00000003050d0210 */ /* 0x000fe20007ffe0ff */
[----:B------:R-:W-:Y:S01]  /*12b0*/  IMAD R8, R22, R8, R10 ;  /* 0x0000000816087224 */ /* 0x000fe200078e020a */
[----:B-1----:R-:W-:Y:S01]  /*12c0*/  ISETP.NE.AND P6, PT, R19, RZ, PT ;  /* 0x000000ff1300720c */ /* 0x002fe20003fc5270 */
[----:B------:R-:W-:Y:S01]  /*12d0*/  @P1 IMAD R4, R33, c[0x0][0x214], RZ ;  /* 0x0000850021041a24 */ /* 0x000fe200078e02ff */
[----:B------:R-:W-:Y:S01]  /*12e0*/  @P5 IADD3 R2, R2, 0x1, RZ ;  /* 0x0000000102025810 */ /* 0x000fe20007ffe0ff */
[----:B----4-:R-:W-:Y:S01]  /*12f0*/  IMAD.WIDE.U32 R22, R17, c[0x0][0x3d8], RZ ;  /* 0x0000f60011167a25 */ /* 0x010fe200078e00ff */
[----:B------:R-:W-:Y:S02]  /*1300*/  IADD3 R8, R7, R8, RZ ;  /* 0x0000000807087210 */ /* 0x000fe40007ffe0ff */
[----:B------:R-:W-:Y:S01]  /*1310*/  @P1 SEL R4, R4, R0, !P0 ;  /* 0x0000000004041207 */ /* 0x000fe20004000000 */
[----:B------:R-:W-:Y:S01]  /*1320*/  IMAD.MOV.U32 R10, RZ, RZ, R2 ;  /* 0x000000ffff0a7224 */ /* 0x000fe200078e0002 */
[----:B------:R-:W-:Y:S01]  /*1330*/  SEL R22, R22, RZ, P6 ;  /* 0x000000ff16167207 */ /* 0x000fe20003000000 */
[----:B------:R-:W-:-:S02]  /*1340*/  IMAD R3, R17, c[0x0][0x3dc], R23 ;  /* 0x0000f70011037a24 */ /* 0x000fc400078e0217 */
[----:B------:R-:W-:Y:S01]  /*1350*/  IMAD R23, R32, c[0x0][0x22c], RZ ;  /* 0x00008b0020177a24 */ /* 0x000fe200078e02ff */
[----:B------:R-:W-:Y:S01]  /*1360*/  @!P2 IADD3 R10, -R10, RZ, RZ ;  /* 0x000000ff0a0aa210 */ /* 0x000fe20007ffe1ff */
[----:B------:R-:W-:Y:S01]  /*1370*/  @!P1 IMAD R5, R33, c[0x0][0x1c0], R32 ;  /* 0x0000700021059a24 */ /* 0x000fe200078e0220 */
[----:B------:R-:W-:Y:S01]  /*1380*/  @!P3 LOP3.LUT R10, RZ, c[0x0][0x1c8], RZ, 0x33, !PT ;  /* 0x00007200ff0aba12 */ /* 0x000fe200078e33ff */
[----:B------:R-:W-:Y:S01]  /*1390*/  @P1 IMAD R14, R32, c[0x0][0x234], R4 ;  /* 0x00008d00200e1a24 */ /* 0x000fe200078e0204 */
[----:B------:R-:W-:Y:S01]  /*13a0*/  SHF.R.S32.HI R31, RZ, 0x1f, R23 ;  /* 0x0000001fff1f7819 */ /* 0x000fe20000011417 */
[----:B------:R-:W-:Y:S01]  /*13b0*/  @!P1 IMAD R14, R5, c[0x0][0x214], RZ ;  /* 0x00008500050e9a24 */ /* 0x000fe200078e02ff */
[----:B------:R-:W-:Y:S02]  /*13c0*/  SEL R17, R3, RZ, P6 ;  /* 0x000000ff03117207 */ /* 0x000fe40003000000 */
[----:B------:R-:W-:Y:S01]  /*13d0*/  SHF.R.S32.HI R19, RZ, 0x1f, R10 ;  /* 0x0000001fff137819 */ /* 0x000fe2000001140a */
[----:B------:R-:W-:Y:S05]  /*13e0*/  @!P1 BRA `(.L_x_352) ;  /* 0x0000007000009947 */ /* 0x000fea0003800000 */
[----:B------:R-:W-:Y:S01]  /*13f0*/  @!P0 IMAD R0, R33, c[0x0][0x224], RZ ;  /* 0x0000890021008a24 */ /* 0x000fe200078e02ff */
[----:B------:R-:W-:-:S02]  /*1400*/  MOV R2, 0x80 ;  /* 0x0000008000027802 */ /* 0x000fc40000000f00 */
[----:B------:R-:W-:Y:S02]  /*1410*/  MOV R15, c[0x0][0x210] ;  /* 0x00008400000f7a02 */ /* 0x000fe40000000f00 */
[----:B------:R-:W-:-:S03]  /*1420*/  LEA R0, R33, R0, 0x7 ;  /* 0x0000000021007211 */ /* 0x000fc600078e38ff */
[----:B------:R-:W-:-:S04]  /*1430*/  IMAD R15, R2, R15, c[0x0][0x234] ;  /* 0x00008d00020f7624 */ /* 0x000fc800078e020f */
[----:B------:R-:W-:Y:S01]  /*1440*/  IMAD R15, R15, R32, R0 ;  /* 0x000000200f0f7224 */ /* 0x000fe200078e0200 */
[----:B------:R-:W-:Y:S05]  /*1450*/  BRA `(.L_x_353) ;  /* 0x0000002000007947 */ /* 0x000fea0003800000 */
.L_x_352:
[----:B------:R-:W-:-:S04]  /*1460*/  IMAD R15, R33, c[0x0][0x1c0], R32 ;  /* 0x00007000210f7a24 */ /* 0x000fc800078e0220 */
[----:B------:R-:W-:Y:S02]  /*1470*/  IMAD R15, R15, c[0x0][0x224], RZ ;  /* 0x000089000f0f7a24 */ /* 0x000fe400078e02ff */
.L_x_353:
[----:B------:R-:W2:Y:S01]  /*1480*/  LDL R37, [R1+0x4] ;  /* 0x0000040001257983 */ /* 0x000ea20000100800 */
[----:B------:R-:W-:Y:S01]  /*1490*/  IMAD R30, R30, c[0x0][0x1c0], RZ ;  /* 0x000070001e1e7a24 */ /* 0x000fe200078e02ff */
[----:B------:R-:W-:Y:S01]  /*14a0*/  IADD3 R2, P0, R246, R9, RZ ;  /* 0x00000009f6027210 */ /* 0x000fe20007f1e0ff */
[----:B------:R-:W-:Y:S01]  /*14b0*/  IMAD R0, R16, c[0x0][0x370], RZ ;  /* 0x0000dc0010007a24 */ /* 0x000fe200078e02ff */
[----:B------:R-:W1:Y:S01]  /*14c0*/  S2R R35, SR_TID.X ;  /* 0x0000000000237919 */ /* 0x000e620000002100 */
[----:B------:R-:W-:Y:S01]  /*14d0*/  IMAD.SHL.U32 R4, R30, 0x40, RZ ;  /* 0x000000401e047824 */ /* 0x000fe200078e00ff */
[----:B------:R-:W-:Y:S01]  /*14e0*/  SHF.R.S32.HI R33, RZ, 0x1f, R228 ;  /* 0x0000001fff217819 */ /* 0x000fe200000114e4 */
[----:B------:R-:W-:Y:S01]  /*14f0*/  IMAD.X R3, R247, 0x1, R12, P0 ;  /* 0x00000001f7037824 */ /* 0x000fe200000e060c */
[----:B------:R-:W3:Y:S01]  /*1500*/  S2R R36, SR_TID.X ;  /* 0x0000000000247919 */ /* 0x000ee20000002100 */
[C---:B------:R-:W-:Y:S01]  /*1510*/  IMAD R5, R11.reuse, c[0x0][0x374], R0 ;  /* 0x0000dd000b057a24 */ /* 0x040fe200078e0200 */
[----:B------:R-:W-:Y:S01]  /*1520*/  IADD3 R6, P1, P0, R6, R4, R23 ;  /* 0x0000000406067210 */ /* 0x000fe2000783e017 */
[----:B------:R-:W-:Y:S01]  /*1530*/  IMAD.WIDE.U32 R2, R11, c[0x0][0x370], R2 ;  /* 0x0000dc000b027a25 */ /* 0x000fe200078e0002 */
[----:B------:R-:W-:Y:S01]  /*1540*/  SHF.R.S32.HI R4, RZ, 0x1f, R4 ;  /* 0x0000001fff047819 */ /* 0x000fe20000011404 */
[----:B------:R-:W-:Y:S01]  /*1550*/  BSSY B1, `(.L_x_349) ;  /* 0x00005a8000017945 */ /* 0x000fe20003800000 */
[----:B------:R-:W-:-:S02]  /*1560*/  IADD3 R0, P2, R228, R11, RZ ;  /* 0x0000000be4007210 */ /* 0x000fc40007f5e0ff */
[----:B------:R-:W-:Y:S01]  /*1570*/  IADD3.X R7, R8, R4, R31, P1, P0 ;  /* 0x0000000408077210 */ /* 0x000fe20000fe041f */
[----:B------:R-:W-:Y:S01]  /*1580*/  IMAD R8, R34, c[0x0][0x378], RZ ;  /* 0x0000de0022087a24 */ /* 0x000fe200078e02ff */
[----:B------:R-:W-:Y:S01]  /*1590*/  IADD3 R3, R3, R5, RZ ;  /* 0x0000000503037210 */ /* 0x000fe20007ffe0ff */
[----:B------:R-:W-:Y:S01]  /*15a0*/  IMAD.X R4, R33, 0x1, R16, P2 ;  /* 0x0000000121047824 */ /* 0x000fe200010e0610 */
[----:B------:R-:W-:Y:S01]  /*15b0*/  IADD3 R9, P1, P0, R22, R6, R18 ;  /* 0x0000000616097210 */ /* 0x000fe2000783e012 */
[----:B------:R-:W-:Y:S01]  /*15c0*/  IMAD R8, R32, c[0x0][0x37c], R8 ;  /* 0x0000df0020087a24 */ /* 0x000fe200078e0208 */
[----:B------:R-:W-:Y:S01]  /*15d0*/  ISETP.GE.AND P2, PT, R20, 0x1, PT ;  /* 0x000000011400780c */ /* 0x000fe20003f46270 */
[----:B------:R-:W-:Y:S01]  /*15e0*/  IMAD R12, R4, c[0x0][0x190], RZ ;  /* 0x00006400040c7a24 */ /* 0x000fe200078e02ff */
[----:B------:R-:W-:Y:S01]  /*15f0*/  IADD3.X R7, R17, R7, R13, P1, P0 ;  /* 0x0000000711077210 */ /* 0x000fe20000fe040d */
[----:B------:R-:W-:Y:S01]  /*1600*/  IMAD.WIDE.U32 R4, R0, c[0x0][0x190], R246 ;  /* 0x0000640000047a25 */ /* 0x000fe200078e00f6 */
[----:B------:R-:W-:-:S02]  /*1610*/  IADD3 R14, R11, R14, RZ ;  /* 0x0000000e0b0e7210 */ /* 0x000fc40007ffe0ff */
[----:B-1----:R-:W-:Y:S01]  /*1620*/  SHF.R.S32.HI R35, RZ, 0x1f, R35 ;  /* 0x0000001fff237819 */ /* 0x002fe20000011423 */
[----:B------:R-:W-:Y:S01]  /*1630*/  IMAD.WIDE.U32 R2, R32, c[0x0][0x378], R2 ;  /* 0x0000de0020027a25 */ /* 0x000fe200078e0002 */
[----:B------:R-:W-:Y:S02]  /*1640*/  IADD3 R4, P1, R29, R4, RZ ;  /* 0x000000041d047210 */ /* 0x000fe40007f3e0ff */
[----:B---3--:R-:W-:Y:S01]  /*1650*/  LEA.HI R35, R35, R36, RZ, 0x5 ;  /* 0x0000002423237211 */ /* 0x008fe200078f28ff */
[----:B------:R-:W-:Y:S02]  /*1660*/  IMAD R12, R0, c[0x0][0x194], R12 ;  /* 0x00006500000c7a24 */ /* 0x000fe400078e020c */
[----:B------:R-:W-:Y:S01]  /*1670*/  IMAD.IADD R3, R3, 0x1, R8 ;  /* 0x0000000103037824 */ /* 0x000fe200078e0208 */
[----:B------:R-:W-:Y:S01]  /*1680*/  SHF.R.S32.HI R35, RZ, 0x5, R35 ;  /* 0x00000005ff237819 */ /* 0x000fe20000011423 */
[----:B------:R-:W-:Y:S01]  /*1690*/  IMAD.IADD R11, R11, 0x1, R15 ;  /* 0x000000010b0b7824 */ /* 0x000fe200078e020f */
[----:B------:R-:W-:Y:S01]  /*16a0*/  IADD3.X R5, R21, R5, R12, P1, !PT ;  /* 0x0000000515057210 */ /* 0x000fe20000ffe40c */
[----:B------:R-:W-:-:S04]  /*16b0*/  IMAD.WIDE.U32 R2, R228, c[0x0][0x370], R2 ;  /* 0x0000dc00e4027a25 */ /* 0x000fc800078e0002 */
[----:B------:R-:W-:-:S04]  /*16c0*/  IMAD.WIDE.U32 R4, R32, c[0x0][0x1a8], R4 ;  /* 0x00006a0020047a25 */ /* 0x000fc800078e0004 */
[----:B--2---:R-:W-:Y:S01]  /*16d0*/  IMAD R6, R35, R30, R37 ;  /* 0x0000001e23067224 */ /* 0x004fe200078e0225 */
[----:B------:R-:W-:-:S04]  /*16e0*/  MOV R30, 0x4 ;  /* 0x00000004001e7802 */ /* 0x000fc80000000f00 */
[----:B------:R-:W-:Y:S01]  /*16f0*/  IADD3 R0, P0, R6, R9, RZ ;  /* 0x0000000906007210 */ /* 0x000fe20007f1e0ff */
[----:B------:R-:W-:-:S03]  /*1700*/  IMAD.WIDE R22, R14, R30, c[0x0][0x200] ;  /* 0x000080000e167625 */ /* 0x000fc600078e021e */
[----:B------:R-:W-:Y:S01]  /*1710*/  LEA.HI.X.SX32 R8, R6, R7, 0x1, P0 ;  /* 0x0000000706087211 */ /* 0x000fe200000f0eff */
[----:B------:R-:W-:Y:S01]  /*1720*/  IMAD R7, R34, c[0x0][0x1a8], RZ ;  /* 0x00006a0022077a24 */ /* 0x000fe200078e02ff */
[----:B------:R-:W-:Y:S01]  /*1730*/  LEA R188, P0, R0, c[0x0][0x350], 0x2 ;  /* 0x0000d40000bc7a11 */ /* 0x000fe200078010ff */
[----:B------:R-:W-:Y:S02]  /*1740*/  IMAD R6, R33, c[0x0][0x370], RZ ;  /* 0x0000dc0021067a24 */ /* 0x000fe400078e02ff */
[----:B------:R-:W-:Y:S01]  /*1750*/  IMAD R7, R32, c[0x0][0x1ac], R7 ;  /* 0x00006b0020077a24 */ /* 0x000fe200078e0207 */
[----:B------:R-:W-:Y:S01]  /*1760*/  LEA.HI.X R189, R0, c[0x0][0x354], R8, 0x2, P0 ;  /* 0x0000d50000bd7a11 */ /* 0x000fe200000f1408 */
[----:B------:R-:W-:Y:S01]  /*1770*/  IMAD R6, R228, c[0x0][0x374], R6 ;  /* 0x0000dd00e4067a24 */ /* 0x000fe200078e0206 */
[----:B------:R-:W-:Y:S01]  /*1780*/  LEA R8, P1, R4, c[0x0][0x160], 0x1 ;  /* 0x0000580004087a11 */ /* 0x000fe200078208ff */
[----:B------:R-:W-:Y:S01]  /*1790*/  IMAD.WIDE R30, R11, R30, c[0x0][0x3c8] ;  /* 0x0000f2000b1e7625 */ /* 0x000fe200078e021e */
[----:B------:R-:W-:-:S03]  /*17a0*/  IADD3 R7, R5, R7, RZ ;  /* 0x0000000705077210 */ /* 0x000fc60007ffe0ff */
[----:B------:R-:W-:Y:S01]  /*17b0*/  IMAD.IADD R0, R3, 0x1, R6 ;  /* 0x0000000103007824 */ /* 0x000fe200078e0206 */
[----:B------:R-:W-:Y:S02]  /*17c0*/  LEA R6, P0, R2, c[0x0][0x330], 0x1 ;  /* 0x0000cc0002067a11 */ /* 0x000fe400078008ff */
[----:B------:R-:W-:Y:S02]  /*17d0*/  LEA.HI.X R9, R4, c[0x0][0x164], R7, 0x1, P1 ;  /* 0x0000590004097a11 */ /* 0x000fe400008f0c07 */
[----:B------:R-:W-:Y:S02]  /*17e0*/  LEA.HI.X R7, R2, c[0x0][0x334], R0, 0x1, P0 ;  /* 0x0000cd0002077a11 */ /* 0x000fe400000f0c00 */
[----:B------:R-:W-:Y:S01]  /*17f0*/  LEA.HI.SX32 R0, R26, 0xffffffff, 0x1a ;  /* 0xffffffff1a007811 */ /* 0x000fe200078fd2ff */
[----:B------:R-:W-:Y:S05]  /*1800*/  @!P2 BRA `(.L_x_354) ;  /* 0x000050800000a947 */ /* 0x000fea0003800000 */
[----:B------:R-:W2:Y:S04]  /*1810*/  LDL R32, [R1+0x8] ;  /* 0x0000080001207983 */ /* 0x000ea80000100800 */
[----:B------:R-:W2:Y:S01]  /*1820*/  LDL R29, [R1+0x14] ;  /* 0x00001400011d7983 */ /* 0x000ea20000100800 */
[----:B------:R-:W-:Y:S01]  /*1830*/  IMAD.MOV.U32 R198, RZ, RZ, R0 ;  /* 0x000000ffffc67224 */ /* 0x000fe200078e0000 */
[----:B------:R-:W-:Y:S01]  /*1840*/  IADD3 R2, R228, 0x20, RZ ;  /* 0x00000020e4027810 */ /* 0x000fe20007ffe0ff */
[----:B------:R-:W-:Y:S01]  /*1850*/  IMAD R0, R229, -0x40, R191 ;  /* 0xffffffc0e5007824 */ /* 0x000fe200078e02bf */
[----:B------:R-:W-:Y:S01]  /*1860*/  MOV R195, R7 ;  /* 0x0000000700c37202 */ /* 0x000fe20000000f00 */
[----:B------:R-:W-:Y:S01]  /*1870*/  IMAD R20, R198, -0x40, R20 ;  /* 0xffffffc0c6147824 */ /* 0x000fe200078e0214 */
[----:B------:R-:W-:Y:S01]  /*1880*/  MOV R193, R9 ;  /* 0x0000000900c17202 */ /* 0x000fe20000000f00 */
[----:B------:R-:W-:Y:S01]  /*1890*/  IMAD.MOV.U32 R180, RZ, RZ, 0x40 ;  /* 0x00000040ffb47424 */ /* 0x000fe200078e00ff */
[C---:B------:R-:W-:Y:S01]  /*18a0*/  ISETP.GE.AND P1, PT, R2.reuse, R0, PT ;  /* 0x000000000200720c */ /* 0x040fe20003f26270 */
[----:B------:R-:W-:Y:S01]  /*18b0*/  IMAD.MOV.U32 R194, RZ, RZ, R6 ;  /* 0x000000ffffc27224 */ /* 0x000fe200078e0006 */
[----:B------:R-:W-:Y:S01]  /*18c0*/  ISETP.GE.AND P3, PT, R2, R20, PT ;  /* 0x000000140200720c */ /* 0x000fe20003f66270 */
[----:B------:R-:W-:Y:S01]  /*18d0*/  IMAD R6, R245, c[0x0][0x198], RZ ;  /* 0x00006600f5067a24 */ /* 0x000fe200078e02ff */
[----:B------:R-:W-:Y:S01]  /*18e0*/  ISETP.GE.AND P2, PT, R228, R0, PT ;  /* 0x00000000e400720c */ /* 0x000fe20003f46270 */
[----:B------:R-:W-:Y:S01]  /*18f0*/  IMAD.WIDE.U32 R2, R237, c[0x0][0x198], R246 ;  /* 0x00006600ed027a25 */ /* 0x000fe200078e00f6 */
[----:B------:R-:W3:Y:S01]  /*1900*/  LDL R21, [R1] ;  /* 0x0000000001157983 */ /* 0x000ee20000100800 */
[----:B------:R-:W-:-:S02]  /*1910*/  LEA.HI R16, R198, R198, RZ, 0x1 ;  /* 0x000000c6c6107211 */ /* 0x000fc400078f08ff */
[----:B------:R-:W-:Y:S01]  /*1920*/  IMAD.WIDE.U32 R12, R180, c[0x0][0x370], RZ ;  /* 0x0000dc00b40c7a25 */ /* 0x000fe200078e00ff */
[----:B------:R-:W-:Y:S01]  /*1930*/  IADD3 R2, P4, R27, R2, RZ ;  /* 0x000000021b027210 */ /* 0x000fe20007f9e0ff */
[----:B------:R-:W-:Y:S02]  /*1940*/  @P6 BAR.SYNC.DEFER_BLOCKING 0x0 ;  /* 0x0000000000006b1d */ /* 0x000fe40000010000 */
[----:B------:R-:W-:Y:S02]  /*1950*/  IMAD.WIDE.U32 R4, R237, c[0x0][0x1a0], R246 ;  /* 0x00006800ed047a25 */ /* 0x000fe400078e00f6 */
[----:B------:R-:W-:Y:S02]  /*1960*/  @!P3 IADD3 R14, P5, R194, R12, RZ ;  /* 0x0000000cc20eb210 */ /* 0x000fe40007fbe0ff */
[----:B------:R-:W-:Y:S01]  /*1970*/  IMAD R7, R245, c[0x0][0x1a0], RZ ;  /* 0x00006800f5077a24 */ /* 0x000fe200078e02ff */
[----:B------:R-:W-:Y:S01]  /*1980*/  IADD3 R4, P0, R24, R4, RZ ;  /* 0x0000000418047210 */ /* 0x000fe20007f1e0ff */
[----:B------:R-:W-:Y:S01]  /*1990*/  IMAD R6, R237, c[0x0][0x19c], R6 ;  /* 0x00006700ed067a24 */ /* 0x000fe200078e0206 */
[----:B------:R-:W4:Y:S01]  /*19a0*/  LDL R24, [R1+0x10] ;  /* 0x0000100001187983 */ /* 0x000f220000100800 */
[----:B------:R-:W-:-:S02]  /*19b0*/  IMAD R11, R180, c[0x0][0x374], RZ ;  /* 0x0000dd00b40b7a24 */ /* 0x000fc400078e02ff */
[----:B------:R-:W-:Y:S01]  /*19c0*/  IMAD R7, R237, c[0x0][0x1a4], R7 ;  /* 0x00006900ed077a24 */ /* 0x000fe200078e0207 */
[----:B------:R-:W-:Y:S01]  /*19d0*/  IADD3.X R3, R28, R3, R6, P4, !PT ;  /* 0x000000031c037210 */ /* 0x000fe200027fe406 */
[----:B------:R-:W-:Y:S01]  /*19e0*/  IMAD R0, R19, c[0x0][0x1b0], RZ ;  /* 0x00006c0013007a24 */ /* 0x000fe200078e02ff */
[----:B------:R-:W-:Y:S01]  /*19f0*/  @!P3 IADD3.X R15, R195, R13, R11, P5, !PT ;  /* 0x0000000dc30fb210 */ /* 0x000fe20002ffe40b */
[----:B------:R-:W-:Y:S01]  /*1a00*/  IMAD.MOV.U32 R192, RZ, RZ, R8 ;  /* 0x000000ffffc07224 */ /* 0x000fe200078e0008 */
[----:B------:R-:W-:Y:S01]  /*1a10*/  IADD3.X R5, R25, R5, R7, P0, !PT ;  /* 0x0000000519057210 */ /* 0x000fe200007fe407 */
[----:B------:R-:W-:-:S04]  /*1a20*/  IMAD.WIDE.U32 R12, R180, c[0x0][0x190], RZ ;  /* 0x00006400b40c7a25 */ /* 0x000fc800078e00ff */
[----:B------:R-:W-:Y:S01]  /*1a30*/  IMAD R7, R10, c[0x0][0x1b4], R0 ;  /* 0x00006d000a077a24 */ /* 0x000fe200078e0200 */
[----:B------:R-:W-:Y:S01]  /*1a40*/  @!P3 IADD3 R12, P4, R192, R12, RZ ;  /* 0x0000000cc00cb210 */ /* 0x000fe20007f9e0ff */
[----:B------:R-:W-:Y:S01]  /*1a50*/  IMAD.WIDE.U32 R2, R10, c[0x0][0x1b0], R2 ;  /* 0x00006c000a027a25 */ /* 0x000fe200078e0002 */
[----:B------:R-:W-:-:S03]  /*1a60*/  @!P1 IADD3 R0, P0, R228, 0x20, RZ ;  /* 0x00000020e4009810 */ /* 0x000fc60007f1e0ff */
[----:B------:R-:W-:Y:S02]  /*1a70*/  IMAD R9, R180, c[0x0][0x194], RZ ;  /* 0x00006500b4097a24 */ /* 0x000fe400078e02ff */
[----:B------:R-:W-:Y:S02]  /*1a80*/  IMAD R8, R19, c[0x0][0x1b8], RZ ;  /* 0x00006e0013087a24 */ /* 0x000fe400078e02ff */
[----:B------:R-:W-:Y:S01]  /*1a90*/  @!P2 IMAD R6, R33, c[0x0][0x198], RZ ;  /* 0x000066002106aa24 */ /* 0x000fe200078e02ff */
[----:B------:R-:W-:Y:S01]  /*1aa0*/  @!P3 IADD3.X R13, R193, R13, R9, P4, !PT ;  /* 0x0000000dc10db210 */ /* 0x000fe200027fe409 */
[----:B------:R-:W-:Y:S01]  /*1ab0*/  IMAD.IADD R3, R3, 0x1, R7 ;  /* 0x0000000103037824 */ /* 0x000fe200078e0207 */
[----:B------:R-:W-:Y:S01]  /*1ac0*/  ISETP.GE.AND P4, PT, R228, R20, PT ;  /* 0x00000014e400720c */ /* 0x000fe20003f86270 */
[----:B------:R-:W-:Y:S02]  /*1ad0*/  IMAD R18, R10, c[0x0][0x1bc], R8 ;  /* 0x00006f000a127a24 */ /* 0x000fe400078e0208 */
[----:B------:R-:W-:-:S02]  /*1ae0*/  @!P2 IMAD R9, R228, c[0x0][0x19c], R6 ;  /* 0x00006700e409aa24 */ /* 0x000fc400078e0206 */
[----:B------:R-:W-:Y:S02]  /*1af0*/  @!P1 IMAD.X R8, RZ, RZ, R33, P0 ;  /* 0x000000ffff089224 */ /* 0x000fe400000e0621 */
[----:B------:R-:W-:-:S04]  /*1b00*/  @!P2 IMAD.WIDE.U32 R6, R228, c[0x0][0x198], R2 ;  /* 0x00006600e406aa25 */ /* 0x000fc800078e0002 */
[----:B------:R-:W-:Y:S01]  /*1b10*/  IMAD.WIDE.U32 R10, R10, c[0x0][0x1b8], R4 ;  /* 0x00006e000a0a7a25 */ /* 0x000fe200078e0004 */
[----:B------:R-:W-:-:S03]  /*1b20*/  @!P2 IADD3 R7, R7, R9, RZ ;  /* 0x000000090707a210 */ /* 0x000fc60007ffe0ff */
[----:B------:R-:W-:Y:S01]  /*1b30*/  @!P1 IMAD R4, R8, c[0x0][0x198], RZ ;  /* 0x0000660008049a24 */ /* 0x000fe200078e02ff */
[----:B------:R-:W-:Y:S01]  /*1b40*/  @!P2 LEA R8, P0, R6, c[0x0][0x168], 0x1 ;  /* 0x00005a000608aa11 */ /* 0x000fe200078008ff */
[----:B------:R-:W-:Y:S02]  /*1b50*/  IMAD.MOV.U32 R208, RZ, RZ, R22 ;  /* 0x000000ffffd07224 */ /* 0x000fe400078e0016 */
[----:B------:R-:W-:Y:S01]  /*1b60*/  @!P1 IMAD R17, R0, c[0x0][0x19c], R4 ;  /* 0x0000670000119a24 */ /* 0x000fe200078e0204 */
[----:B------:R-:W-:Y:S01]  /*1b70*/  @!P2 LEA.HI.X R9, R6, c[0x0][0x16c], R7, 0x1, P0 ;  /* 0x00005b000609aa11 */ /* 0x000fe200000f0c07 */
[----:B------:R-:W-:Y:S01]  /*1b80*/  @!P1 IMAD.WIDE.U32 R4, R0, c[0x0][0x198], R2 ;  /* 0x0000660000049a25 */ /* 0x000fe200078e0002 */
[----:B------:R-:W-:Y:S02]  /*1b90*/  @!P1 IADD3 R0, P0, R228, 0x20, RZ ;  /* 0x00000020e4009810 */ /* 0x000fe40007f1e0ff */
[----:B------:R-:W-:Y:S01]  /*1ba0*/  LOP3.LUT R2, R16, 0xfffffffe, RZ, 0xc0, !PT ;  /* 0xfffffffe10027812 */ /* 0x000fe200078ec0ff */
[----:B------:R-:W-:Y:S01]  /*1bb0*/  @!P2 IMAD R6, R33, c[0x0][0x1a0], RZ ;  /* 0x000068002106aa24 */ /* 0x000fe200078e02ff */
[----:B------:R-:W-:Y:S01]  /*1bc0*/  IADD3 R3, R11, R18, RZ ;  /* 0x000000120b037210 */ /* 0x000fe20007ffe0ff */
[----:B------:R-:W-:-:S02]  /*1bd0*/  @!P1 IMAD.X R11, RZ, RZ, R33, P0 ;  /* 0x000000ffff0b9224 */ /* 0x000fc400000e0621 */
[----:B------:R-:W-:Y:S01]  /*1be0*/  @!P2 IMAD R18, R228, c[0x0][0x1a4], R6 ;  /* 0x00006900e412aa24 */ /* 0x000fe200078e0206 */
[----:B------:R-:W-:Y:S01]  /*1bf0*/  @!P1 LEA R6, P0, R4, c[0x0][0x168], 0x1 ;  /* 0x00005a0004069a11 */ /* 0x000fe200078008ff */
[----:B------:R-:W-:Y:S02]  /*1c00*/  @!P1 IMAD.IADD R5, R5, 0x1, R17 ;  /* 0x0000000105059824 */ /* 0x000fe400078e0211 */
[----:B------:R-:W-:-:S03]  /*1c10*/  IMAD.IADD R19, R198, 0x1, -R2 ;  /* 0x00000001c6137824 */ /* 0x000fc600078e0a02 */
[----:B------:R-:W-:Y:S02]  /*1c20*/  @!P1 LEA.HI.X R7, R4, c[0x0][0x16c], R5, 0x1, P0 ;  /* 0x00005b0004079a11 */ /* 0x000fe400000f0c05 */
[----:B------:R-:W-:Y:S01]  /*1c30*/  ISETP.NE.AND P0, PT, R19, 0x1, PT ;  /* 0x000000011300780c */ /* 0x000fe20003f05270 */
[----:B------:R1:W-:Y:S04]  /*1c40*/  @P4 STS.128 [R196+0xc000], RZ ;  /* 0x00c000ffc4004388 */ /* 0x0003e80000000c00 */
[----:B------:R1:W-:Y:S04]  /*1c50*/  @P4 STS.128 [R196+0xe000], RZ ;  /* 0x00e000ffc4004388 */ /* 0x0003e80000000c00 */
[----:B------:R1:W-:Y:S04]  /*1c60*/  @P4 STS.128 [R196+0x10000], RZ ;  /* 0x010000ffc4004388 */ /* 0x0003e80000000c00 */
[----:B------:R-:W-:Y:S01]  /*1c70*/  @!PT LDS RZ, [RZ] ;  /* 0x00000000fffff984 */ /* 0x000fe20000000800 */
[----:B------:R-:W-:Y:S01]  /*1c80*/  @!PT LDS RZ, [RZ] ;  /* 0x00000000fffff984 */ /* 0x000fe20000000800 */
[----:B------:R-:W-:Y:S01]  /*1c90*/  @!PT LDS RZ, [RZ] ;  /* 0x00000000fffff984 */ /* 0x000fe20000000800 */
[----:B------:R1:W-:Y:S04]  /*1ca0*/  @!P4 LDGSTS.E.BYPASS.LTC128B.128 [R196+0xc000], [R194.64] ;  /* 0x0c000000c2c4cfae */ /* 0x0003e8000b901d46 */
[----:B------:R1:W-:Y:S04]  /*1cb0*/  @!P4 LDGSTS.E.BYPASS.LTC128B.128 [R196+0xe000], [R194.64+0x80] ;  /* 0x0e000080c2c4cfae */ /* 0x0003e8000b901d46 */
[----:B------:R1:W-:Y:S04]  /*1cc0*/  @!P4 LDGSTS.E.BYPASS.LTC128B.128 [R196+0x10000], [R194.64+0x100] ;  /* 0x10000100c2c4cfae */ /* 0x0003e8000b901d46 */
        /* <DEDUP_REMOVED lines=8> */
[----:B------:R1:W-:Y:S01]  /*1d50*/  @!P3 LDGSTS.E.BYPASS.LTC128B.128 [R196+0x11000], [R14.64+0x100] ;  /* 0x110001000ec4bfae */ /* 0x0003e2000b901d46 */
[----:B--2---:R-:W-:-:S05]  /*1d60*/  SEL R190, R29, R32, !P0 ;  /* 0x000000201dbe7207 */ /* 0x004fca0004000000 */
[----:B------:R-:W-:-:S05]  /*1d70*/  IMAD.SHL.U32 R190, R190, 0x2, RZ ;  /* 0x00000002bebe7824 */ /* 0x000fca00078e00ff */
[----:B------:R1:W-:Y:S04]  /*1d80*/  @P4 STS [R190], RZ ;  /* 0x000000ffbe004388 */ /* 0x0003e80000000800 */
[----:B------:R1:W-:Y:S04]  /*1d90*/  @P4 STS [R190+0x4], RZ ;  /* 0x000004ffbe004388 */ /* 0x0003e80000000800 */
        /* <DEDUP_REMOVED lines=10> */
[----:B------:R-:W-:Y:S01]  /*1e40*/  @!PT LDS RZ, [RZ] ;  /* 0x00000000fffff984 */ /* 0x000fe20000000800 */
[----:B------:R-:W-:Y:S01]  /*1e50*/  @!PT LDS RZ, [RZ] ;  /* 0x00000000fffff984 */ /* 0x000fe20000000800 */
[----:B------:R-:W-:Y:S01]  /*1e60*/  @!PT LDS RZ, [RZ] ;  /* 0x00000000fffff984 */ /* 0x000fe20000000800 */
[----:B------:R1:W-:Y:S04]  /*1e70*/  @!P4 LDGSTS.E.BYPASS.LTC128B.128 [R190], [R192.64] ;  /* 0x00000000c0becfae */ /* 0x0003e8000b901d46 */
[----:B------:R1:W-:Y:S04]  /*1e80*/  @!P4 LDGSTS.E.BYPASS.LTC128B.128 [R190+0x2000], [R192.64+0x80] ;  /* 0x02000080c0becfae */ /* 0x0003e8000b901d46 */
[----:B------:R1:W-:Y:S04]  /*1e90*/  @!P4 LDGSTS.E.BYPASS.LTC128B.128 [R190+0x4000], [R192.64+0x100] ;  /* 0x04000100c0becfae */ /* 0x0003e8000b901d46 */
        /* <DEDUP_REMOVED lines=27> */
[----:B--2---:R-:W2:Y:S01]  /*2050*/  LDL R8, [R1+0xc] ;  /* 0x00000c0001087983 */ /* 0x004ea20000100800 */
[----:B------:R-:W-:-:S05]  /*2060*/  @!P2 MOV R2, R10 ;  /* 0x0000000a0002a202 */ /* 0x000fca0000000f00 */
[----:B------:R-:W-:-:S04]  /*2070*/  @!P2 IMAD.WIDE.U32 R16, R228, c[0x0][0x1a0], R2 ;  /* 0x00006800e410aa25 */ /* 0x000fc800078e0002 */
[----:B------:R-:W-:Y:S01]  /*2080*/  @!P1 IMAD R2, R11, c[0x0][0x1a0], RZ ;  /* 0x000068000b029a24 */ /* 0x000fe200078e02ff */
[----:B------:R-:W-:Y:S01]  /*2090*/  @!P1 MOV R11, R3 ;  /* 0x00000003000b9202 */ /* 0x000fe20000000f00 */
[----:B------:R-:W-:Y:S01]  /*20a0*/  @!P2 IMAD.IADD R18, R17, 0x1, R18 ;  /* 0x000000011112a824 */ /* 0x000fe200078e0212 */
[----:B------:R-:W-:Y:S01]  /*20b0*/  @!P2 LEA R4, P5, R16, c[0x0][0x170], 0x1 ;  /* 0x00005c001004aa11 */ /* 0x000fe200078a08ff */
[C---:B------:R-:W-:Y:S02]  /*20c0*/  @!P1 IMAD R2, R0.reuse, c[0x0][0x1a4], R2 ;  /* 0x0000690000029a24 */ /* 0x040fe400078e0202 */
[----:B------:R-:W-:Y:S01]  /*20d0*/  @!P1 IMAD.WIDE.U32 R10, R0, c[0x0][0x1a0], R10 ;  /* 0x00006800000a9a25 */ /* 0x000fe200078e000a */
[----:B------:R-:W-:Y:S01]  /*20e0*/  @!P2 LEA.HI.X R5, R16, c[0x0][0x174], R18, 0x1, P5 ;  /* 0x00005d001005aa11 */ /* 0x000fe200028f0c12 */
[----:B------:R1:W-:Y:S01]  /*20f0*/  @P1 STS.128 [R196+0x13000], RZ ;  /* 0x013000ffc4001388 */ /* 0x0003e20000000c00 */
[----:B---3--:R-:W-:Y:S01]  /*2100*/  SHF.L.U32 R219, R21, 0x2, RZ ;  /* 0x0000000215db7819 */ /* 0x008fe200000006ff */
[----:B------:R-:W-:Y:S01]  /*2110*/  @!P1 IMAD.IADD R0, R11, 0x1, R2 ;  /* 0x000000010b009824 */ /* 0x000fe200078e0202 */
[----:B------:R-:W-:Y:S01]  /*2120*/  @!P1 LEA R2, P5, R10, c[0x0][0x170], 0x1 ;  /* 0x00005c000a029a11 */ /* 0x000fe200078a08ff */
[----:B------:R1:W-:Y:S01]  /*2130*/  @P1 STS.128 [R196+0x15000], RZ ;  /* 0x015000ffc4001388 */ /* 0x0003e20000000c00 */
[----:B------:R-:W-:-:S03]  /*2140*/  IMAD.MOV.U32 R207, RZ, RZ, R23 ;  /* 0x000000ffffcf7224 */ /* 0x000fc600078e0017 */
[----:B------:R1:W-:Y:S01]  /*2150*/  @P1 STS.128 [R196+0x17000], RZ ;  /* 0x017000ffc4001388 */ /* 0x0003e20000000c00 */
[----:B------:R-:W-:-:S03]  /*2160*/  @!P1 LEA.HI.X R3, R10, c[0x0][0x174], R0, 0x1, P5 ;  /* 0x00005d000a039a11 */ /* 0x000fc600028f0c00 */
[----:B------:R-:W-:Y:S01]  /*2170*/  @!PT LDS RZ, [RZ] ;  /* 0x00000000fffff984 */ /* 0x000fe20000000800 */
[----:B------:R-:W-:Y:S01]  /*2180*/  @!PT LDS RZ, [RZ] ;  /* 0x00000000fffff984 */ /* 0x000fe20000000800 */
[----:B------:R-:W-:Y:S01]  /*2190*/  @!PT LDS RZ, [RZ] ;  /* 0x00000000fffff984 */ /* 0x000fe20000000800 */
[----:B------:R3:W-:Y:S01]  /*21a0*/  @!P1 LDGSTS.E.BYPASS.LTC128B.128 [R196+0x13000], [R6.64] ;  /* 0x1300000006c49fae */ /* 0x0007e2000b901d46 */
[----:B------:R-:W-:-:S03]  /*21b0*/  IADD3 R0, R237, 0x40, RZ ;  /* 0x00000040ed007810 */ /* 0x000fc60007ffe0ff */
[----:B------:R3:W-:Y:S04]  /*21c0*/  @!P1 LDGSTS.E.BYPASS.LTC128B.128 [R196+0x15000], [R6.64+0x80] ;  /* 0x1500008006c49fae */ /* 0x0007e8000b901d46 */
[----:B------:R3:W-:Y:S01]  /*21d0*/  @!P1 LDGSTS.E.BYPASS.LTC128B.128 [R196+0x17000], [R6.64+0x100] ;  /* 0x1700010006c49fae */ /* 0x0007e2000b901d46 */
[----:B------:R-:W-:Y:S02]  /*21e0*/  ISETP.GE.AND P6, PT, R21, R20, PT ;  /* 0x000000141500720c */ /* 0x000fe40003fc6270 */
[----:B---3--:R-:W-:-:S04]  /*21f0*/  IADD3 R6, P3, R219, R208, RZ ;  /* 0x000000d0db067210 */ /* 0x008fc80007f7e0ff */
[----:B------:R-:W-:Y:S02]  /*2200*/  IADD3.X R7, R226, R207, RZ, P3, !PT ;  /* 0x000000cfe2077210 */ /* 0x000fe40001ffe4ff */
[----:B------:R-:W-:Y:S02]  /*2210*/  ISETP.GE.AND P3, PT, R0, R191, PT ;  /* 0x000000bf0000720c */ /* 0x000fe40003f66270 */
[----:B------:R-:W-:-:S04]  /*2220*/  IADD3 R0, R187, 0x3000, RZ ;  /* 0x00003000bb007810 */ /* 0x000fc80007ffe0ff */
[----:B------:R-:W-:-:S04]  /*2230*/  SEL R0, R0, R187, !P0 ;  /* 0x000000bb00007207 */ /* 0x000fc80004000000 */
[----:B------:R-:W-:Y:S02]  /*2240*/  SHF.L.U32 R175, R0, 0x1, RZ ;  /* 0x0000000100af7819 */ /* 0x000fe400000006ff */
[----:B------:R-:W-:-:S05]  /*2250*/  MOV R0, c[0x0][0x22c] ;  /* 0x00008b0000007a02 */ /* 0x000fca0000000f00 */
[----:B------:R-:W-:Y:S01]  /*2260*/  IMAD R0, R0, c[0x0][0x1c0], RZ ;  /* 0x0000700000007a24 */ /* 0x000fe200078e02ff */
[----:B----4-:R-:W-:Y:S01]  /*2270*/  ISETP.GE.AND P4, PT, R24, R20, PT ;  /* 0x000000141800720c */ /* 0x010fe20003f86270 */
[----:B------:R1:W-:Y:S02]  /*2280*/  @P2 STS.128 [R196+0x18000], RZ ;  /* 0x018000ffc4002388 */ /* 0x0003e40000000c00 */
[C---:B------:R-:W-:Y:S02]  /*2290*/  IMAD.SHL.U32 R225, R0.reuse, 0x10, RZ ;  /* 0x0000001000e17824 */ /* 0x040fe400078e00ff */
[----:B------:R1:W-:Y:S01]  /*22a0*/  @P2 STS.128 [R196+0x1a000], RZ ;  /* 0x01a000ffc4002388 */ /* 0x0003e20000000c00 */
[----:B------:R-:W-:-:S03]  /*22b0*/  SHF.L.U32 R197, R0, 0x3, RZ ;  /* 0x0000000300c57819 */ /* 0x000fc600000006ff */
[----:B------:R1:W-:Y:S01]  /*22c0*/  @P2 STS.128 [R196+0x1c000], RZ ;  /* 0x01c000ffc4002388 */ /* 0x0003e20000000c00 */
[----:B------:R-:W-:-:S03]  /*22d0*/  IADD3 R242, R225, 0x40, RZ ;  /* 0x00000040e1f27810 */ /* 0x000fc60007ffe0ff */
[----:B------:R-:W-:Y:S01]  /*22e0*/  @!PT LDS RZ, [RZ] ;  /* 0x00000000fffff984 */ /* 0x000fe20000000800 */
[----:B------:R-:W-:Y:S01]  /*22f0*/  @!PT LDS RZ, [RZ] ;  /* 0x00000000fffff984 */ /* 0x000fe20000000800 */
[----:B------:R-:W-:Y:S01]  /*2300*/  @!PT LDS RZ, [RZ] ;  /* 0x00000000fffff984 */ /* 0x000fe20000000800 */
[----:B------:R3:W-:Y:S01]  /*2310*/  @!P2 LDGSTS.E.BYPASS.LTC128B.128 [R196+0x18000], [R4.64] ;  /* 0x1800000004c4afae */ /* 0x0007e2000b901d46 */
[----:B------:R-:W-:-:S03]  /*2320*/  IADD3 R240, R225, 0x80, RZ ;  /* 0x00000080e1f07810 */ /* 0x000fc60007ffe0ff */
[----:B------:R3:W-:Y:S01]  /*2330*/  @!P2 LDGSTS.E.BYPASS.LTC128B.128 [R196+0x1a000], [R4.64+0x80] ;  /* 0x1a00008004c4afae */ /* 0x0007e2000b901d46 */
[C---:B------:R-:W-:Y:S02]  /*2340*/  IADD3 R243, R225.reuse, 0x20, RZ ;  /* 0x00000020e1f37810 */ /* 0x040fe40007ffe0ff */
[C---:B------:R-:W-:Y:S01]  /*2350*/  IADD3 R241, R225.reuse, 0x60, RZ ;  /* 0x00000060e1f17810 */ /* 0x040fe20007ffe0ff */
[----:B------:R3:W-:Y:S01]  /*2360*/  @!P2 LDGSTS.E.BYPASS.LTC128B.128 [R196+0x1c000], [R4.64+0x100] ;  /* 0x1c00010004c4afae */ /* 0x0007e2000b901d46 */
[----:B------:R-:W-:Y:S01]  /*2370*/  IADD3 R239, R225, 0xa0, RZ ;  /* 0x000000a0e1ef7810 */ /* 0x000fe20007ffe0ff */
[----:B------:R-:W-:Y:S02]  /*2380*/  IMAD.MOV.U32 R199, RZ, RZ, 0x7f800000 ;  /* 0x7f800000ffc77424 */ /* 0x000fe400078e00ff */
[----:B------:R1:W-:Y:S01]  /*2390*/  @P1 STS.128 [R196+0x19000], RZ ;  /* 0x019000ffc4001388 */ /* 0x0003e20000000c00 */
[----:B------:R-:W-:-:S03]  /*23a0*/  IMAD.MOV.U32 R200, RZ, RZ, 0x7f800000 ;  /* 0x7f800000ffc87424 */ /* 0x000fc600078e00ff */
        /* <DEDUP_REMOVED lines=8> */
[----:B------:R-:W0:Y:S01]  /*2430*/  LDGDEPBAR ;  /* 0x00000000000079af */ /* 0x000e220000000000 */
[C---:B------:R-:W-:Y:S01]  /*2440*/  IADD3 R236, R197.reuse, R243, RZ ;  /* 0x000000f3c5ec7210 */ /* 0x040fe20007ffe0ff */
[C---:B------:R-:W-:Y:S01]  /*2450*/  IMAD.IADD R235, R197.reuse, 0x1, R242 ;  /* 0x00000001c5eb7824 */ /* 0x040fe200078e02f2 */
[C---:B------:R-:W-:Y:S01]  /*2460*/  IADD3 R234, R197.reuse, R241, RZ ;  /* 0x000000f1c5ea7210 */ /* 0x040fe20007ffe0ff */
[C---:B------:R-:W-:Y:S01]  /*2470*/  IMAD.IADD R233, R197.reuse, 0x1, R240 ;  /* 0x00000001c5e97824 */ /* 0x040fe200078e02f0 */
[C---:B------:R-:W-:Y:S01]  /*2480*/  IADD3 R232, R197.reuse, R239, RZ ;  /* 0x000000efc5e87210 */ /* 0x040fe20007ffe0ff */
[----:B------:R1:W5:Y:S01]  /*2490*/  @!P6 LDG.E R199, [R6.64] ;  /* 0x0000000606c7e981 */ /* 0x000362000c1e1900 */
[C---:B---3--:R-:W-:Y:S01]  /*24a0*/  IADD3 R5, R197.reuse, R235, RZ ;  /* 0x000000ebc5057210 */ /* 0x048fe20007ffe0ff */
[----:B------:R-:W-:-:S02]  /*24b0*/  IMAD.IADD R4, R197, 0x1, R234 ;  /* 0x00000001c5047824 */ /* 0x000fc400078e02ea */
[----:B------:R1:W5:Y:S01]  /*24c0*/  @!P4 LDG.E R200, [R6.64+0x20] ;  /* 0x0000200606c8c981 */ /* 0x000362000c1e1900 */
[----:B------:R-:W-:Y:S02]  /*24d0*/  IMAD.MOV.U32 R185, RZ, RZ, 0x20 ;  /* 0x00000020ffb97424 */ /* 0x000fe400078e00ff */
[----:B------:R-:W-:Y:S01]  /*24e0*/  IMAD.SHL.U32 R176, R187, 0x2, RZ ;  /* 0x00000002bbb07824 */ /* 0x000fe200078e00ff */
[----:B----4-:R-:W-:Y:S02]  /*24f0*/  IADD3 R2, R186, 0x3000, RZ ;  /* 0x00003000ba027810 */ /* 0x010fe40007ffe0ff */
[C---:B------:R-:W-:Y:S02]  /*2500*/  IADD3 R3, R197.reuse, R233, RZ ;  /* 0x000000e9c5037210 */ /* 0x040fe40007ffe0ff */
[----:B------:R-:W-:Y:S01]  /*2510*/  SEL R168, R2, R186, !P0 ;  /* 0x000000ba02a87207 */ /* 0x000fe20004000000 */
[C---:B------:R-:W-:Y:S01]  /*2520*/  IMAD.IADD R2, R197.reuse, 0x1, R232 ;  /* 0x00000001c5027824 */ /* 0x040fe200078e02e8 */
[C---:B------:R-:W-:Y:S01]  /*2530*/  IADD3 R214, R197.reuse, R4, RZ ;  /* 0x00000004c5d67210 */ /* 0x040fe20007ffe0ff */
[----:B------:R-:W-:-:S02]  /*2540*/  IMAD.IADD R216, R197, 0x1, R5 ;  /* 0x00000001c5d87824 */ /* 0x000fc400078e0205 */
[C---:B-1----:R-:W-:Y:S01]  /*2550*/  IMAD.IADD R6, R197.reuse, 0x1, R236 ;  /* 0x00000001c5067824 */ /* 0x042fe200078e02ec */
[C---:B------:R-:W-:Y:S01]  /*2560*/  IADD3 R210, R197.reuse, R2, RZ ;  /* 0x00000002c5d27210 */ /* 0x040fe20007ffe0ff */
[----:B------:R-:W-:-:S03]  /*2570*/  IMAD.IADD R212, R197, 0x1, R3 ;  /* 0x00000001c5d47824 */ /* 0x000fc600078e0203 */
[C---:B------:R-:W-:Y:S01]  /*2580*/  IADD3 R218, R197.reuse, R6, RZ ;  /* 0x00000006c5da7210 */ /* 0x040fe20007ffe0ff */
[C---:B------:R-:W-:Y:S01]  /*2590*/  IMAD.IADD R213, R197.reuse, 0x1, R214 ;  /* 0x00000001c5d57824 */ /* 0x040fe200078e02d6 */
[C---:B------:R-:W-:Y:S01]  /*25a0*/  IADD3 R215, R197.reuse, R216, RZ ;  /* 0x000000d8c5d77210 */ /* 0x040fe20007ffe0ff */
[C---:B------:R-:W-:Y:S01]  /*25b0*/  IMAD.IADD R209, R197.reuse, 0x1, R210 ;  /* 0x00000001c5d17824 */ /* 0x040fe200078e02d2 */
[C---:B------:R-:W-:Y:S01]  /*25c0*/  IADD3 R211, R197.reuse, R212, RZ ;  /* 0x000000d4c5d37210 */ /* 0x040fe20007ffe0ff */
[C---:B------:R-:W-:Y:S01]  /*25d0*/  IMAD.IADD R217, R197.reuse, 0x1, R218 ;  /* 0x00000001c5d97824 */ /* 0x040fe200078e02da */
[----:B------:R-:W-:Y:S01]  /*25e0*/  MOV R205, R31 ;  /* 0x0000001f00cd7202 */ /* 0x000fe20000000f00 */
        /* <DEDUP_REMOVED lines=50> */
[C---:B------:R-:W-:Y:S01]  /*2910*/  SHF.L.U32 R252, R0.reuse, 0x5, RZ ;  /* 0x0000000500fc7819 */ /* 0x040fe200000006ff */
[C---:B------:R-:W-:Y:S01]  /*2920*/  IMAD.U32 R249, R0.reuse, -0x40, RZ ;  /* 0xffffffc000f97824 */ /* 0x040fe200078e00ff */
[C---:B------:R-:W-:Y:S01]  /*2930*/  IADD3 R224, R197.reuse, R217, RZ ;  /* 0x000000d9c5e07210 */ /* 0x040fe20007ffe0ff */
[C---:B------:R-:W-:Y:S01]  /*2940*/  IMAD R251, R0.reuse, 0x28, RZ ;  /* 0x0000002800fb7824 */ /* 0x040fe200078e02ff */
[C---:B------:R-:W-:Y:S01]  /*2950*/  IADD3 R222, R197.reuse, R213, RZ ;  /* 0x000000d5c5de7210 */ /* 0x040fe20007ffe0ff */
[C---:B------:R-:W-:Y:S01]  /*2960*/  IMAD R250, R0.reuse, 0x30, RZ ;  /* 0x0000003000fa7824 */ /* 0x040fe200078e02ff */
[----:B------:R-:W-:Y:S01]  /*2970*/  IADD3 R220, R197, R209, RZ ;  /* 0x000000d1c5dc7210 */ /* 0x000fe20007ffe0ff */
[----:B------:R-:W-:-:S02]  /*2980*/  IMAD R248, R0, 0x38, RZ ;  /* 0x0000003800f87824 */ /* 0x000fc400078e02ff */
[C---:B------:R-:W-:Y:S02]  /*2990*/  IMAD.IADD R223, R197.reuse, 0x1, R215 ;  /* 0x00000001c5df7824 */ /* 0x040fe400078e02d7 */
[----:B------:R-:W-:Y:S01]  /*29a0*/  IMAD.IADD R221, R197, 0x1, R211 ;  /* 0x00000001c5dd7824 */ /* 0x000fe200078e02d3 */
[----:B--2---:R-:W-:-:S05]  /*29b0*/  R2P PR, R8, 0x6 ;  /* 0x0000000608007804 */ /* 0x004fca0000000000 */
[----:B------:R-:W-:Y:S02]  /*29c0*/  SEL R185, R185, 0xffffffe0, !P1 ;  /* 0xffffffe0b9b97807 */ /* 0x000fe40004800000 */
[----:B------:R-:W-:Y:S02]  /*29d0*/  SEL R180, R180, 0xffffffc0, !P2 ;  /* 0xffffffc0b4b47807 */ /* 0x000fe40005000000 */
[----:B------:R-:W-:Y:S02]  /*29e0*/  IADD3 R177, R185, R176, RZ ;  /* 0x000000b0b9b17210 */ /* 0x000fe40007ffe0ff */
[C---:B------:R-:W-:Y:S01]  /*29f0*/  IADD3 R182, R181.reuse, R185, RZ ;  /* 0x000000b9b5b67210 */ /* 0x040fe20007ffe0ff */
[----:B------:R-:W-:Y:S02]  /*2a00*/  IMAD.IADD R183, R181, 0x1, R180 ;  /* 0x00000001b5b77824 */ /* 0x000fe400078e02b4 */
[C---:B------:R-:W-:Y:S01]  /*2a10*/  IMAD.IADD R179, R180.reuse, 0x1, R176 ;  /* 0x00000001b4b37824 */ /* 0x040fe200078e02b0 */
[C---:B------:R-:W-:Y:S01]  /*2a20*/  IADD3 R184, R180.reuse, R182, RZ ;  /* 0x000000b6b4b87210 */ /* 0x040fe20007ffe0ff */
[----:B------:R-:W-:-:S02]  /*2a30*/  IMAD.IADD R178, R180, 0x1, R177 ;  /* 0x00000001b4b27824 */ /* 0x000fc400078e02b1 */
.L_x_357:
        /* <DEDUP_REMOVED lines=9> */
[----:B------:R-:W1:Y:S05]  /*2ad0*/  LDSM.16.M88.4 R8, [R169+0x12000] ;  /* 0x01200000a908783b */ /* 0x000e6a0000000200 */
[----:B------:R-:W2:Y:S05]  /*2ae0*/  LDSM.16.M88.4 R68, [R169+0x12800] ;  /* 0x01280000a944783b */ /* 0x000eaa0000000200 */
[----:B------:R-:W-:Y:S05]  /*2af0*/  LDSM.16.M88.4 R72, [R0] ;  /* 0x000000000048783b */ /* 0x000fea0000000200 */
[----:B------:R-:W3:Y:S05]  /*2b00*/  LDSM.16.M88.4 R76, [R170+0x12000] ;  /* 0x01200000aa4c783b */ /* 0x000eea0000000200 */
[----:B------:R-:W4:Y:S05]  /*2b10*/  LDSM.16.M88.4 R80, [R170+0x12800] ;  /* 0x01280000aa50783b */ /* 0x000f2a0000000200 */
[----:B------:R-:W-:Y:S05]  /*2b20*/  LDSM.16.M88.4 R84, [R2] ;  /* 0x000000000254783b */ /* 0x000fea0000000200 */
[----:B------:R-:W3:Y:S05]  /*2b30*/  LDSM.16.M88.4 R88, [R172+0x12000] ;  /* 0x01200000ac58783b */ /* 0x000eea0000000200 */
[----:B------:R-:W-:Y:S01]  /*2b40*/  LDSM.16.M88.4 R92, [R3] ;  /* 0x00000000035c783b */ /* 0x000fe20000000200 */
[C---:B-1----:R-:W-:Y:S04]  /*2b50*/  HMMA.16816.F32 R4, R16.reuse, R8, RZ ;  /* 0x000000081004723c */ /* 0x042fe800000018ff */
[----:B------:R-:W-:Y:S04]  /*2b60*/  LDSM.16.M88.4 R96, [R171+0x12000] ;  /* 0x01200000ab60783b */ /* 0x000fe80000000200 */
[C---:B------:R-:W-:Y:S08]  /*2b70*/  HMMA.16816.F32 R8, R16.reuse, R10, RZ ;  /* 0x0000000a1008723c */ /* 0x040ff000000018ff */
[C---:B--2---:R-:W-:Y:S08]  /*2b80*/  HMMA.16816.F32 R12, R16.reuse, R68, RZ ;  /* 0x00000044100c723c */ /* 0x044ff000000018ff */
[----:B------:R-:W-:Y:S01]  /*2b90*/  HMMA.16816.F32 R16, R16, R70, RZ ;  /* 0x000000461010723c */ /* 0x000fe200000018ff */
[----:B------:R-:W1:Y:S07]  /*2ba0*/  LDSM.16.M88.4 R68, [R172+0x12800] ;  /* 0x01280000ac44783b */ /* 0x000e6e0000000200 */
[C---:B---3--:R-:W-:Y:S08]  /*2bb0*/  HMMA.16816.F32 R4, R72.reuse, R76, R4 ;  /* 0x0000004c4804723c */ /* 0x048ff00000001804 */
[C---:B------:R-:W-:Y:S01]  /*2bc0*/  HMMA.16816.F32 R8, R72.reuse, R78, R8 ;  /* 0x0000004e4808723c */ /* 0x040fe20000001808 */
[----:B------:R-:W-:Y:S07]  /*2bd0*/  LDSM.16.M88.4 R76, [R175+0x2000] ;  /* 0x00200000af4c783b */ /* 0x000fee0000000200 */
[C---:B----4-:R-:W-:Y:S08]  /*2be0*/  HMMA.16816.F32 R12, R72.reuse, R80, R12 ;  /* 0x00000050480c723c */ /* 0x050ff0000000180c */
[----:B------:R-:W-:Y:S01]  /*2bf0*/  HMMA.16816.F32 R16, R72, R82, R16 ;  /* 0x000000524810723c */ /* 0x000fe20000001810 */
[----:B------:R-:W2:Y:S05]  /*2c00*/  LDSM.16.M88.4 R72, [R171+0x12800] ;  /* 0x01280000ab48783b */ /* 0x000eaa0000000200 */
[----:B------:R-:W3:Y:S02]  /*2c10*/  LDSM.16.M88.4 R80, [R169+0x14000] ;  /* 0x01400000a950783b */ /* 0x000ee40000000200 */
[C---:B------:R-:W-:Y:S08]  /*2c20*/  HMMA.16816.F32 R4, R84.reuse, R88, R4 ;  /* 0x000000585404723c */ /* 0x040ff00000001804 */
[C---:B------:R-:W-:Y:S01]  /*2c30*/  HMMA.16816.F32 R8, R84.reuse, R90, R8 ;  /* 0x0000005a5408723c */ /* 0x040fe20000001808 */
[----:B------:R-:W-:Y:S07]  /*2c40*/  LDSM.16.M88.4 R88, [R170+0x14000] ;  /* 0x01400000aa58783b */ /* 0x000fee0000000200 */
[C---:B-1----:R-:W-:Y:S08]  /*2c50*/  HMMA.16816.F32 R12, R84.reuse, R68, R12 ;  /* 0x00000044540c723c */ /* 0x042ff0000000180c */
[----:B------:R-:W-:Y:S01]  /*2c60*/  HMMA.16816.F32 R16, R84, R70, R16 ;  /* 0x000000465410723c */ /* 0x000fe20000001810 */
[----:B------:R-:W1:Y:S05]  /*2c70*/  LDSM.16.M88.4 R68, [R169+0x14800] ;  /* 0x01480000a944783b */ /* 0x000e6a0000000200 */
[----:B------:R-:W4:Y:S02]  /*2c80*/  LDSM.16.M88.4 R84, [R0+0x2000] ;  /* 0x002000000054783b */ /* 0x000f240000000200 */
[C---:B------:R-:W-:Y:S08]  /*2c90*/  HMMA.16816.F32 R4, R92.reuse, R96, R4 ;  /* 0x000000605c04723c */ /* 0x040ff00000001804 */
[C---:B------:R-:W-:Y:S01]  /*2ca0*/  HMMA.16816.F32 R8, R92.reuse, R98, R8 ;  /* 0x000000625c08723c */ /* 0x040fe20000001808 */
[----:B------:R-:W-:Y:S07]  /*2cb0*/  LDSM.16.M88.4 R96, [R172+0x14000] ;  /* 0x01400000ac60783b */ /* 0x000fee0000000200 */
[C---:B--2---:R-:W-:Y:S08]  /*2cc0*/  HMMA.16816.F32 R12, R92.reuse, R72, R12 ;  /* 0x000000485c0c723c */ /* 0x044ff0000000180c */
[----:B------:R-:W-:Y:S01]  /*2cd0*/  HMMA.16816.F32 R16, R92, R74, R16 ;  /* 0x0000004a5c10723c */ /* 0x000fe20000001810 */
[----:B------:R-:W2:Y:S05]  /*2ce0*/  LDSM.16.M88.4 R72, [R170+0x14800] ;  /* 0x01480000aa48783b */ /* 0x000eaa0000000200 */
[----:B------:R-:W2:Y:S02]  /*2cf0*/  LDSM.16.M88.4 R92, [R2+0x2000] ;  /* 0x00200000025c783b */ /* 0x000ea40000000200 */
[C---:B---3--:R-:W-:Y:S08]  /*2d00*/  HMMA.16816.F32 R4, R76.reuse, R80, R4 ;  /* 0x000000504c04723c */ /* 0x048ff00000001804 */
[C---:B------:R-:W-:Y:S01]  /*2d10*/  HMMA.16816.F32 R8, R76.reuse, R82, R8 ;  /* 0x000000524c08723c */ /* 0x040fe20000001808 */
[----:B------:R-:W-:Y:S07]  /*2d20*/  LDSM.16.M88.4 R80, [R171+0x14000] ;  /* 0x01400000ab50783b */ /* 0x000fee0000000200 */
[C---:B-1----:R-:W-:Y:S08]  /*2d30*/  HMMA.16816.F32 R12, R76.reuse, R68, R12 ;  /* 0x000000444c0c723c */ /* 0x042ff0000000180c */
[----:B------:R-:W-:Y:S01]  /*2d40*/  HMMA.16816.F32 R16, R76, R70, R16 ;  /* 0x000000464c10723c */ /* 0x000fe20000001810 */
[----:B------:R-:W1:Y:S05]  /*2d50*/  LDSM.16.M88.4 R68, [R172+0x14800] ;  /* 0x01480000ac44783b */ /* 0x000e6a0000000200 */
[----:B------:R-:W3:Y:S02]  /*2d60*/  LDSM.16.M88.4 R76, [R3+0x2000] ;  /* 0x00200000034c783b */ /* 0x000ee40000000200 */
[C---:B----4-:R-:W-:Y:S08]  /*2d70*/  HMMA.16816.F32 R4, R84.reuse, R88, R4 ;  /* 0x000000585404723c */ /* 0x050ff00000001804 */
[C---:B------:R-:W-:Y:S01]  /*2d80*/  HMMA.16816.F32 R8, R84.reuse, R90, R8 ;  /* 0x0000005a5408723c */ /* 0x040fe20000001808 */
[----:B------:R-:W-:Y:S07]  /*2d90*/  LDSM.16.M88.4 R88, [R169+0x16000] ;  /* 0x01600000a958783b */ /* 0x000fee0000000200 */
[C---:B--2---:R-:W-:Y:S08]  /*2da0*/  HMMA.16816.F32 R12, R84.reuse, R72, R12 ;  /* 0x00000048540c723c */ /* 0x044ff0000000180c */
[----:B------:R-:W-:Y:S01]  /*2db0*/  HMMA.16816.F32 R16, R84, R74, R16 ;  /* 0x0000004a5410723c */ /* 0x000fe20000001810 */
[----:B------:R-:W2:Y:S05]  /*2dc0*/  LDSM.16.M88.4 R72, [R171+0x14800] ;  /* 0x01480000ab48783b */ /* 0x000eaa0000000200 */
[----:B------:R-:W4:Y:S02]  /*2dd0*/  LDSM.16.M88.4 R84, [R175+0x4000] ;  /* 0x00400000af54783b */ /* 0x000f240000000200 */
[C---:B------:R-:W-:Y:S08]  /*2de0*/  HMMA.16816.F32 R4, R92.reuse, R96, R4 ;  /* 0x000000605c04723c */ /* 0x040ff00000001804 */
[C---:B------:R-:W-:Y:S01]  /*2df0*/  HMMA.16816.F32 R8, R92.reuse, R98, R8 ;  /* 0x000000625c08723c */ /* 0x040fe20000001808 */
[----:B------:R-:W-:Y:S07]  /*2e00*/  LDSM.16.M88.4 R96, [R170+0x16000] ;  /* 0x01600000aa60783b */ /* 0x000fee0000000200 */
[C---:B-1----:R-:W-:Y:S08]  /*2e10*/  HMMA.16816.F32 R12, R92.reuse, R68, R12 ;  /* 0x000000445c0c723c */ /* 0x042ff0000000180c */
[----:B------:R-:W-:Y:S01]  /*2e20*/  HMMA.16816.F32 R16, R92, R70, R16 ;  /* 0x000000465c10723c */ /* 0x000fe20000001810 */
[----:B------:R-:W1:Y:S05]  /*2e30*/  LDSM.16.M88.4 R68, [R169+0x16800] ;  /* 0x01680000a944783b */ /* 0x000e6a0000000200 */
[----:B------:R-:W1:Y:S02]  /*2e40*/  LDSM.16.M88.4 R92, [R0+0x4000] ;  /* 0x00400000005c783b */ /* 0x000e640000000200 */
[C---:B---3--:R-:W-:Y:S08]  /*2e50*/  HMMA.16816.F32 R4, R76.reuse, R80, R4 ;  /* 0x000000504c04723c */ /* 0x048ff00000001804 */
[C---:B------:R-:W-:Y:S01]  /*2e60*/  HMMA.16816.F32 R8, R76.reuse, R82, R8 ;  /* 0x000000524c08723c */ /* 0x040fe20000001808 */
[----:B------:R-:W-:Y:S07]  /*2e70*/  LDSM.16.M88.4 R80, [R172+0x16000] ;  /* 0x01600000ac50783b */ /* 0x000fee0000000200 */
[C---:B--2---:R-:W-:Y:S08]  /*2e80*/  HMMA.16816.F32 R12, R76.reuse, R72, R12 ;  /* 0x000000484c0c723c */ /* 0x044ff0000000180c */
        /* <DEDUP_REMOVED lines=83> */
[----:B------:R-:W1:Y:S02]  /*33c0*/  MUFU.EX2 R94, R11 ;  /* 0x0000000b005e7308 */ /* 0x000e640000000800 */
[--C-:B------:R-:W-:Y:S02]  /*33d0*/  FFMA.FTZ R18, R18, c[0x0][0x23c], -R0.reuse ;  /* 0x00008f0012127a23 */ /* 0x100fe40000010800 */
[----:B------:R-:W-:Y:S01]  /*33e0*/  FFMA.FTZ R0, R19, c[0x0][0x23c], -R0 ;  /* 0x00008f0013007a23 */ /* 0x000fe20000010800 */
[----:B------:R2:W-:Y:S05]  /*33f0*/  STS [R201+0x20000], R3 ;  /* 0x02000003c9007388 */ /* 0x0005ea0000000800 */
[----:B------:R3:W-:Y:S10]  /*3400*/  MUFU.EX2 R84, R2 ;  /* 0x0000000200547308 */ /* 0x0007f40000000800 */
        /* <DEDUP_REMOVED lines=18> */
[----:B------:R-:W-:Y:S01]  /*3530*/  STS [R203+0x20000], R2 ;  /* 0x02000002cb007388 */ /* 0x000fe20000000800 */
[----:B----4-:R-:W-:Y:S05]  /*3540*/  F2FP.PACK_AB R0, R87, R88 ;  /* 0x000000585700723e */ /* 0x010fea00000000ff */
[----:B------:R-:W-:Y:S05]  /*3550*/  STS [R203+0x20400], R0 ;  /* 0x02040000cb007388 */ /* 0x000fea0000000800 */
[----:B------:R-:W-:Y:S05]  /*3560*/  LDSM.16.M88.4 R16, [R176+0xc000] ;  /* 0x00c00000b010783b */ /* 0x000fea0000000200 */
[----:B------:R-:W1:Y:S05]  /*3570*/  LDSM.16.M88.4 R8, [R169+0x18000] ;  /* 0x01800000a908783b */ /* 0x000e6a0000000200 */
[----:B------:R-:W2:Y:S05]  /*3580*/  LDSM.16.M88.4 R68, [R169+0x18800] ;  /* 0x01880000a944783b */ /* 0x000eaa0000000200 */
[----:B------:R-:W-:Y:S05]  /*3590*/  LDSM.16.M88.4 R72, [R177+0xc000] ;  /* 0x00c00000b148783b */ /* 0x000fea0000000200 */
[----:B------:R-:W3:Y:S05]  /*35a0*/  LDSM.16.M88.4 R76, [R170+0x18000] ;  /* 0x01800000aa4c783b */ /* 0x000eea0000000200 */
[----:B------:R-:W4:Y:S01]  /*35b0*/  LDSM.16.M88.4 R80, [R170+0x18800] ;  /* 0x01880000aa50783b */ /* 0x000f220000000200 */
[C---:B-1----:R-:W-:Y:S08]  /*35c0*/  HMMA.16816.F32 R4, R16.reuse, R8, RZ ;  /* 0x000000081004723c */ /* 0x042ff000000018ff */
[C---:B------:R-:W-:Y:S08]  /*35d0*/  HMMA.16816.F32 R8, R16.reuse, R10, RZ ;  /* 0x0000000a1008723c */ /* 0x040ff000000018ff */
[C---:B--2---:R-:W-:Y:S08]  /*35e0*/  HMMA.16816.F32 R12, R16.reuse, R68, RZ ;  /* 0x00000044100c723c */ /* 0x044ff000000018ff */
[----:B------:R-:W-:Y:S01]  /*35f0*/  HMMA.16816.F32 R16, R16, R70, RZ ;  /* 0x000000461010723c */ /* 0x000fe200000018ff */
[----:B------:R-:W-:Y:S07]  /*3600*/  LDSM.16.M88.4 R68, [R179+0xc000] ;  /* 0x00c00000b344783b */ /* 0x000fee0000000200 */
[C---:B---3--:R-:W-:Y:S08]  /*3610*/  HMMA.16816.F32 R4, R72.reuse, R76, R4 ;  /* 0x0000004c4804723c */ /* 0x048ff00000001804 */
[C---:B------:R-:W-:Y:S01]  /*3620*/  HMMA.16816.F32 R8, R72.reuse, R78, R8 ;  /* 0x0000004e4808723c */ /* 0x040fe20000001808 */
[----:B------:R-:W1:Y:S07]  /*3630*/  LDSM.16.M88.4 R76, [R172+0x18000] ;  /* 0x01800000ac4c783b */ /* 0x000e6e0000000200 */
[C---:B----4-:R-:W-:Y:S08]  /*3640*/  HMMA.16816.F32 R12, R72.reuse, R80, R12 ;  /* 0x00000050480c723c */ /* 0x050ff0000000180c */
[----:B------:R-:W-:Y:S01]  /*3650*/  HMMA.16816.F32 R16, R72, R82, R16 ;  /* 0x000000524810723c */ /* 0x000fe20000001810 */
[----:B------:R-:W2:Y:S05]  /*3660*/  LDSM.16.M88.4 R72, [R172+0x18800] ;  /* 0x01880000ac48783b */ /* 0x000eaa0000000200 */
[----:B------:R-:W-:Y:S02]  /*3670*/  LDSM.16.M88.4 R80, [R171+0x18000] ;  /* 0x01800000ab50783b */ /* 0x000fe40000000200 */
[C---:B-1----:R-:W-:Y:S08]  /*3680*/  HMMA.16816.F32 R4, R68.reuse, R76, R4 ;  /* 0x0000004c4404723c */ /* 0x042ff00000001804 */
[C---:B------:R-:W-:Y:S01]  /*3690*/  HMMA.16816.F32 R8, R68.reuse, R78, R8 ;  /* 0x0000004e4408723c */ /* 0x040fe20000001808 */
[----:B------:R-:W1:Y:S07]  /*36a0*/  LDSM.16.M88.4 R76, [R178+0xc000] ;  /* 0x00c00000b24c783b */ /* 0x000e6e0000000200 */
[C---:B--2---:R-:W-:Y:S08]  /*36b0*/  HMMA.16816.F32 R12, R68.reuse, R72, R12 ;  /* 0x00000048440c723c */ /* 0x044ff0000000180c */
        /* <DEDUP_REMOVED lines=15> */
[----:B------:R-:W2:Y:S06]  /*37b0*/  LDSM.16.M88.4 R68, [R170+0x1a800] ;  /* 0x01a80000aa44783b */ /* 0x000eac0000000200 */
[----:B------:R-:W-:Y:S05]  /*37c0*/  IADD3 R72, P0, R219, R206, RZ ;  /* 0x000000cedb487210 */ /* 0x000fea0007f1e0ff */
[----:B------:R-:W-:Y:S02]  /*37d0*/  IADD3.X R73, R226, R205, RZ, P0, !PT ;  /* 0x000000cde2497210 */ /* 0x000fe400007fe4ff */
[C---:B------:R-:W-:Y:S03]  /*37e0*/  LEA R188, P0, R249.reuse, R188, 0x2 ;  /* 0x000000bcf9bc7211 */ /* 0x040fe600078010ff */
[----:B------:R3:W4:Y:S01]  /*37f0*/  LDG.E R2, [R72.64] ;  /* 0x0000000648027981 */ /* 0x000722000c1e1900 */
[----:B------:R-:W-:Y:S04]  /*3800*/  LEA.HI.X.SX32 R189, R249, R189, 0x2, P0 ;  /* 0x000000bdf9bd7211 */ /* 0x000fe800000f16ff */
[----:B------:R3:W4:Y:S01]  /*3810*/  LDG.E R0, [R72.64+0x20] ;  /* 0x0000200648007981 */ /* 0x000722000c1e1900 */
[C---:B-1----:R-:W-:Y:S08]  /*3820*/  HMMA.16816.F32 R4, R76.reuse, R80, R4 ;  /* 0x000000504c04723c */ /* 0x042ff00000001804 */
[C---:B------:R-:W-:Y:S01]  /*3830*/  HMMA.16816.F32 R8, R76.reuse, R82, R8 ;  /* 0x000000524c08723c */ /* 0x040fe20000001808 */
[----:B------:R-:W-:Y:S07]  /*3840*/  LDSM.16.M88.4 R80, [R172+0x1a000] ;  /* 0x01a00000ac50783b */ /* 0x000fee0000000200 */
[C---:B--2---:R-:W-:Y:S01]  /*3850*/  HMMA.16816.F32 R12, R76.reuse, R68, R12 ;  /* 0x000000444c0c723c */ /* 0x044fe2000000180c */
[----:B---3--:R-:W1:Y:S07]  /*3860*/  LDSM.16.M88.4 R72, [R179+0xe000] ;  /* 0x00e00000b348783b */ /* 0x008e6e0000000200 */
        /* <DEDUP_REMOVED lines=36> */
[----:B------:R-:W2:Y:S07]  /*3ab0*/  LDSM.16.M88.4 R68, [R171+0x1c800] ;  /* 0x01c80000ab44783b */ /* 0x000eae0000000200 */
[C---:B-1----:R-:W-:Y:S08]  /*3ac0*/  HMMA.16816.F32 R4, R76.reuse, R80, R4 ;  /* 0x000000504c04723c */ /* 0x042ff00000001804 */
[C---:B------:R-:W-:Y:S08]  /*3ad0*/  HMMA.16816.F32 R8, R76.reuse, R82, R8 ;  /* 0x000000524c08723c */ /* 0x040ff00000001808 */
[C---:B--2---:R-:W-:Y:S08]  /*3ae0*/  HMMA.16816.F32 R12, R76.reuse, R68, R12 ;  /* 0x000000444c0c723c */ /* 0x044ff0000000180c */
[C---:B----4-:R-:W-:Y:S01]  /*3af0*/  FADD.FTZ R4, -R2.reuse, R4 ;  /* 0x0000000402047221 */ /* 0x050fe20000010100 */
[----:B------:R-:W-:Y:S03]  /*3b00*/  HMMA.16816.F32 R16, R76, R70, R16 ;  /* 0x000000464c10723c */ /* 0x000fe60000001810 */
[C---:B------:R-:W-:Y:S02]  /*3b10*/  FADD.FTZ R5, -R2.reuse, R5 ;  /* 0x0000000502057221 */ /* 0x040fe40000010100 */
[----:B------:R-:W-:Y:S02]  /*3b20*/  FMUL.FTZ R69, R97, R4 ;  /* 0x0000000461457220 */ /* 0x000fe40000410000 */
[C---:B------:R-:W-:Y:S02]  /*3b30*/  FADD.FTZ R8, -R2.reuse, R8 ;  /* 0x0000000802087221 */ /* 0x040fe40000010100 */
[----:B------:R-:W-:Y:S03]  /*3b40*/  FADD.FTZ R9, -R2, R9 ;  /* 0x0000000902097221 */ /* 0x000fe60000010100 */
[----:B------:R-:W-:Y:S02]  /*3b50*/  FADD.FTZ R10, -R0, R10 ;  /* 0x0000000a000a7221 */ /* 0x000fe40000010100 */
[----:B------:R-:W-:Y:S02]  /*3b60*/  FMUL.FTZ R68, R96, R5 ;  /* 0x0000000560447220 */ /* 0x000fe40000410000 */
[----:B------:R-:W-:Y:S02]  /*3b70*/  FADD.FTZ R12, -R2, R12 ;  /* 0x0000000c020c7221 */ /* 0x000fe40000010100 */
[----:B------:R-:W-:Y:S02]  /*3b80*/  FMUL.FTZ R72, R93, R8 ;  /* 0x000000085d487220 */ /* 0x000fe40000410000 */
[----:B------:R-:W-:Y:S02]  /*3b90*/  FMUL.FTZ R71, R92, R9 ;  /* 0x000000095c477220 */ /* 0x000fe40000410000 */
[C---:B------:R-:W-:Y:S02]  /*3ba0*/  FADD.FTZ R13, -R2.reuse, R13 ;  /* 0x0000000d020d7221 */ /* 0x040fe40000010100 */
[C---:B------:R-:W-:Y:S02]  /*3bb0*/  FADD.FTZ R70, -R2.reuse, R16 ;  /* 0x0000001002467221 */ /* 0x040fe40000010100 */
[----:B------:R-:W-:Y:S02]  /*3bc0*/  FADD.FTZ R17, -R2, R17 ;  /* 0x0000001102117221 */ /* 0x000fe40000010100 */
[----:B------:R-:W-:Y:S02]  /*3bd0*/  FMUL.FTZ R16, R90, R12 ;  /* 0x0000000c5a107220 */ /* 0x000fe40000410000 */
[C---:B------:R-:W-:Y:S02]  /*3be0*/  FADD.FTZ R4, -R0.reuse, R6 ;  /* 0x0000000600047221 */ /* 0x040fe40000010100 */
[C---:B------:R-:W-:Y:S02]  /*3bf0*/  FADD.FTZ R5, -R0.reuse, R7 ;  /* 0x0000000700057221 */ /* 0x040fe40000010100 */
[C---:B------:R-:W-:Y:S02]  /*3c00*/  FADD.FTZ R11, -R0.reuse, R11 ;  /* 0x0000000b000b7221 */ /* 0x040fe40000010100 */
[----:B------:R-:W-:Y:S02]  /*3c10*/  FMUL.FTZ R12, R95, R10 ;  /* 0x0000000a5f0c7220 */ /* 0x000fe40000410000 */
        /* <DEDUP_REMOVED lines=15> */
[----:B------:R-:W-:Y:S01]  /*3d10*/  IMAD.MOV.U32 R6, RZ, RZ, c[0x0][0x190] ;  /* 0x00006400ff067624 */ /* 0x000fe200078e00ff */
[----:B------:R-:W-:Y:S01]  /*3d20*/  LOP3.LUT R0, R198, 0x1, RZ, 0xc0, !PT ;  /* 0x00000001c6007812 */ /* 0x000fe200078ec0ff */
[----:B------:R-:W-:Y:S02]  /*3d30*/  IMAD.MOV.U32 R14, RZ, RZ, -0x6000 ;  /* 0xffffa000ff0e7424 */ /* 0x000fe400078e00ff */
[----:B------:R-:W-:Y:S01]  /*3d40*/  IMAD.U32 R2, R6, -0x40, RZ ;  /* 0xffffffc006027824 */ /* 0x000fe200078e00ff */
[----:B------:R-:W-:Y:S01]  /*3d50*/  ISETP.NE.U32.AND P1, PT, R0, 0x1, PT ;  /* 0x000000010000780c */ /* 0x000fe20003f25070 */
[----:B------:R-:W-:Y:S03]  /*3d60*/  IMAD.MOV.U32 R15, RZ, RZ, c[0x0][0x194] ;  /* 0x00006500ff0f7624 */ /* 0x000fe600078e00ff */
[----:B------:R-:W-:Y:S02]  /*3d70*/  LEA R3, P0, R2, R192, 0x1 ;  /* 0x000000c002037211 */ /* 0x000fe400078008ff */
[----:B------:R-:W-:Y:S02]  /*3d80*/  SEL R0, R14, 0x6000, !P1 ;  /* 0x000060000e007807 */ /* 0x000fe40004800000 */
[----:B------:R-:W-:Y:S02]  /*3d90*/  LEA.HI.X.SX32 R2, R2, R193, 0x1, P0 ;  /* 0x000000c102027211 */ /* 0x000fe400000f0eff */
[----:B------:R-:W-:Y:S01]  /*3da0*/  MOV R192, R3 ;  /* 0x0000000300c07202 */ /* 0x000fe20000000f00 */
[----:B------:R-:W-:Y:S01]  /*3db0*/  IMAD.IADD R190, R190, 0x1, R0 ;  /* 0x00000001bebe7824 */ /* 0x000fe200078e0200 */
[----:B------:R-:W-:Y:S01]  /*3dc0*/  IADD3 R175, R175, R0, RZ ;  /* 0x00000000afaf7210 */ /* 0x000fe20007ffe0ff */
[----:B------:R-:W-:Y:S01]  /*3dd0*/  IMAD.MOV.U32 R193, RZ, RZ, R2 ;  /* 0x000000ffffc17224 */ /* 0x000fe200078e0002 */
[C---:B------:R-:W-:Y:S04]  /*3de0*/  LEA R2, P0, R6.reuse, R192, 0x6 ;  /* 0x000000c006027211 */ /* 0x040fe800078030ff */
        /* <DEDUP_REMOVED lines=10> */
[----:B------:R-:W0:Y:S02]  /*3e90*/  LDGDEPBAR ;  /* 0x00000000000079af */ /* 0x000e240000000000 */
.L_x_355:
[----:B------:R-:W-:Y:S02]  /*3ea0*/  F2FP.PACK_AB R6, R68, R69 ;  /* 0x000000454406723e */ /* 0x000fe400000000ff */
[----:B------:R-:W-:Y:S02]  /*3eb0*/  F2FP.PACK_AB R5, R5, R4 ;  /* 0x000000040505723e */ /* 0x000fe400000000ff */
[----:B------:R-:W-:Y:S01]  /*3ec0*/  F2FP.PACK_AB R4, R71, R72 ;  /* 0x000000484704723e */ /* 0x000fe200000000ff */
[----:B------:R-:W-:Y:S01]  /*3ed0*/  STS [R201+0x1e000], R6 ;  /* 0x01e00006c9007388 */ /* 0x000fe20000000800 */
[----:B-1----:R-:W-:Y:S02]  /*3ee0*/  F2FP.PACK_AB R3, R11, R12 ;  /* 0x0000000c0b03723e */ /* 0x002fe400000000ff */
        /* <DEDUP_REMOVED lines=84> */
[----:B------:R-:W-:Y:S03]  /*4430*/  MOV R5, c[0x0][0x374] ;  /* 0x0000dd0000057a02 */ /* 0x000fe60000000f00 */
[----:B------:R-:W-:Y:S05]  /*4440*/  IMAD.U32 R2, R4, -0x40, RZ ;  /* 0xffffffc004027824 */ /* 0x000fea00078e00ff */
[C---:B------:R-:W-:Y:S04]  /*4450*/  LEA R3, P0, R2.reuse, R194, 0x1 ;  /* 0x000000c202037211 */ /* 0x040fe800078008ff */
[----:B------:R-:W-:Y:S01]  /*4460*/  LEA.HI.X.SX32 R2, R2, R195, 0x1, P0 ;  /* 0x000000c302027211 */ /* 0x000fe200000f0eff */
[----:B------:R-:W-:Y:S03]  /*4470*/  IMAD.MOV.U32 R194, RZ, RZ, R3 ;  /* 0x000000ffffc27224 */ /* 0x000fe600078e0003 */
[----:B------:R-:W-:Y:S02]  /*4480*/  MOV R195, R2 ;  /* 0x0000000200c37202 */ /* 0x000fe40000000f00 */
[C---:B------:R-:W-:Y:S03]  /*4490*/  LEA R2, P0, R4.reuse, R194, 0x6 ;  /* 0x000000c204027211 */ /* 0x040fe600078030ff */
[----:B------:R-:W-:Y:S01]  /*44a0*/  @!PT LDS RZ, [RZ] ;  /* 0x00000000fffff984 */ /* 0x000fe20000000800 */
[----:B------:R-:W-:Y:S01]  /*44b0*/  @!PT LDS RZ, [RZ] ;  /* 0x00000000fffff984 */ /* 0x000fe20000000800 */
[----:B------:R-:W-:Y:S01]  /*44c0*/  @!PT LDS RZ, [RZ] ;  /* 0x00000000fffff984 */ /* 0x000fe20000000800 */
[----:B------:R1:W-:Y:S01]  /*44d0*/  LDGSTS.E.BYPASS.LTC128B.128 [R196+0xc000], [R194.64] ;  /* 0x0c000000c2c47fae */ /* 0x0003e2000b901d46 */
[----:B------:R-:W-:Y:S03]  /*44e0*/  LEA.HI.X R3, R4, R195, R5, 0x6, P0 ;  /* 0x000000c304037211 */ /* 0x000fe600000f3405 */
[----:B------:R1:W-:Y:S04]  /*44f0*/  LDGSTS.E.BYPASS.LTC128B.128 [R196+0xe000], [R194.64+0x80] ;  /* 0x0e000080c2c47fae */ /* 0x0003e8000b901d46 */
[----:B------:R1:W-:Y:S04]  /*4500*/  LDGSTS.E.BYPASS.LTC128B.128 [R196+0x10000], [R194.64+0x100] ;  /* 0x10000100c2c47fae */ /* 0x0003e8000b901d46 */
[----:B------:R1:W-:Y:S04]  /*4510*/  LDGSTS.E.BYPASS.LTC128B.128 [R196+0xd000], [R2.64] ;  /* 0x0d00000002c47fae */ /* 0x0003e8000b901d46 */
[----:B------:R1:W-:Y:S04]  /*4520*/  LDGSTS.E.BYPASS.LTC128B.128 [R196+0xf000], [R2.64+0x80] ;  /* 0x0f00008002c47fae */ /* 0x0003e8000b901d46 */
[----:B------:R1:W-:Y:S04]  /*4530*/  LDGSTS.E.BYPASS.LTC128B.128 [R196+0x11000], [R2.64+0x100] ;  /* 0x1100010002c47fae */ /* 0x0003e8000b901d46 */
[----:B------:R-:W0:Y:S02]  /*4540*/  LDGDEPBAR ;  /* 0x00000000000079af */ /* 0x000e240000000000 */
.L_x_356:
[----:B------:R-:W-:Y:S01]  /*4550*/  LDSM.16.M88.4 R96, [R181] ;  /* 0x00000000b560783b */ /* 0x000fe20000000200 */
[C---:B-1----:R-:W-:Y:S03]  /*4560*/  LEA R2, P1, R197.reuse, R188, 0x2 ;  /* 0x000000bcc5027211 */ /* 0x042fe600078210ff */
[----:B------:R-:W1:Y:S01]  /*4570*/  LDSM.16.MT88.4 R16, [R0+0x12000] ;  /* 0x012000000010783b */ /* 0x000e620000004200 */
[-C--:B------:R-:W-:Y:S03]  /*4580*/  LEA.HI.X.SX32 R3, R197, R189.reuse, 0x2, P1 ;  /* 0x000000bdc5037211 */ /* 0x080fe600008f16ff */
        /* <DEDUP_REMOVED lines=58> */
[----:B------:R-:W-:Y:S04]  /*4930*/  IMAD R0, R0, 0x18, RZ ;  /* 0x0000001800007824 */ /* 0x000fe800078e02ff */
[-C--:B------:R-:W-:Y:S08]  /*4940*/  HMMA.16816.F32 R12, R160, R158.reuse, R12 ;  /* 0x0000009ea00c723c */ /* 0x080ff0000000180c */
[C---:B------:R-:W-:Y:S08]  /*4950*/  HMMA.16816.F32 R16, R152.reuse, R158, R16 ;  /* 0x0000009e9810723c */ /* 0x040ff00000001810 */
[-C--:B---3--:R-:W-:Y:S08]  /*4960*/  HMMA.16816.F32 R68, R152, R148.reuse, R68 ;  /* 0x000000949844723c */ /* 0x088ff00000001844 */
[C---:B------:R-:W-:Y:S07]  /*4970*/  HMMA.16816.F32 R72, R160.reuse, R148, R72 ;  /* 0x00000094a048723c */ /* 0x040fee0000001848 */
        /* <DEDUP_REMOVED lines=14> */
[-C--:B--2---:R-:W-:Y:S02]  /*4a60*/  LEA R4, P1, R0, R188.reuse, 0x2 ;  /* 0x000000bc00047211 */ /* 0x084fe400078210ff */
[-C--:B------:R-:W-:Y:S01]  /*4a70*/  LEA R150, P0, R252, R188.reuse, 0x2 ;  /* 0x000000bcfc967211 */ /* 0x080fe200078010ff */
[----:B------:R1:W-:Y:S03]  /*4a80*/  RED.E.ADD.F32.FTZ.RN.STRONG.GPU [R148.64], R6 ;  /* 0x000000069400798e */ /* 0x0003e6000c10e786 */
[-C--:B---3--:R-:W-:Y:S01]  /*4a90*/  LEA.HI.X.SX32 R5, R0, R189.reuse, 0x2, P1 ;  /* 0x000000bd00057211 */ /* 0x088fe200008f16ff */
[----:B------:R-:W-:Y:S01]  /*4aa0*/  IMAD.IADD R0, R197, 0x1, R236 ;  /* 0x00000001c5007824 */ /* 0x000fe200078e02ec */
[-C--:B------:R-:W-:Y:S03]  /*4ab0*/  LEA.HI.X.SX32 R151, R252, R189.reuse, 0x2, P0 ;  /* 0x000000bdfc977211 */ /* 0x080fe600000f16ff */
[----:B------:R2:W-:Y:S04]  /*4ac0*/  RED.E.ADD.F32.FTZ.RN.STRONG.GPU [R4.64], R7 ;  /* 0x000000070400798e */ /* 0x0005e8000c10e786 */
[----:B------:R3:W-:Y:S01]  /*4ad0*/  RED.E.ADD.F32.FTZ.RN.STRONG.GPU [R150.64], R8 ;  /* 0x000000089600798e */ /* 0x0007e2000c10e786 */
[CC--:B-1----:R-:W-:Y:S02]  /*4ae0*/  LEA R148, P2, R251.reuse, R188.reuse, 0x2 ;  /* 0x000000bcfb947211 */ /* 0x0c2fe400078410ff */
[-C--:B------:R-:W-:Y:S02]  /*4af0*/  LEA R6, P1, R250, R188.reuse, 0x2 ;  /* 0x000000bcfa067211 */ /* 0x080fe400078210ff */
[-C--:B------:R-:W-:Y:S02]  /*4b00*/  LEA.HI.X.SX32 R149, R251, R189.reuse, 0x2, P2 ;  /* 0x000000bdfb957211 */ /* 0x080fe400010f16ff */
[-C--:B--2---:R-:W-:Y:S03]  /*4b10*/  LEA R4, P0, R248, R188.reuse, 0x2 ;  /* 0x000000bcf8047211 */ /* 0x084fe600078010ff */
[----:B------:R1:W-:Y:S01]  /*4b20*/  RED.E.ADD.F32.FTZ.RN.STRONG.GPU [R148.64], R9 ;  /* 0x000000099400798e */ /* 0x0003e2000c10e786 */
[-C--:B------:R-:W-:Y:S02]  /*4b30*/  LEA.HI.X.SX32 R7, R250, R189.reuse, 0x2, P1 ;  /* 0x000000bdfa077211 */ /* 0x080fe400008f16ff */
        /* <DEDUP_REMOVED lines=8> */
[-C--:B--2---:R-:W-:Y:S02]  /*4bc0*/  LEA R6, P1, R236, R188.reuse, 0x2 ;  /* 0x000000bcec067211 */ /* 0x084fe400078210ff */
[-C--:B------:R-:W-:Y:S02]  /*4bd0*/  LEA R10, P0, R0, R188.reuse, 0x2 ;  /* 0x000000bc000a7211 */ /* 0x080fe400078010ff */
        /* <DEDUP_REMOVED lines=22> */
[CC--:B---3--:R-:W-:Y:S02]  /*4d40*/  LEA R6, P1, R235.reuse, R188.reuse, 0x2 ;  /* 0x000000bceb067211 */ /* 0x0c8fe400078210ff */
        /* <DEDUP_REMOVED lines=60> */
[-C--:B---3--:R-:W-:Y:S02]  /*5110*/  LEA R10, P0, R232, R188.reuse, 0x2 ;  /* 0x000000bce80a7211 */ /* 0x088fe400078010ff */
[-C--:B----4-:R-:W-:Y:S01]  /*5120*/  LEA R8, P4, R0, R188.reuse, 0x2 ;  /* 0x000000bc00087211 */ /* 0x090fe200078810ff */
        /* <DEDUP_REMOVED lines=259> */
.L_x_358:
        /* <DEDUP_REMOVED lines=15> */
.L_x_359:
        /* <DEDUP_REMOVED lines=29> */
[----:B------:R-:W4:Y:S01]  /*6420*/  LDS.128 R12, [R196+0x14000] ;  /* 0x01400000c40c7984 */ /* 0x000f220000000c00 */
[----:B------:R-:W-:Y:S01]  /*6430*/  MOV R2, R4 ;  /* 0x0000000400027202 */ /* 0x000fe20000000f00 */
[----:B------:R-:W-:Y:S01]  /*6440*/  IMAD R0, R38, c[0x0][0x3a0], RZ ;  /* 0x0000e80026007a24 */ /* 0x000fe200078e02ff */
[----:B------:R-:W-:Y:S01]  /*6450*/  MOV R3, R22 ;  /* 0x0000001600037202 */ /* 0x000fe20000000f00 */
[----:B------:R-:W3:Y:S02]  /*6460*/  LDS.128 R8, [R196+0x12000] ;  /* 0x01200000c4087984 */ /* 0x000ee40000000c00 */
[----:B------:R-:W-:-:S02]  /*6470*/  IMAD R0, R228, c[0x0][0x3a4], R0 ;  /* 0x0000e900e4007a24 */ /* 0x000fc400078e0200 */
[----:B------:R-:W2:Y:S01]  /*6480*/  LDS.128 R16, [R196+0x16000] ;  /* 0x01600000c4107984 */ /* 0x000ea20000000c00 */
[----:B------:R-:W-:-:S05]  /*6490*/  IMAD.WIDE.U32 R6, R228, c[0x0][0x3a0], R2 ;  /* 0x0000e800e4067a25 */ /* 0x000fca00078e0002 */
[----:B------:R-:W-:Y:S02]  /*64a0*/  IADD3 R0, R7, R0, RZ ;  /* 0x0000000007007210 */ /* 0x000fe40007ffe0ff */
[----:B------:R-:W-:-:S04]  /*64b0*/  LEA R2, P0, R6, c[0x0][0x340], 0x1 ;  /* 0x0000d00006027a11 */ /* 0x000fc800078008ff */
[----:B------:R-:W-:-:S05]  /*64c0*/  LEA.HI.X R3, R6, c[0x0][0x344], R0, 0x1, P0 ;  /* 0x0000d10006037a11 */ /* 0x000fca00000f0c00 */
[----:B----4-:R4:W-:Y:S04]  /*64d0*/  STG.E.128 [R2.64+0x80], R12 ;  /* 0x0000800c02007986 */ /* 0x0109e8000c101d06 */
[----:B---3--:R4:W-:Y:S04]  /*64e0*/  STG.E.128 [R2.64], R8 ;  /* 0x0000000802007986 */ /* 0x0089e8000c101d06 */
[----:B--2---:R4:W-:Y:S02]  /*64f0*/  STG.E.128 [R2.64+0x100], R16 ;  /* 0x0001001002007986 */ /* 0x0049e4000c101d06 */
.L_x_361:
[----:B------:R-:W-:Y:S05]  /*6500*/  BSYNC B0 ;  /* 0x0000000000007941 */ /* 0x000fea0003800000 */
.L_x_360:
[----:B------:R-:W-:Y:S01]  /*6510*/  IADD3 R0, R228, 0x20, RZ ;  /* 0x00000020e4007810 */ /* 0x000fe20007ffe0ff */
[----:B------:R-:W-:Y:S03]  /*6520*/  BSSY B0, `(.L_x_362) ;  /* 0x0000010000007945 */ /* 0x000fe60003800000 */
[----:B------:R-:W-:-:S13]  /*6530*/  ISETP.GE.AND P1, PT, R0, R23, PT ;  /* 0x000000170000720c */ /* 0x000fda0003f26270 */
[----:B------:R-:W-:Y:S05]  /*6540*/  @P1 BRA `(.L_x_363) ;  /* 0x000000d000001947 */ /* 0x000fea0003800000 */
[----:B------:R-:W-:Y:S02]  /*6550*/  IADD3 R0, P0, R228, 0x20, RZ ;  /* 0x00000020e4007810 */ /* 0x000fe40007f1e0ff */
[----:B----4-:R-:W-:-:S03]  /*6560*/  MOV R3, R22 ;  /* 0x0000001600037202 */ /* 0x010fc60000000f00 */
[----:B------:R-:W-:-:S04]  /*6570*/  IMAD.X R2, RZ, RZ, R38, P0 ;  /* 0x000000ffff027224 */ /* 0x000fc800000e0626 */
[----:B------:R-:W-:Y:S02]  /*6580*/  IMAD R5, R2, c[0x0][0x3a0], RZ ;  /* 0x0000e80002057a24 */ /* 0x000fe400078e02ff */
[----:B------:R-:W-:-:S04]  /*6590*/  IMAD.MOV.U32 R2, RZ, RZ, R4 ;  /* 0x000000ffff027224 */ /* 0x000fc800078e0004 */
[----:B------:R-:W-:-:S04]  /*65a0*/  IMAD.WIDE.U32 R6, R0, c[0x0][0x3a0], R2 ;  /* 0x0000e80000067a25 */ /* 0x000fc800078e0002 */
[----:B------:R-:W-:Y:S01]  /*65b0*/  IMAD R0, R0, c[0x0][0x3a4], R5 ;  /* 0x0000e90000007a24 */ /* 0x000fe200078e0205 */
[----:B------:R-:W-:-:S04]  /*65c0*/  LEA R2, P0, R6, c[0x0][0x340], 0x1 ;  /* 0x0000d00006027a11 */ /* 0x000fc800078008ff */
[----:B------:R-:W-:-:S04]  /*65d0*/  IADD3 R0, R7, R0, RZ ;  /* 0x0000000007007210 */ /* 0x000fc80007ffe0ff */
[----:B------:R-:W-:-:S05]  /*65e0*/  LEA.HI.X R3, R6, c[0x0][0x344], R0, 0x1, P0 ;  /* 0x0000d10006037a11 */ /* 0x000fca00000f0c00 */
[----:B-1----:R1:W-:Y:S04]  /*65f0*/  STG.E.128 [R2.64], R32 ;  /* 0x0000002002007986 */ /* 0x0023e8000c101d06 */
[----:B------:R1:W-:Y:S04]  /*6600*/  STG.E.128 [R2.64+0x80], R28 ;  /* 0x0000801c02007986 */ /* 0x0003e8000c101d06 */
[----:B--2---:R1:W-:Y:S02]  /*6610*/  STG.E.128 [R2.64+0x100], R24 ;  /* 0x0001001802007986 */ /* 0x0043e4000c101d06 */
.L_x_363:
[----:B------:R-:W-:Y:S05]  /*6620*/  BSYNC B0 ;  /* 0x0000000000007941 */ /* 0x000fea0003800000 */
.L_x_362:
        /* <DEDUP_REMOVED lines=13> */
[----:B------:R-:W-:-:S03]  /*6700*/  MOV R3, R8 ;  /* 0x0000000800037202 */ /* 0x000fc60000000f00 */
[C---:B------:R-:W-:Y:S02]  /*6710*/  IMAD R0, R228.reuse, c[0x0][0x3ac], R0 ;  /* 0x0000eb00e4007a24 */ /* 0x040fe400078e0200 */
[----:B------:R-:W-:-:S05]  /*6720*/  IMAD.WIDE.U32 R6, R228, c[0x0][0x3a8], R2 ;  /* 0x0000ea00e4067a25 */ /* 0x000fca00078e0002 */
[----:B------:R-:W-:Y:S02]  /*6730*/  IADD3 R0, R7, R0, RZ ;  /* 0x0000000007007210 */ /* 0x000fe40007ffe0ff */
[----:B------:R-:W-:-:S04]  /*6740*/  LEA R2, P0, R6, c[0x0][0x348], 0x1 ;  /* 0x0000d20006027a11 */ /* 0x000fc800078008ff */
[----:B------:R-:W-:-:S05]  /*6750*/  LEA.HI.X R3, R6, c[0x0][0x34c], R0, 0x1, P0 ;  /* 0x0000d30006037a11 */ /* 0x000fca00000f0c00 */
[----:B---3--:R1:W-:Y:S04]  /*6760*/  STG.E.128 [R2.64], R48 ;  /* 0x0000003002007986 */ /* 0x0083e8000c101d06 */
[----:B------:R1:W-:Y:S04]  /*6770*/  STG.E.128 [R2.64+0x80], R44 ;  /* 0x0000802c02007986 */ /* 0x0003e8000c101d06 */
[----:B------:R1:W-:Y:S02]  /*6780*/  STG.E.128 [R2.64+0x100], R40 ;  /* 0x0001002802007986 */ /* 0x0003e4000c101d06 */
.L_x_365:
[----:B------:R-:W-:Y:S05]  /*6790*/  BSYNC B0 ;  /* 0x0000000000007941 */ /* 0x000fea0003800000 */
.L_x_364:
[----:B------:R-:W-:Y:S05]  /*67a0*/  @P1 BRA `(.L_x_366) ;  /* 0x0000082000001947 */ /* 0x000fea0003800000 */
[----:B------:R-:W-:Y:S02]  /*67b0*/  IADD3 R0, P0, R228, 0x20, RZ ;  /* 0x00000020e4007810 */ /* 0x000fe40007f1e0ff */
[----:B-1----:R-:W-:-:S03]  /*67c0*/  MOV R3, R8 ;  /* 0x0000000800037202 */ /* 0x002fc60000000f00 */
        /* <DEDUP_REMOVED lines=12> */
.L_x_354:
        /* <DEDUP_REMOVED lines=19> */
.L_x_367:
        /* <DEDUP_REMOVED lines=15> */
.L_x_368:
        /* <DEDUP_REMOVED lines=19> */
[----:B------:R-:W-:-:S03]  /*6be0*/  MOV R3, R8 ;  /* 0x0000000800037202 */ /* 0x000fc60000000f00 */
[C---:B------:R-:W-:Y:S02]  /*6bf0*/  IMAD R0, R228.reuse, c[0x0][0x3a4], R0 ;  /* 0x0000e900e4007a24 */ /* 0x040fe400078e0200 */
[----:B--2---:R-:W-:-:S05]  /*6c00*/  IMAD.WIDE.U32 R6, R228, c[0x0][0x3a0], R2 ;  /* 0x0000e800e4067a25 */ /* 0x004fca00078e0002 */
[----:B------:R-:W-:Y:S02]  /*6c10*/  IADD3 R0, R0, R7, RZ ;  /* 0x0000000700007210 */ /* 0x000fe40007ffe0ff */
[----:B------:R-:W-:-:S04]  /*6c20*/  LEA R2, P0, R6, c[0x0][0x340], 0x1 ;  /* 0x0000d00006027a11 */ /* 0x000fc800078008ff */
[----:B------:R-:W-:-:S05]  /*6c30*/  LEA.HI.X R3, R6, c[0x0][0x344], R0, 0x1, P0 ;  /* 0x0000d10006037a11 */ /* 0x000fca00000f0c00 */
[----:B------:R1:W-:Y:S04]  /*6c40*/  STG.E.128 [R2.64], RZ ;  /* 0x000000ff02007986 */ /* 0x0003e8000c101d06 */
[----:B------:R1:W-:Y:S04]  /*6c50*/  STG.E.128 [R2.64+0x80], RZ ;  /* 0x000080ff02007986 */ /* 0x0003e8000c101d06 */
[----:B------:R1:W-:Y:S02]  /*6c60*/  STG.E.128 [R2.64+0x100], RZ ;  /* 0x000100ff02007986 */ /* 0x0003e4000c101d06 */
.L_x_370:
[----:B------:R-:W-:Y:S05]  /*6c70*/  BSYNC B0 ;  /* 0x0000000000007941 */ /* 0x000fea0003800000 */
.L_x_369:
[----:B------:R-:W-:Y:S01]  /*6c80*/  IADD3 R0, R228, 0x20, RZ ;  /* 0x00000020e4007810 */ /* 0x000fe20007ffe0ff */
[----:B------:R-:W-:Y:S03]  /*6c90*/  BSSY B0, `(.L_x_371) ;  /* 0x000000f000007945 */ /* 0x000fe60003800000 */
[----:B------:R-:W-:-:S13]  /*6ca0*/  ISETP.GE.AND P1, PT, R0, R9, PT ;  /* 0x000000090000720c */ /* 0x000fda0003f26270 */
[----:B------:R-:W-:Y:S05]  /*6cb0*/  @P1 BRA `(.L_x_372) ;  /* 0x000000c000001947 */ /* 0x000fea0003800000 */
[----:B------:R-:W-:Y:S02]  /*6cc0*/  IADD3 R0, P0, R228, 0x20, RZ ;  /* 0x00000020e4007810 */ /* 0x000fe40007f1e0ff */
[----:B------:R-:W-:Y:S02]  /*6cd0*/  MOV R5, R8 ;  /* 0x0000000800057202 */ /* 0x000fe40000000f00 */
[----:B-1----:R-:W-:-:S03]  /*6ce0*/  IADD3.X R2, RZ, R12, RZ, P0, !PT ;  /* 0x0000000cff027210 */ /* 0x002fc600007fe4ff */
        /* <DEDUP_REMOVED lines=9> */
.L_x_372:
[----:B------:R-:W-:Y:S05]  /*6d80*/  BSYNC B0 ;  /* 0x0000000000007941 */ /* 0x000fea0003800000 */
.L_x_371:
        /* <DEDUP_REMOVED lines=22> */
.L_x_374:
[----:B------:R-:W-:Y:S05]  /*6ef0*/  BSYNC B0 ;  /* 0x0000000000007941 */ /* 0x000fea0003800000 */
.L_x_373:
[----:B------:R-:W-:Y:S05]  /*6f00*/  @P1 BRA `(.L_x_366) ;  /* 0x000000c000001947 */ /* 0x000fea0003800000 */
[----:B------:R-:W-:Y:S02]  /*6f10*/  IADD3 R0, P0, R228, 0x20, RZ ;  /* 0x00000020e4007810 */ /* 0x000fe40007f1e0ff */
[----:B------:R-:W-:-:S02]  /*6f20*/  MOV R5, R8 ;  /* 0x0000000800057202 */ /* 0x000fc40000000f00 */
        /* <DEDUP_REMOVED lines=10> */
.L_x_366:
[----:B------:R-:W-:Y:S05]  /*6fd0*/  BSYNC B1 ;  /* 0x0000000000017941 */ /* 0x000fea0003800000 */
.L_x_349:
[----:B------:R-:W-:-:S04]  /*6fe0*/  IADD3 R229, R229, c[0x0][0xc], RZ ;  /* 0x00000300e5e57a10 */ /* 0x000fc80007ffe0ff */
[----:B------:R-:W-:-:S13]  /*6ff0*/  ISETP.GE.AND P0, PT, R229, UR4, PT ;  /* 0x00000004e5007c0c */ /* 0x000fda000bf06270 */
[----:B------:R-:W-:Y:S01]  /*7000*/  @P0 CALL.REL.NOINC `(.L_x_375) ;  /* 0x0000001000000944 */ /* 0x000fe20003c00000 */
[----:B------:R-:W-:Y:S05]  /*7010*/  BRA `(.L_x_376) ;  /* 0xffff990000007947 */ /* 0x000fea000383ffff */
.L_x_375:
[----:B------:R-:W-:Y:S05]  /*7020*/  EXIT ;  /* 0x000000000000794d */ /* 0x000fea0003800000 */
.L_x_377:
        /* <DEDUP_REMOVED lines=13> */
.L_x_1586:


//--------------------- .text._ZN5flash44flash_bwd_dq_dk_dv_loop_seqk_parallel_kernelI23Flash_bwd_kernel_traitsILi192ELi64ELi64ELi8ELi4ELi2ELi2ELb0ELb0EN7cutlass6half_tE19Flash_kernel_traitsILi192ELi64ELi64ELi8ES3_EELb0ELb0ELb0ELb1ELb0ELb0ELb0EEEvNS_16Flash_bwd_paramsE --------------------------
	.section	.text._ZN5flash44flash_bwd_dq_dk_dv_loop_seqk_parallel_kernelI23Flash_bwd_kernel_traitsILi192ELi64ELi64ELi8ELi4ELi2ELi2ELb0ELb0EN7cutlass6half_tE19Flash_kernel_traitsILi192ELi64ELi64ELi8ES3_EELb0ELb0ELb0ELb1ELb0ELb0ELb0EEEvNS_16Flash_bwd_paramsE,"ax",@progbits
	.sectioninfo	@"SHI_REGISTERS=255"
	.align	128
        .global         _ZN5flash44flash_bwd_dq_dk_dv_loop_seqk_parallel_kernelI23Flash_bwd_kernel_traitsILi192ELi64ELi64ELi8ELi4ELi2ELi2ELb0ELb0EN7cutlass6half_tE19Flash_kernel_traitsILi192ELi64ELi64ELi8ES3_EELb0ELb0ELb0ELb1ELb0ELb0ELb0EEEvNS_16Flash_bwd_paramsE
        .type           _ZN5flash44flash_bwd_dq_dk_dv_loop_seqk_parallel_kernelI23Flash_bwd_kernel_traitsILi192ELi64ELi64ELi8ELi4ELi2ELi2ELb0ELb0EN7cutlass6half_tE19Flash_kernel_traitsILi192ELi64ELi64ELi8ES3_EELb0ELb0ELb0ELb1ELb0ELb0ELb0EEEvNS_16Flash_bwd_paramsE,@function
        .size           _ZN5flash44flash_bwd_dq_dk_dv_loop_seqk_parallel_kernelI23Flash_bwd_kernel_traitsILi192ELi64ELi64ELi8ELi4ELi2ELi2ELb0ELb0EN7cutlass6half_tE19Flash_kernel_traitsILi192ELi64ELi64ELi8ES3_EELb0ELb0ELb0ELb1ELb0ELb0ELb0EEEvNS_16Flash_bwd_paramsE,(.L_x_1587 - _ZN5flash44flash_bwd_dq_dk_dv_loop_seqk_parallel_kernelI23Flash_bwd_kernel_traitsILi192ELi64ELi64ELi8ELi4ELi2ELi2ELb0ELb0EN7cutlass6half_tE19Flash_kernel_traitsILi192ELi64ELi64ELi8ES3_EELb0ELb0ELb0ELb1ELb0ELb0ELb0EEEvNS_16Flash_bwd_paramsE)
        .other          _ZN5flash44flash_bwd_dq_dk_dv_loop_seqk_parallel_kernelI23Flash_bwd_kernel_traitsILi192ELi64ELi64ELi8ELi4ELi2ELi2ELb0ELb0EN7cutlass6half_tE19Flash_kernel_traitsILi192ELi64ELi64ELi8ES3_EELb0ELb0ELb0ELb1ELb0ELb0ELb0EEEvNS_16Flash_bwd_paramsE,@"STO_CUDA_ENTRY STV_DEFAULT"
_ZN5flash44flash_bwd_dq_dk_dv_loop_seqk_parallel_kernelI23Flash_bwd_kernel_traitsILi192ELi64ELi64ELi8ELi4ELi2ELi2ELb0ELb0EN7cutlass6half_tE19Flash_kernel_traitsILi192ELi64ELi64ELi8ES3_EELb0ELb0ELb0ELb1ELb0ELb0ELb0EEEvNS_16Flash_bwd_paramsE:
.text._ZN5flash44flash_bwd_dq_dk_dv_loop_seqk_parallel_kernelI23Flash_bwd_kernel_traitsILi192ELi64ELi64ELi8ELi4ELi2ELi2ELb0ELb0EN7cutlass6half_tE19Flash_kernel_traitsILi192ELi64ELi64ELi8ES3_EELb0ELb0ELb0ELb1ELb0ELb0ELb0EEEvNS_16Flash_bwd_paramsE:
        /* <DEDUP_REMOVED lines=13> */
[----:B------:R-:W-:Y:S01]  /*00d0*/  IMAD.MOV.U32 R171, RZ, RZ, 0x40 ;  /* 0x00000040ffab7424 */ /* 0x000fe200078e00ff */
[----:B------:R-:W2:Y:S01]  /*00e0*/  S2R R236, SR_CTAID.Z ;  /* 0x0000000000ec7919 */ /* 0x000ea20000002700 */
[----:B------:R-:W-:Y:S01]  /*00f0*/  IMAD.MOV.U32 R207, RZ, RZ, -0x10 ;  /* 0xfffffff0ffcf7424 */ /* 0x000fe200078e00ff */
[----:B-1----:R-:W-:-:S04]  /*0100*/  SHF.R.S32.HI R13, RZ, 0x1f, R12 ;  /* 0x0000001fff0d7819 */ /* 0x002fc8000001140c */
        /* <DEDUP_REMOVED lines=52> */
[----:B------:R-:W-:Y:S01]  /*0450*/  STL [R1+0x18], R20 ;  /* 0x0000181401007387 */ /* 0x000fe20000100800 */
        /* <DEDUP_REMOVED lines=19> */
[----:B------:R-:W-:Y:S01]  /*0590*/  IMAD.SHL.U32 R5, R10, 0x20, RZ ;  /* 0x000000200a057824 */ /* 0x000fe200078e00ff */
[----:B------:R-:W-:Y:S01]  /*05a0*/  LOP3.LUT R6, R4, 0x6, R12, 0xf8, !PT ;  /* 0x0000000604067812 */ /* 0x000fe200078ef80c */
[----:B------:R-:W-:Y:S01]  /*05b0*/  IMAD.IADD R187, R21, 0x1, -R187 ;  /* 0x0000000115bb7824 */ /* 0x000fe200078e0abb */
[----:B------:R-:W-:Y:S01]  /*05c0*/  LOP3.LUT R4, R0, 0x20, R4, 0xf8, !PT ;  /* 0x0000002000047812 */ /* 0x000fe200078ef804 */
[----:B------:R-:W-:Y:S01]  /*05d0*/  STL [R1+0x14], R19 ;  /* 0x0000141301007387 */ /* 0x000fe20000100800 */
[----:B------:R-:W-:Y:S01]  /*05e0*/  LOP3.LUT R5, R2, 0x20, R5, 0xf8, !PT ;  /* 0x0000002002057812 */ /* 0x000fe200078ef805 */
[----:B------:R-:W-:Y:S01]  /*05f0*/  IMAD.SHL.U32 R192, R18, 0x2, RZ ;  /* 0x0000000212c07824 */ /* 0x000fe200078e00ff */
        /* <DEDUP_REMOVED lines=11> */
[----:B------:R1:W-:Y:S01]  /*06b0*/  STL [R1+0x1c], R6 ;  /* 0x00001c0601007387 */ /* 0x0003e20000100800 */
[----:B------:R-:W-:Y:S01]  /*06c0*/  IMAD.SHL.U32 R205, R205, 0x2, RZ ;  /* 0x00000002cdcd7824 */ /* 0x000fe200078e00ff */
[----:B------:R-:W-:-:S02]  /*06d0*/  SEL R170, R170, 0xffffffe0, !P3 ;  /* 0xffffffe0aaaa7807 */ /* 0x000fc40005800000 */
[----:B------:R-:W-:Y:S02]  /*06e0*/  LOP3.LUT R7, R2, 0x8, R0, 0xf8, !PT ;  /* 0x0000000802077812 */ /* 0x000fe400078ef800 */
[----:B------:R-:W-:Y:S01]  /*06f0*/  LOP3.LUT R2, R3, R5, R2, 0x1e, !PT ;  /* 0x0000000503027212 */ /* 0x000fe200078e1e02 */
[----:B------:R-:W-:Y:S01]  /*0700*/  IMAD.IADD R170, R169, 0x1, R170 ;  /* 0x00000001a9aa7824 */ /* 0x000fe200078e02aa */
[----:B------:R-:W-:Y:S01]  /*0710*/  SHF.R.S32.HI R5, RZ, 0x2, R4 ;  /* 0x00000002ff057819 */ /* 0x000fe20000011404 */
[----:B------:R-:W-:Y:S01]  /*0720*/  IMAD R4, R181, 0x400, R8 ;  /* 0x00000400b5047824 */ /* 0x000fe200078e0208 */
[----:B------:R-:W-:Y:S02]  /*0730*/  LOP3.LUT R3, R7, R3, RZ, 0x3c, !PT ;  /* 0x0000000307037212 */ /* 0x000fe400078e3cff */
[----:B------:R-:W-:Y:S01]  /*0740*/  SEL R171, R171, 0xffffffc0, !P4 ;  /* 0xffffffc0abab7807 */ /* 0x000fe20006000000 */
[----:B------:R-:W-:Y:S01]  /*0750*/  IMAD R5, R187, 0x10, R5 ;  /* 0x00000010bb057824 */ /* 0x000fe200078e0205 */
[----:B------:R-:W-:Y:S01]  /*0760*/  SEL R207, R207, 0x10, !P0 ;  /* 0x00000010cfcf7807 */ /* 0x000fe20004000000 */
[----:B------:R-:W-:Y:S01]  /*0770*/  IMAD.IADD R4, R4, 0x1, R9 ;  /* 0x0000000104047824 */ /* 0x000fe200078e0209 */
[----:B------:R-:W-:Y:S01]  /*0780*/  IADD3 R206, R205, 0x20, RZ ;  /* 0x00000020cdce7810 */ /* 0x000fe20007ffe0ff */
[--C-:B------:R-:W-:Y:S01]  /*0790*/  IMAD R173, R173, 0x2, R171.reuse ;  /* 0x00000002adad7824 */ /* 0x100fe200078e02ab */
[----:B------:R3:W-:Y:S01]  /*07a0*/  STL [R1+0xc], R5 ;  /* 0x00000c0501007387 */ /* 0x0007e20000100800 */
[----:B------:R-:W-:Y:S01]  /*07b0*/  @P1 IADD3 R206, R205, -0x20, RZ ;  /* 0xffffffe0cdce1810 */ /* 0x000fe20007ffe0ff */
[----:B------:R-:W-:Y:S01]  /*07c0*/  IMAD.IADD R172, R169, 0x1, R171 ;  /* 0x00000001a9ac7824 */ /* 0x000fe200078e02ab */
[----:B------:R-:W-:Y:S01]  /*07d0*/  LEA R238, R4, 0x12000, 0x1 ;  /* 0x0001200004ee7811 */ /* 0x000fe200078e08ff */
[----:B------:R3:W-:Y:S01]  /*07e0*/  STL [R1+0x8], R17 ;  /* 0x0000081101007387 */ /* 0x0007e20000100800 */
[----:B------:R-:W-:Y:S01]  /*07f0*/  IMAD.IADD R208, R205, 0x1, R207 ;  /* 0x00000001cdd07824 */ /* 0x000fe200078e02cf */
[----:B------:R-:W-:Y:S01]  /*0800*/  IADD3 R211, R202, 0x40, RZ ;  /* 0x00000040cad37810 */ /* 0x000fe20007ffe0ff */
[----:B-1----:R-:W-:Y:S01]  /*0810*/  IMAD.SHL.U32 R6, R11, 0x40, RZ ;  /* 0x000000400b067824 */ /* 0x002fe200078e00ff */
[----:B------:R-:W-:Y:S01]  /*0820*/  IADD3 R239, R238, 0x40, RZ ;  /* 0x00000040eeef7810 */ /* 0x000fe20007ffe0ff */
[----:B------:R-:W-:Y:S01]  /*0830*/  IMAD.IADD R171, R171, 0x1, R170 ;  /* 0x00000001abab7824 */ /* 0x000fe200078e02aa */
[----:B------:R-:W-:Y:S01]  /*0840*/  IADD3 R212, R202, 0x80, RZ ;  /* 0x00000080cad47810 */ /* 0x000fe20007ffe0ff */
[----:B------:R-:W-:Y:S01]  /*0850*/  IMAD.IADD R207, R207, 0x1, R206 ;  /* 0x00000001cfcf7824 */ /* 0x000fe200078e02ce */
[----:B------:R-:W-:-:S02]  /*0860*/  LOP3.LUT R0, R6, 0xfffffe00, RZ, 0xc0, !PT ;  /* 0xfffffe0006007812 */ /* 0x000fc400078ec0ff */
[----:B------:R-:W-:Y:S02]  /*0870*/  @P2 IADD3 R239, R238, -0x40, RZ ;  /* 0xffffffc0eeef2810 */ /* 0x000fe40007ffe0ff */
[----:B------:R-:W-:Y:S01]  /*0880*/  LOP3.LUT R186, R2, R0, RZ, 0xfc, !PT ;  /* 0x0000000002ba7212 */ /* 0x000fe200078efcff */
[--C-:B------:R-:W-:Y:S02]  /*0890*/  IMAD R181, R181, 0x400, R0.reuse ;  /* 0x00000400b5b57824 */ /* 0x100fe400078e0200 */
[----:B------:R-:W-:Y:S01]  /*08a0*/  IMAD R187, R187, 0x400, R0 ;  /* 0x00000400bbbb7824 */ /* 0x000fe200078e0200 */
[----:B------:R-:W-:Y:S01]  /*08b0*/  SHF.R.S32.HI R0, RZ, 0x1f, R235 ;  /* 0x0000001fff007819 */ /* 0x000fe200000114eb */
[----:B------:R-:W-:Y:S02]  /*08c0*/  IMAD.IADD R181, R3, 0x1, R181 ;  /* 0x0000000103b57824 */ /* 0x000fe400078e02b5 */
[----:B------:R-:W-:-:S03]  /*08d0*/  IMAD.IADD R187, R187, 0x1, R3 ;  /* 0x00000001bbbb7824 */ /* 0x000fc600078e0203 */
[----:B--2---:R-:W-:Y:S02]  /*08e0*/  LEA R181, R181, 0x1e000, 0x1 ;  /* 0x0001e000b5b57811 */ /* 0x004fe400078e08ff */
.L_x_424:
[----:B-1----:R-:W1:Y:S01]  /*08f0*/  S2R R35, SR_CTAID.Y ;  /* 0x0000000000237919 */ /* 0x002e620000002600 */
[----:B--23--:R-:W2:Y:S01]  /*0900*/  LDC.U8 R0, c[0x0][0x312] ;  /* 0x0000c480ff007b82 */ /* 0x00cea20000000000 */
[----:B------:R-:W-:Y:S02]  /*0910*/  ISETP.NE.U32.AND P1, PT, RZ, c[0x0][0x240], PT ;  /* 0x00009000ff007a0c */ /* 0x000fe40003f25070 */
[----:B------:R-:W4:Y:S01]  /*0920*/  S2R R2, SR_CTAID.Y ;  /* 0x0000000000027919 */ /* 0x000f220000002600 */
        /* <DEDUP_REMOVED lines=8> */
[----:B----4-:R-:W-:Y:S02]  /*09b0*/  SHF.R.S32.HI R36, RZ, 0x1f, R2 ;  /* 0x0000001fff247819 */ /* 0x010fe40000011402 */
[----:B------:R-:W-:Y:S02]  /*09c0*/  IADD3 R2, P0, R8, c[0x0][0x240], RZ ;  /* 0x0000900008027a10 */ /* 0x000fe40007f1e0ff */
[----:B------:R-:W-:Y:S02]  /*09d0*/  SHF.L.U64.HI R7, R35, 0x2, R36 ;  /* 0x0000000223077819 */ /* 0x000fe40000010224 */
[----:B------:R-:W-:-:S02]  /*09e0*/  ISETP.EQ.OR.EX P5, PT, RZ, c[0x0][0x24c], !P4, P5 ;  /* 0x00009300ff007a0c */ /* 0x000fc400067a2750 */
[----:B------:R-:W-:Y:S02]  /*09f0*/  IADD3.X R3, R7, c[0x0][0x244], RZ, P0, !PT ;  /* 0x0000910007037a10 */ /* 0x000fe400007fe4ff */
[----:B------:R-:W-:-:S03]  /*0a00*/  @P3 IADD3 R4, P0, R8, c[0x0][0x250], RZ ;  /* 0x0000940008043a10 */ /* 0x000fc60007f1e0ff */
[----:B------:R1:W2:Y:S04]  /*0a10*/  @P1 LDG.E R0, [R2.64] ;  /* 0x0000000602001981 */ /* 0x0002a8000c1e1900 */
[----:B------:R1:W2:Y:S01]  /*0a20*/  @P1 LDG.E R6, [R2.64+0x4] ;  /* 0x0000040602061981 */ /* 0x0002a2000c1e1900 */
[----:B---3--:R-:W-:Y:S01]  /*0a30*/  @P3 IADD3.X R5, R7, c[0x0][0x254], RZ, P0, !PT ;  /* 0x0000950007053a10 */ /* 0x008fe200007fe4ff */
[----:B------:R-:W-:Y:S01]  /*0a40*/  IMAD.MOV.U32 R234, RZ, RZ, RZ ;  /* 0x000000ffffea7224 */ /* 0x000fe200078e00ff */
[----:B-1----:R-:W-:-:S05]  /*0a50*/  IADD3 R2, P2, R8, c[0x0][0x248], RZ ;  /* 0x0000920008027a10 */ /* 0x002fca0007f5e0ff */
[----:B-----5:R1:W5:Y:S01]  /*0a60*/  @P3 LDG.E R234, [R4.64] ;  /* 0x0000000604ea3981 */ /* 0x020362000c1e1900 */
[----:B------:R-:W-:-:S05]  /*0a70*/  IADD3.X R3, R7, c[0x0][0x24c], RZ, P2, !PT ;  /* 0x0000930007037a10 */ /* 0x000fca00017fe4ff */
[----:B------:R-:W3:Y:S01]  /*0a80*/  @!P5 LDG.E R9, [R2.64] ;  /* 0x000000060209d981 */ /* 0x000ee2000c1e1900 */
[----:B------:R-:W-:-:S04]  /*0a90*/  ISETP.NE.U32.AND P0, PT, RZ, c[0x0][0x248], PT ;  /* 0x00009200ff007a0c */ /* 0x000fc80003f05070 */
[----:B------:R-:W-:Y:S01]  /*0aa0*/  ISETP.NE.AND.EX P0, PT, RZ, c[0x0][0x24c], PT, P0 ;  /* 0x00009300ff007a0c */ /* 0x000fe20003f05300 */
[----:B-1----:R-:W-:Y:S02]  /*0ab0*/  IMAD.MOV.U32 R4, RZ, RZ, c[0x0][0x218] ;  /* 0x00008600ff047624 */ /* 0x002fe400078e00ff */
[----:B--2---:R-:W-:Y:S02]  /*0ac0*/  @P1 IMAD.IADD R68, R6, 0x1, -R0 ;  /* 0x0000000106441824 */ /* 0x004fe400078e0a00 */
[----:B------:R-:W-:Y:S01]  /*0ad0*/  @!P1 IMAD.MOV.U32 R68, RZ, RZ, c[0x0][0x214] ;  /* 0x00008500ff449624 */ /* 0x000fe200078e00ff */
[----:B---3--:R1:W-:Y:S07]  /*0ae0*/  STL [R1+0x4], R9 ;  /* 0x0000040901007387 */ /* 0x0083ee0000100800 */
[----:B------:R-:W-:Y:S05]  /*0af0*/  @!P0 BRA `(.L_x_378) ;  /* 0x0000003000008947 */ /* 0x000fea0003800000 */
[----:B------:R-:W2:Y:S02]  /*0b00*/  @P4 LDG.E R4, [R2.64+0x4] ;  /* 0x0000040602044981 */ /* 0x000ea4000c1e1900 */
[----:B--2---:R-:W-:-:S06]  /*0b10*/  @P4 IADD3 R4, R4, -R9, RZ ;  /* 0x8000000904044210 */ /* 0x004fcc0007ffe0ff */
[----:B------:R2:W5:Y:S02]  /*0b20*/  @!P4 LDG.E R4, [R2.64] ;  /* 0x000000060204c981 */ /* 0x000564000c1e1900 */
.L_x_378:
[----:B------:R-:W-:Y:S01]  /*0b30*/  ISETP.NE.U32.AND P2, PT, RZ, c[0x0][0x258], PT ;  /* 0x00009600ff007a0c */ /* 0x000fe20003f45070 */
[----:B------:R-:W3:Y:S03]  /*0b40*/  LDL R33, [R1+0x8] ;  /* 0x0000080001217983 */ /* 0x000ee60000100800 */
[----:B------:R-:W-:-:S13]  /*0b50*/  ISETP.NE.AND.EX P2, PT, RZ, c[0x0][0x25c], PT, P2 ;  /* 0x00009700ff007a0c */ /* 0x000fda0003f45320 */
[----:B--2---:R-:W-:-:S04]  /*0b60*/  @P2 IADD3 R2, P0, R8, c[0x0][0x258], RZ ;  /* 0x0000960008022a10 */ /* 0x004fc80007f1e0ff */
[----:B------:R-:W-:-:S06]  /*0b70*/  @P2 IADD3.X R3, R7, c[0x0][0x25c], RZ, P0, !PT ;  /* 0x0000970007032a10 */ /* 0x000fcc00007fe4ff */
[----:B------:R-:W2:Y:S01]  /*0b80*/  @P2 LDG.E R3, [R2.64] ;  /* 0x0000000602032981 */ /* 0x000ea2000c1e1900 */
[----:B------:R-:W-:-:S04]  /*0b90*/  @!P2 ISETP.NE.U32.AND P0, PT, RZ, c[0x0][0x268], PT ;  /* 0x00009a00ff00aa0c */ /* 0x000fc80003f05070 */
[----:B------:R-:W-:-:S04]  /*0ba0*/  @!P2 ISETP.NE.AND.EX P0, PT, RZ, c[0x0][0x26c], PT, P0 ;  /* 0x00009b00ff00aa0c */ /* 0x000fc80003f05300 */
[----:B------:R-:W-:Y:S01]  /*0bb0*/  @!P2 SEL R2, RZ, c[0x0][0x21c], !P0 ;  /* 0x00008700ff02aa07 */ /* 0x000fe20004000000 */
[----:B---3--:R-:W-:-:S05]  /*0bc0*/  IMAD.SHL.U32 R34, R33, 0x40, RZ ;  /* 0x0000004021227824 */ /* 0x008fca00078e00ff */
[----:B------:R3:W-:Y:S01]  /*0bd0*/  STL [R1], R34 ;  /* 0x0000002201007387 */ /* 0x0007e20000100800 */
[--C-:B--2--5:R-:W-:Y:S01]  /*0be0*/  @P2 IMAD.IADD R198, R3, 0x1, -R234.reuse ;  /* 0x0000000103c62824 */ /* 0x124fe200078e0aea */
[----:B------:R-:W-:-:S04]  /*0bf0*/  @!P2 IADD3 R198, R2, R4, -R234 ;  /* 0x0000000402c6a210 */ /* 0x000fc80007ffe8ea */
[----:B------:R-:W-:-:S13]  /*0c00*/  ISETP.GT.AND P0, PT, R198, R34, PT ;  /* 0x00000022c600720c */ /* 0x000fda0003f04270 */
[----:B------:R-:W-:Y:S05]  /*0c10*/  @!P0 BRA `(.L_x_379) ;  /* 0x00007b9000008947 */ /* 0x000fea0003800000 */
[----:B---3--:R-:W-:Y:S01]  /*0c20*/  ISETP.NE.AND P2, PT, R9, -0x1, PT ;  /* 0xffffffff0900780c */ /* 0x008fe20003f45270 */
        /* <DEDUP_REMOVED lines=8> */
[----:B------:R-:W-:Y:S01]  /*0cb0*/  IMAD.WIDE.U32 R4, R0, c[0x0][0x190], RZ ;  /* 0x0000640000047a25 */ /* 0x000fe200078e00ff */
[----:B------:R-:W-:-:S03]  /*0cc0*/  LOP3.LUT R8, R22, 0xffffffc0, RZ, 0xc0, !PT ;  /* 0xffffffc016087812 */ /* 0x000fc600078ec0ff */
[----:B------:R-:W-:Y:S01]  /*0cd0*/  @P2 IMAD.IADD R6, R234, 0x1, R9 ;  /* 0x00000001ea062824 */ /* 0x000fe200078e0209 */
[----:B------:R-:W-:Y:S01]  /*0ce0*/  SEL R27, R10, R4, !P0 ;  /* 0x000000040a1b7207 */ /* 0x000fe20004000000 */
[----:B------:R-:W-:Y:S01]  /*0cf0*/  IMAD.IADD R20, R11, 0x1, R2 ;  /* 0x000000010b147824 */ /* 0x000fe200078e0202 */
[----:B------:R-:W-:Y:S01]  /*0d00*/  IADD3 R10, R8, -0x40, RZ ;  /* 0xffffffc0080a7810 */ /* 0x000fe20007ffe0ff */
        /* <DEDUP_REMOVED lines=16> */
.L_x_380:
        /* <DEDUP_REMOVED lines=15> */
.L_x_381:
[----:B------:R-:W-:Y:S01]  /*0f00*/  IABS R14, c[0x0][0x1c8] ;  /* 0x00007200000e7a13 */ /* 0x000fe20000000000 */
[----:B------:R-:W2:Y:S01]  /*0f10*/  LDC.U8 R15, c[0x0][0x328] ;  /* 0x0000ca00ff0f7b82 */ /* 0x000ea20000000000 */
[----:B------:R-:W-:Y:S01]  /*0f20*/  IABS R7, R236 ;  /* 0x000000ec00077213 */ /* 0x000fe20000000000 */
[C---:B------:R-:W-:Y:S01]  /*0f30*/  @P0 IMAD.WIDE.U32 R4, R0.reuse, c[0x0][0x370], RZ ;  /* 0x0000dc0000040a25 */ /* 0x040fe200078e00ff */
[----:B------:R-:W3:Y:S01]  /*0f40*/  I2F.RP R2, R14 ;  /* 0x0000000e00027306 */ /* 0x000ee20000209400 */
[----:B------:R-:W-:Y:S01]  /*0f50*/  MOV R12, c[0x0][0x224] ;  /* 0x00008900000c7a02 */ /* 0x000fe20000000f00 */
[----:B------:R-:W4:Y:S01]  /*0f60*/  S2R R16, SR_CTAID.X ;  /* 0x0000000000107919 */ /* 0x000f220000002500 */
[----:B------:R-:W-:Y:S01]  /*0f70*/  MOV R8, R7 ;  /* 0x0000000700087202 */ /* 0x000fe20000000f00 */
[----:B------:R-:W-:Y:S01]  /*0f80*/  @P0 IMAD R11, R0, c[0x0][0x374], R5 ;  /* 0x0000dd00000b0a24 */ /* 0x000fe200078e0205 */
[----:B------:R-:W-:Y:S01]  /*0f90*/  LOP3.LUT R7, R236, c[0x0][0x1c8], RZ, 0x3c, !PT ;  /* 0x00007200ec077a12 */ /* 0x000fe200078e3cff */
[----:B-1----:R-:W-:Y:S01]  /*0fa0*/  @P0 IMAD.MOV.U32 R9, RZ, RZ, R4 ;  /* 0x000000ffff090224 */ /* 0x002fe200078e0004 */
[----:B------:R-:W-:Y:S01]  /*0fb0*/  SHF.R.S32.HI R12, RZ, 0x1f, R12 ;  /* 0x0000001fff0c7819 */ /* 0x000fe2000001140c */
[----:B------:R-:W-:Y:S01]  /*0fc0*/  @!P0 IMAD.WIDE.U32 R4, R35, c[0x0][0x368], RZ ;  /* 0x0000da0023048a25 */ /* 0x000fe200078e00ff */
[----:B------:R-:W-:Y:S01]  /*0fd0*/  ISETP.GE.AND P3, PT, R7, RZ, PT ;  /* 0x000000ff0700720c */ /* 0x000fe20003f66270 */
[----:B------:R-:W1:Y:S01]  /*0fe0*/  LDC.U8 R21, c[0x0][0x3d0] ;  /* 0x0000f400ff157b82 */ /* 0x000e620000000000 */
[----:B------:R-:W-:Y:S01]  /*0ff0*/  MOV R32, c[0x0][0x22c] ;  /* 0x00008b0000207a02 */ /* 0x000fe20000000f00 */
[----:B------:R-:W-:Y:S01]  /*1000*/  IMAD R7, R12, R35, RZ ;  /* 0x000000230c077224 */ /* 0x000fe200078e02ff */
[----:B------:R-:W-:Y:S01]  /*1010*/  @!P0 MOV R9, R4 ;  /* 0x0000000400098202 */ /* 0x000fe20000000f00 */
[----:B------:R-:W-:Y:S01]  /*1020*/  IMAD.WIDE.U32 R12, R35, c[0x0][0x224], RZ ;  /* 0x00008900230c7a25 */ /* 0x000fe200078e00ff */
[----:B------:R-:W-:Y:S01]  /*1030*/  SHF.R.S32.HI R23, RZ, 0x1f, R34 ;  /* 0x0000001fff177819 */ /* 0x000fe20000011422 */
[----:B---3--:R-:W3:Y:S01]  /*1040*/  MUFU.RCP R2, R2 ;  /* 0x0000000200027308 */ /* 0x008ee20000001000 */
[----:B------:R-:W-:Y:S01]  /*1050*/  SHF.R.S32.HI R237, RZ, 0x1f, R236 ;  /* 0x0000001fffed7819 */ /* 0x000fe200000114ec */
[----:B------:R-:W-:Y:S01]  /*1060*/  IMAD.WIDE R18, R32, c[0x0][0x1c0], RZ ;  /* 0x0000700020127a25 */ /* 0x000fe200078e02ff */
[----:B--2---:R-:W-:-:S03]  /*1070*/  ISETP.NE.AND P2, PT, R15, RZ, PT ;  /* 0x000000ff0f00720c */ /* 0x004fc60003f45270 */
[----:B----4-:R-:W-:Y:S01]  /*1080*/  IMAD.WIDE.U32 R30, R16, c[0x0][0x3d8], RZ ;  /* 0x0000f600101e7a25 */ /* 0x010fe200078e00ff */
[----:B---3--:R-:W-:-:S04]  /*1090*/  IADD3 R2, R2, 0xffffffe, RZ ;  /* 0x0ffffffe02027810 */ /* 0x008fc80007ffe0ff */
[----:B------:R-:W2:Y:S02]  /*10a0*/  F2I.FTZ.U32.TRUNC.NTZ R3, R2 ;  /* 0x0000000200037305 */ /* 0x000ea4000021f000 */
[----:B--2---:R-:W-:-:S05]  /*10b0*/  IADD3 R2, RZ, -R3, RZ ;  /* 0x80000003ff027210 */ /* 0x004fca0007ffe0ff */
[----:B------:R-:W-:Y:S02]  /*10c0*/  IMAD R6, R2, R14, RZ ;  /* 0x0000000e02067224 */ /* 0x000fe400078e02ff */
[----:B------:R-:W-:-:S04]  /*10d0*/  IMAD.MOV.U32 R2, RZ, RZ, RZ ;  /* 0x000000ffff027224 */ /* 0x000fc800078e00ff */
[----:B------:R-:W-:-:S04]  /*10e0*/  IMAD.HI.U32 R2, R3, R6, R2 ;  /* 0x0000000603027227 */ /* 0x000fc800078e0002 */
[----:B------:R-:W-:Y:S02]  /*10f0*/  @!P0 IMAD R6, R36, c[0x0][0x368], RZ ;  /* 0x0000da0024068a24 */ /* 0x000fe400078e02ff */
[----:B------:R-:W-:-:S04]  /*1100*/  IMAD.HI.U32 R2, R2, R8, RZ ;  /* 0x0000000802027227 */ /* 0x000fc800078e00ff */
[----:B------:R-:W-:Y:S02]  /*1110*/  IMAD.MOV R3, RZ, RZ, -R2 ;  /* 0x000000ffff037224 */ /* 0x000fe400078e0a02 */
[C---:B------:R-:W-:Y:S02]  /*1120*/  @!P0 IMAD R6, R35.reuse, c[0x0][0x36c], R6 ;  /* 0x0000db0023068a24 */ /* 0x040fe400078e0206 */
[----:B------:R-:W-:Y:S01]  /*1130*/  IMAD R3, R14, R3, R8 ;  /* 0x000000030e037224 */ /* 0x000fe200078e0208 */
[----:B------:R-:W-:Y:S01]  /*1140*/  SHF.L.U64.HI R8, R35, 0x7, R36 ;  /* 0x0000000723087819 */ /* 0x000fe20000010224 */
[----:B------:R-:W-:Y:S01]  /*1150*/  @!P0 IMAD.IADD R11, R5, 0x1, R6 ;  /* 0x00000001050b8824 */ /* 0x000fe200078e0206 */
[----:B------:R-:W-:Y:S01]  /*1160*/  SHF.L.U32 R6, R35, 0x7, RZ ;  /* 0x0000000723067819 */ /* 0x000fe200000006ff */
[----:B------:R-:W-:Y:S01]  /*1170*/  IMAD R5, R36, c[0x0][0x224], R7 ;  /* 0x0000890024057a24 */ /* 0x000fe200078e0207 */
[----:B------:R-:W-:Y:S01]  /*1180*/  ISETP.GT.U32.AND P4, PT, R14, R3, PT ;  /* 0x000000030e00720c */ /* 0x000fe20003f84070 */
[-C--:B------:R-:W-:Y:S01]  /*1190*/  IMAD R7, R19, R12.reuse, RZ ;  /* 0x0000000c13077224 */ /* 0x080fe200078e02ff */
[----:B------:R-:W-:Y:S01]  /*11a0*/  SEL R6, R6, RZ, P1 ;  /* 0x000000ff06067207 */ /* 0x000fe20000800000 */
[----:B------:R-:W-:Y:S01]  /*11b0*/  IMAD.IADD R4, R13, 0x1, R5 ;  /* 0x000000010d047824 */ /* 0x000fe200078e0205 */
[----:B------:R-:W-:Y:S01]  /*11c0*/  SEL R8, R8, RZ, P1 ;  /* 0x000000ff08087207 */ /* 0x000fe20000800000 */
[----:B------:R-:W-:Y:S01]  /*11d0*/  IMAD.WIDE.U32 R12, R18, R12, RZ ;  /* 0x0000000c120c7225 */ /* 0x000fe200078e00ff */
[----:B------:R-:W-:-:S03]  /*11e0*/  IADD3 R6, P1, R10, R6, RZ ;  /* 0x000000060a067210 */ /* 0x000fc60007f3e0ff */
[C---:B------:R-:W-:Y:S01]  /*11f0*/  IMAD R7, R18.reuse, R4, R7 ;  /* 0x0000000412077224 */ /* 0x040fe200078e0207 */
[----:B------:R-:W-:Y:S01]  /*1200*/  IADD3.X R8, R17, R8, RZ, P1, !PT ;  /* 0x0000000811087210 */ /* 0x000fe20000ffe4ff */
[----:B------:R-:W-:Y:S01]  /*1210*/  IMAD.WIDE.U32 R4, R18, R0, RZ ;  /* 0x0000000012047225 */ /* 0x000fe200078e00ff */
[----:B-1----:R-:W-:Y:S02]  /*1220*/  ISETP.NE.AND P1, PT, R21, RZ, PT ;  /* 0x000000ff1500720c */ /* 0x002fe40003f25270 */
[----:B------:R-:W-:Y:S01]  /*1230*/  @!P4 IADD3 R2, R2, 0x1, RZ ;  /* 0x000000010202c810 */ /* 0x000fe20007ffe0ff */
[----:B------:R-:W-:Y:S01]  /*1240*/  @!P4 IMAD.IADD R3, R3, 0x1, -R14 ;  /* 0x000000010303c824 */ /* 0x000fe200078e0a0e */
[----:B------:R-:W-:Y:S01]  /*1250*/  ISETP.NE.AND P4, PT, RZ, c[0x0][0x1c8], PT ;  /* 0x00007200ff007a0c */ /* 0x000fe20003f85270 */
[----:B------:R-:W-:Y:S01]  /*1260*/  IMAD.IADD R15, R13, 0x1, R7 ;  /* 0x000000010d0f7824 */ /* 0x000fe200078e0207 */
[----:B------:R-:W-:Y:S02]  /*1270*/  SEL R21, R30, RZ, P1 ;  /* 0x000000ff1e157207 */ /* 0x000fe40000800000 */
[----:B------:R-:W-:Y:S01]  /*1280*/  ISETP.GE.U32.AND P5, PT, R3, R14, PT ;  /* 0x0000000e0300720c */ /* 0x000fe20003fa6070 */
[----:B------:R-:W-:-:S02]  /*1290*/  IMAD R3, R19, R0, RZ ;  /* 0x0000000013037224 */ /* 0x000fc400078e02ff */
[----:B------:R-:W-:Y:S01]  /*12a0*/  IMAD R14, R19, R6, RZ ;  /* 0x00000006130e7224 */ /* 0x000fe200078e02ff */
[----:B------:R-:W-:Y:S01]  /*12b0*/  SEL R19, R12, R4, !P0 ;  /* 0x000000040c137207 */ /* 0x000fe20004000000 */
[----:B------:R-:W-:Y:S01]  /*12c0*/  @P2 IMAD R4, R35, c[0x0][0x214], RZ ;  /* 0x0000850023042a24 */ /* 0x000fe200078e02ff */
[----:B------:R-:W-:Y:S01]  /*12d0*/  @P0 IADD3 R15, R5, R3, RZ ;  /* 0x00000003050f0210 */ /* 0x000fe20007ffe0ff */
[----:B------:R-:W-:-:S03]  /*12e0*/  IMAD.WIDE.U32 R6, R18, R6, RZ ;  /* 0x0000000612067225 */ /* 0x000fc600078e00ff */
[----:B------:R-:W-:Y:S01]  /*12f0*/  @P2 SEL R3, R4, R0, !P0 ;  /* 0x0000000004032207 */ /* 0x000fe20004000000 */
[----:B------:R-:W-:Y:S02]  /*1300*/  IMAD R12, R18, R8, R14 ;  /* 0x00000008120c7224 */ /* 0x000fe400078e020e */
[----:B------:R-:W-:Y:S01]  /*1310*/  @P5 IADD3 R2, R2, 0x1, RZ ;  /* 0x0000000102025810 */ /* 0x000fe20007ffe0ff */
[----:B------:R-:W-:Y:S02]  /*1320*/  IMAD R4, R16, c[0x0][0x3dc], R31 ;  /* 0x0000f70010047a24 */ /* 0x000fe400078e021f */
[----:B------:R-:W-:Y:S01]  /*1330*/  IMAD R5, R236, c[0x0][0x22c], RZ ;  /* 0x00008b00ec057a24 */ /* 0x000fe200078e02ff */
[----:B------:R-:W-:Y:S01]  /*1340*/  IADD3 R12, R7, R12, RZ ;  /* 0x0000000c070c7210 */ /* 0x000fe20007ffe0ff */
[----:B------:R-:W-:Y:S01]  /*1350*/  IMAD.MOV.U32 R13, RZ, RZ, R2 ;  /* 0x000000ffff0d7224 */ /* 0x000fe200078e0002 */
[----:B------:R-:W-:Y:S01]  /*1360*/  SEL R18, R4, RZ, P1 ;  /* 0x000000ff04127207 */ /* 0x000fe20000800000 */
[----:B------:R-:W-:Y:S01]  /*1370*/  @!P2 IMAD R8, R35, c[0x0][0x1c0], R236 ;  /* 0x000070002308aa24 */ /* 0x000fe200078e02ec */
[----:B------:R-:W-:Y:S01]  /*1380*/  SHF.R.S32.HI R16, RZ, 0x1f, R5 ;  /* 0x0000001fff107819 */ /* 0x000fe20000011405 */
[----:B------:R-:W-:Y:S01]  /*1390*/  @P2 IMAD R14, R236, c[0x0][0x234], R3 ;  /* 0x00008d00ec0e2a24 */ /* 0x000fe200078e0203 */
[----:B------:R-:W-:Y:S01]  /*13a0*/  @!P3 IADD3 R13, -R13, RZ, RZ ;  /* 0x000000ff0d0db210 */ /* 0x000fe20007ffe1ff */
[----:B------:R-:W-:Y:S01]  /*13b0*/  @!P2 IMAD R14, R8, c[0x0][0x214], RZ ;  /* 0x00008500080eaa24 */ /* 0x000fe200078e02ff */
[----:B------:R-:W-:-:S04]  /*13c0*/  @!P4 LOP3.LUT R13, RZ, c[0x0][0x1c8], RZ, 0x33, !PT ;  /* 0x00007200ff0dca12 */ /* 0x000fc800078e33ff */
        /* <DEDUP_REMOVED lines=9> */
.L_x_382:
[----:B------:R-:W-:-:S04]  /*1460*/  IMAD R0, R35, c[0x0][0x1c0], R236 ;  /* 0x0000700023007a24 */ /* 0x000fc800078e02ec */
[----:B------:R-:W-:Y:S02]  /*1470*/  IMAD R8, R0, c[0x0][0x224], RZ ;  /* 0x0000890000087a24 */ /* 0x000fe400078e02ff */
.L_x_383:
        /* <DEDUP_REMOVED lines=24> */
[----:B------:R-:W-:Y:S01]  /*1600*/  IMAD R7, R236, c[0x0][0x37c], R6 ;  /* 0x0000df00ec077a24 */ /* 0x000fe200078e0206 */
[----:B------:R-:W-:Y:S01]  /*1610*/  IADD3.X R9, R18, R9, R15, P2, P0 ;  /* 0x0000000912097210 */ /* 0x000fe200017e040f */
[C---:B------:R-:W-:Y:S01]  /*1620*/  IMAD R12, R4.reuse, c[0x0][0x194], R5 ;  /* 0x00006500040c7a24 */ /* 0x040fe200078e0205 */
[----:B-1----:R-:W-:Y:S01]  /*1630*/  SHF.R.S32.HI R37, RZ, 0x1f, R37 ;  /* 0x0000001fff257819 */ /* 0x002fe20000011425 */
[----:B------:R-:W-:Y:S01]  /*1640*/  IMAD.WIDE.U32 R4, R4, c[0x0][0x190], R202 ;  /* 0x0000640004047a25 */ /* 0x000fe200078e00ca */
[----:B------:R-:W-:-:S02]  /*1650*/  MOV R15, 0x4 ;  /* 0x00000004000f7802 */ /* 0x000fc40000000f00 */
[----:B---3--:R-:W-:Y:S01]  /*1660*/  LEA.HI R37, R37, R38, RZ, 0x5 ;  /* 0x0000002625257211 */ /* 0x008fe200078f28ff */
[----:B------:R-:W-:Y:S01]  /*1670*/  IMAD.WIDE.U32 R2, R236, c[0x0][0x378], R2 ;  /* 0x0000de00ec027a25 */ /* 0x000fe200078e0002 */
[----:B------:R-:W-:Y:S02]  /*1680*/  IADD3 R4, P2, R27, R4, RZ ;  /* 0x000000041b047210 */ /* 0x000fe40007f5e0ff */
[----:B------:R-:W-:Y:S01]  /*1690*/  SHF.R.S32.HI R37, RZ, 0x5, R37 ;  /* 0x00000005ff257819 */ /* 0x000fe20000011425 */
[----:B------:R-:W-:Y:S01]  /*16a0*/  IMAD.IADD R16, R10, 0x1, R8 ;  /* 0x000000010a107824 */ /* 0x000fe200078e0208 */
[----:B------:R-:W-:Y:S01]  /*16b0*/  IADD3 R3, R3, R7, RZ ;  /* 0x0000000703037210 */ /* 0x000fe20007ffe0ff */
[----:B------:R-:W-:Y:S01]  /*16c0*/  IMAD R7, R237, c[0x0][0x1a8], RZ ;  /* 0x00006a00ed077a24 */ /* 0x000fe200078e02ff */
[----:B------:R-:W-:Y:S01]  /*16d0*/  IADD3.X R5, R20, R5, R12, P2, !PT ;  /* 0x0000000514057210 */ /* 0x000fe200017fe40c */
[----:B------:R-:W-:Y:S01]  /*16e0*/  IMAD.WIDE R16, R16, R15, c[0x0][0x3c8] ;  /* 0x0000f20010107625 */ /* 0x000fe200078e020f */
[----:B------:R-:W-:-:S03]  /*16f0*/  LEA.HI.SX32 R10, R22, 0xffffffff, 0x1a ;  /* 0xffffffff160a7811 */ /* 0x000fc600078fd2ff */
[C---:B------:R-:W-:Y:S02]  /*1700*/  IMAD R7, R236.reuse, c[0x0][0x1ac], R7 ;  /* 0x00006b00ec077a24 */ /* 0x040fe400078e0207 */
[----:B------:R-:W-:-:S04]  /*1710*/  IMAD.WIDE.U32 R4, R236, c[0x0][0x1a8], R4 ;  /* 0x00006a00ec047a25 */ /* 0x000fc800078e0004 */
[----:B------:R-:W-:Y:S01]  /*1720*/  IMAD.WIDE.U32 R2, R235, c[0x0][0x370], R2 ;  /* 0x0000dc00eb027a25 */ /* 0x000fe200078e0002 */
[----:B------:R-:W-:-:S03]  /*1730*/  LEA R8, P2, R4, c[0x0][0x160], 0x1 ;  /* 0x0000580004087a11 */ /* 0x000fc600078408ff */
[----:B------:R-:W-:Y:S02]  /*1740*/  IMAD.IADD R12, R5, 0x1, R7 ;  /* 0x00000001050c7824 */ /* 0x000fe400078e0207 */
[----:B------:R-:W-:-:S04]  /*1750*/  IMAD.WIDE R14, R14, R15, c[0x0][0x200] ;  /* 0x000080000e0e7625 */ /* 0x000fc800078e020f */
[----:B--2---:R-:W-:-:S05]  /*1760*/  IMAD R0, R37, R30, R39 ;  /* 0x0000001e25007224 */ /* 0x004fca00078e0227 */
[----:B------:R-:W-:-:S04]  /*1770*/  IADD3 R6, P0, R0, R11, RZ ;  /* 0x0000000b00067210 */ /* 0x000fc80007f1e0ff */
[----:B------:R-:W-:Y:S01]  /*1780*/  LEA.HI.X.SX32 R9, R0, R9, 0x1, P0 ;  /* 0x0000000900097211 */ /* 0x000fe200000f0eff */
[----:B------:R-:W-:Y:S01]  /*1790*/  IMAD R0, R31, c[0x0][0x370], RZ ;  /* 0x0000dc001f007a24 */ /* 0x000fe200078e02ff */
[----:B------:R-:W-:-:S03]  /*17a0*/  LEA R188, P0, R6, c[0x0][0x350], 0x2 ;  /* 0x0000d40006bc7a11 */ /* 0x000fc600078010ff */
[----:B------:R-:W-:Y:S01]  /*17b0*/  IMAD R0, R235, c[0x0][0x374], R0 ;  /* 0x0000dd00eb007a24 */ /* 0x000fe200078e0200 */
[----:B------:R-:W-:Y:S02]  /*17c0*/  LEA.HI.X R189, R6, c[0x0][0x354], R9, 0x2, P0 ;  /* 0x0000d50006bd7a11 */ /* 0x000fe400000f1409 */
[----:B------:R-:W-:Y:S02]  /*17d0*/  LEA R6, P0, R2, c[0x0][0x330], 0x1 ;  /* 0x0000cc0002067a11 */ /* 0x000fe400078008ff */
[----:B------:R-:W-:Y:S02]  /*17e0*/  IADD3 R0, R3, R0, RZ ;  /* 0x0000000003007210 */ /* 0x000fe40007ffe0ff */
        /* <DEDUP_REMOVED lines=43> */
.L_x_386:
[----:B------:R-:W-:Y:S05]  /*1aa0*/  BSYNC B0 ;  /* 0x0000000000007941 */ /* 0x000fea0003800000 */
.L_x_385:
        /* <DEDUP_REMOVED lines=39> */
.L_x_388:
[----:B------:R-:W-:Y:S05]  /*1d20*/  BSYNC B0 ;  /* 0x0000000000007941 */ /* 0x000fea0003800000 */
.L_x_387:
        /* <DEDUP_REMOVED lines=19> */
.L_x_390:
        /* <DEDUP_REMOVED lines=28> */
.L_x_391:
[----:B------:R-:W-:Y:S05]  /*2020*/  BSYNC B0 ;  /* 0x0000000000007941 */ /* 0x000fea0003800000 */
.L_x_389:
        /* <DEDUP_REMOVED lines=17> */
.L_x_393:
        /* <DEDUP_REMOVED lines=38> */
.L_x_394:
[----:B------:R-:W-:Y:S05]  /*23a0*/  BSYNC B0 ;  /* 0x0000000000007941 */ /* 0x000fea0003800000 */
.L_x_392:
[----:B--2---:R-:W2:Y:S01]  /*23b0*/  LDL R12, [R1+0xc] ;  /* 0x00000c00010c7983 */ /* 0x004ea20000100800 */
[----:B------:R-:W-:Y:S01]  /*23c0*/  IMAD R11, R33, -0x40, R198 ;  /* 0xffffffc0210b7824 */ /* 0x000fe200078e02c6 */
[----:B------:R-:W-:Y:S01]  /*23d0*/  MOV R204, 0x7f800000 ;  /* 0x7f80000000cc7802 */ /* 0x000fe20000000f00 */
[----:B------:R-:W-:-:S03]  /*23e0*/  IMAD.MOV.U32 R201, RZ, RZ, 0x7f800000 ;  /* 0x7f800000ffc97424 */ /* 0x000fc600078e00ff */
[----:B------:R-:W-:-:S13]  /*23f0*/  ISETP.GE.AND P6, PT, R235, R11, PT ;  /* 0x0000000beb00720c */ /* 0x000fda0003fc6270 */
[----:B------:R1:W-:Y:S04]  /*2400*/  @P6 STS.128 [R192+0x12000], RZ ;  /* 0x012000ffc0006388 */ /* 0x0003e80000000c00 */
[----:B------:R1:W-:Y:S04]  /*2410*/  @P6 STS.128 [R192+0x14000], RZ ;  /* 0x014000ffc0006388 */ /* 0x0003e80000000c00 */
[----:B------:R1:W-:Y:S01]  /*2420*/  @P6 STS.128 [R192+0x16000], RZ ;  /* 0x016000ffc0006388 */ /* 0x0003e20000000c00 */
[----:B------:R-:W-:Y:S01]  /*2430*/  BSSY B0, `(.L_x_395) ;  /* 0x0000034000007945 */ /* 0x000fe20003800000 */
[C---:B--2---:R-:W-:Y:S01]  /*2440*/  IADD3 R0, R12.reuse, 0x8, RZ ;  /* 0x000000080c007810 */ /* 0x044fe20007ffe0ff */
[----:B------:R-:W-:Y:S01]  /*2450*/  IMAD.SHL.U32 R231, R12, 0x4, RZ ;  /* 0x000000040ce77824 */ /* 0x000fe200078e00ff */
[----:B-1----:R-:W-:-:S02]  /*2460*/  SHF.R.S32.HI R2, RZ, 0x1f, R12 ;  /* 0x0000001fff027819 */ /* 0x002fc4000001140c */
[-C--:B------:R-:W-:Y:S02]  /*2470*/  ISETP.GE.AND P2, PT, R12, R10.reuse, PT ;  /* 0x0000000a0c00720c */ /* 0x080fe40003f46270 */
[----:B------:R-:W-:Y:S02]  /*2480*/  ISETP.GE.AND P1, PT, R0, R10, PT ;  /* 0x0000000a0000720c */ /* 0x000fe40003f26270 */
[----:B------:R-:W-:Y:S02]  /*2490*/  SHF.L.U64.HI R230, R12, 0x2, R2 ;  /* 0x000000020ce67819 */ /* 0x000fe40000010202 */
[----:B------:R-:W-:-:S04]  /*24a0*/  IADD3 R2, P0, R231, R210, RZ ;  /* 0x000000d2e7027210 */ /* 0x000fc80007f1e0ff */
[----:B------:R-:W-:Y:S01]  /*24b0*/  IADD3.X R3, R230, R209, RZ, P0, !PT ;  /* 0x000000d1e6037210 */ /* 0x000fe200007fe4ff */
[----:B------:R-:W-:-:S04]  /*24c0*/  IMAD R0, R23, c[0x0][0x198], RZ ;  /* 0x0000660017007a24 */ /* 0x000fc800078e02ff */
[----:B------:R1:W5:Y:S04]  /*24d0*/  @!P2 LDG.E R201, [R2.64] ;  /* 0x0000000602c9a981 */ /* 0x000368000c1e1900 */
[----:B------:R1:W5:Y:S01]  /*24e0*/  @!P1 LDG.E R204, [R2.64+0x20] ;  /* 0x0000200602cc9981 */ /* 0x000362000c1e1900 */
[C---:B------:R-:W-:Y:S02]  /*24f0*/  IMAD R0, R34.reuse, c[0x0][0x19c], R0 ;  /* 0x0000670022007a24 */ /* 0x040fe400078e0200 */
[----:B-1----:R-:W-:-:S05]  /*2500*/  IMAD.WIDE.U32 R2, R34, c[0x0][0x198], R202 ;  /* 0x0000660022027a25 */ /* 0x002fca00078e00ca */
[----:B------:R-:W-:-:S04]  /*2510*/  IADD3 R4, P0, R25, R2, RZ ;  /* 0x0000000219047210 */ /* 0x000fc80007f1e0ff */
[----:B------:R-:W-:Y:S01]  /*2520*/  IADD3.X R5, R26, R3, R0, P0, !PT ;  /* 0x000000031a057210 */ /* 0x000fe200007fe400 */
[----:B------:R-:W-:-:S04]  /*2530*/  IMAD R0, R24, c[0x0][0x1b0], RZ ;  /* 0x00006c0018007a24 */ /* 0x000fc800078e02ff */
[C---:B------:R-:W-:Y:S02]  /*2540*/  IMAD R0, R13.reuse, c[0x0][0x1b4], R0 ;  /* 0x00006d000d007a24 */ /* 0x040fe400078e0200 */
[----:B------:R-:W-:-:S04]  /*2550*/  IMAD.WIDE.U32 R4, R13, c[0x0][0x1b0], R4 ;  /* 0x00006c000d047a25 */ /* 0x000fc800078e0004 */
[----:B------:R-:W-:Y:S01]  /*2560*/  IMAD.IADD R10, R5, 0x1, R0 ;  /* 0x00000001050a7824 */ /* 0x000fe200078e0200 */
        /* <DEDUP_REMOVED lines=32> */
.L_x_396:
[----:B------:R-:W-:Y:S05]  /*2770*/  BSYNC B0 ;  /* 0x0000000000007941 */ /* 0x000fea0003800000 */
.L_x_395:
        /* <DEDUP_REMOVED lines=12> */
[----:B-1----:R-:W-:-:S04]  /*2840*/  IMAD.WIDE.U32 R6, R0, c[0x0][0x198], R4 ;  /* 0x0000660000067a25 */ /* 0x002fc800078e0004 */
        /* <DEDUP_REMOVED lines=25> */
.L_x_398:
[----:B------:R-:W-:Y:S05]  /*29e0*/  BSYNC B0 ;  /* 0x0000000000007941 */ /* 0x000fea0003800000 */
.L_x_397:
[----:B------:R1:W-:Y:S02]  /*29f0*/  @P6 STS.128 [R192+0x18000], RZ ;  /* 0x018000ffc0006388 */ /* 0x0003e40000000c00 */
[----:B-1----:R-:W-:Y:S01]  /*2a00*/  IMAD.WIDE.U32 R2, R34, c[0x0][0x1a0], R202 ;  /* 0x0000680022027a25 */ /* 0x002fe200078e00ca */
[----:B------:R-:W-:Y:S01]  /*2a10*/  BSSY B0, `(.L_x_399) ;  /* 0x000002b000007945 */ /* 0x000fe20003800000 */
[----:B------:R1:W-:Y:S02]  /*2a20*/  @P6 STS.128 [R192+0x1a000], RZ ;  /* 0x01a000ffc0006388 */ /* 0x0003e40000000c00 */
[----:B------:R-:W-:Y:S01]  /*2a30*/  IMAD R0, R23, c[0x0][0x1a0], RZ ;  /* 0x0000680017007a24 */ /* 0x000fe200078e02ff */
[----:B------:R-:W-:Y:S01]  /*2a40*/  IADD3 R4, P0, R28, R2, RZ ;  /* 0x000000021c047210 */ /* 0x000fe20007f1e0ff */
[----:B------:R1:W-:Y:S02]  /*2a50*/  @P6 STS.128 [R192+0x1c000], RZ ;  /* 0x01c000ffc0006388 */ /* 0x0003e40000000c00 */
        /* <DEDUP_REMOVED lines=38> */
.L_x_400:
[----:B------:R-:W-:Y:S05]  /*2cc0*/  BSYNC B0 ;  /* 0x0000000000007941 */ /* 0x000fea0003800000 */
.L_x_399:
        /* <DEDUP_REMOVED lines=37> */
.L_x_402:
[----:B------:R-:W-:Y:S05]  /*2f20*/  BSYNC B0 ;  /* 0x0000000000007941 */ /* 0x000fea0003800000 */
.L_x_401:
[----:B------:R-:W-:Y:S01]  /*2f30*/  ISETP.NE.U32.AND P1, PT, RZ, c[0x0][0x318], PT ;  /* 0x0000c600ff007a0c */ /* 0x000fe20003f25070 */
[----:B-12---:R-:W2:Y:S03]  /*2f40*/  LDL R6, [R1+0x1c] ;  /* 0x00001c0001067983 */ /* 0x006ea60000100800 */
[----:B------:R-:W-:Y:S01]  /*2f50*/  ISETP.NE.AND.EX P1, PT, RZ, c[0x0][0x31c], PT, P1 ;  /* 0x0000c700ff007a0c */ /* 0x000fe20003f25310 */
[----:B---3--:R-:W3:Y:S04]  /*2f60*/  LDL R7, [R1+0x18] ;  /* 0x0000180001077983 */ /* 0x008ee80000100800 */
[----:B------:R-:W0:Y:S08]  /*2f70*/  LDGDEPBAR ;  /* 0x00000000000079af */ /* 0x000e300000000000 */
[----:B------:R-:W-:-:S02]  /*2f80*/  @P1 IMAD R0, R36, c[0x0][0x320], RZ ;  /* 0x0000c80024001a24 */ /* 0x000fc400078e02ff */
[----:B------:R-:W-:-:S04]  /*2f90*/  @P1 IMAD.WIDE.U32 R2, R35, c[0x0][0x320], R236 ;  /* 0x0000c80023021a25 */ /* 0x000fc800078e00ec */
[----:B------:R-:W-:Y:S01]  /*2fa0*/  @P1 IMAD R0, R35, c[0x0][0x324], R0 ;  /* 0x0000c90023001a24 */ /* 0x000fe200078e0200 */
[----:B------:R-:W-:-:S03]  /*2fb0*/  @P1 LEA R4, P0, R2, c[0x0][0x318], 0x2 ;  /* 0x0000c60002041a11 */ /* 0x000fc600078010ff */
[----:B------:R-:W-:-:S05]  /*2fc0*/  @P1 IMAD.IADD R0, R3, 0x1, R0 ;  /* 0x0000000103001824 */ /* 0x000fca00078e0200 */
[----:B------:R-:W-:-:S05]  /*2fd0*/  @P1 LEA.HI.X R5, R2, c[0x0][0x31c], R0, 0x2, P0 ;  /* 0x0000c70002051a11 */ /* 0x000fca00000f1400 */
[----:B----4-:R1:W4:Y:S01]  /*2fe0*/  @P1 LDG.E R4, [R4.64] ;  /* 0x0000000604041981 */ /* 0x010322000c1e1900 */
[----:B------:R-:W-:Y:S01]  /*2ff0*/  IADD3 R0, R34, 0x40, RZ ;  /* 0x0000004022007810 */ /* 0x000fe20007ffe0ff */
[----:B------:R-:W4:Y:S03]  /*3000*/  @P1 MUFU.RCP R2, c[0x0][0x238] ;  /* 0x00008e0000021b08 */ /* 0x000f260000001000 */
[----:B------:R-:W-:Y:S01]  /*3010*/  ISETP.GE.AND P0, PT, R0, R198, PT ;  /* 0x000000c60000720c */ /* 0x000fe20003f06270 */
[----:B------:R-:W-:-:S04]  /*3020*/  IMAD.MOV.U32 R0, RZ, RZ, c[0x0][0x22c] ;  /* 0x00008b00ff007624 */ /* 0x000fc800078e00ff */
[----:B------:R-:W-:-:S04]  /*3030*/  IMAD R0, R0, c[0x0][0x1c0], RZ ;  /* 0x0000700000007a24 */ /* 0x000fc800078e02ff */
[C---:B------:R-:W-:Y:S01]  /*3040*/  IMAD.SHL.U32 R233, R0.reuse, 0x10, RZ ;  /* 0x0000001000e97824 */ /* 0x040fe200078e00ff */
[----:B------:R-:W-:Y:S01]  /*3050*/  SHF.L.U32 R199, R0, 0x3, RZ ;  /* 0x0000000300c77819 */ /* 0x000fe200000006ff */
[----:B------:R-:W-:-:S03]  /*3060*/  IMAD.MOV.U32 R191, RZ, RZ, RZ ;  /* 0x000000ffffbf7224 */ /* 0x000fc600078e00ff */
[C---:B------:R-:W-:Y:S02]  /*3070*/  IADD3 R3, R233.reuse, 0x80, RZ ;  /* 0x00000080e9037810 */ /* 0x040fe40007ffe0ff */
[----:B-1----:R-:W-:-:S03]  /*3080*/  IADD3 R5, R233, 0x40, RZ ;  /* 0x00000040e9057810 */ /* 0x002fc60007ffe0ff */
[C---:B------:R-:W-:Y:S01]  /*3090*/  IMAD.IADD R249, R199.reuse, 0x1, R3 ;  /* 0x00000001c7f97824 */ /* 0x040fe200078e0203 */
[----:B------:R-:W-:Y:S01]  /*30a0*/  IADD3 R251, R199, R5, RZ ;  /* 0x00000005c7fb7210 */ /* 0x000fe20007ffe0ff */
[C---:B------:R-:W-:Y:S01]  /*30b0*/  IMAD.SHL.U32 R176, R187.reuse, 0x2, RZ ;  /* 0x00000002bbb07824 */ /* 0x040fe200078e00ff */
[----:B------:R-:W-:Y:S02]  /*30c0*/  IADD3 R168, R186, 0x3000, RZ ;  /* 0x00003000baa87810 */ /* 0x000fe40007ffe0ff */
[----:B------:R-:W-:Y:S02]  /*30d0*/  MOV R180, 0x40 ;  /* 0x0000004000b47802 */ /* 0x000fe40000000f00 */
[----:B------:R-:W-:Y:S02]  /*30e0*/  IADD3 R175, R187, 0x3000, RZ ;  /* 0x00003000bbaf7810 */ /* 0x000fe40007ffe0ff */
[----:B------:R-:W-:Y:S02]  /*30f0*/  SEL R168, R168, R186, !P3 ;  /* 0x000000baa8a87207 */ /* 0x000fe40005800000 */
[----:B------:R-:W-:Y:S01]  /*3100*/  SEL R175, R175, R187, !P3 ;  /* 0x000000bbafaf7207 */ /* 0x000fe20005800000 */
        /* <DEDUP_REMOVED lines=49> */
[----:B------:R-:W-:Y:S01]  /*3420*/  SHF.L.U32 R175, R175, 0x1, RZ ;  /* 0x00000001afaf7819 */ /* 0x000fe200000006ff */
[----:B--2---:R-:W-:Y:S01]  /*3430*/  IMAD R232, R33, 0x40, R6 ;  /* 0x0000004021e87824 */ /* 0x004fe200078e0206 */
[----:B------:R-:W-:-:S05]  /*3440*/  IADD3 R6, R233, 0x20, RZ ;  /* 0x00000020e9067810 */ /* 0x000fca0007ffe0ff */
[----:B------:R-:W-:-:S05]  /*3450*/  IMAD.IADD R252, R199, 0x1, R6 ;  /* 0x00000001c7fc7824 */ /* 0x000fca00078e0206 */
[----:B------:R-:W-:-:S05]  /*3460*/  IADD3 R5, R199, R252, RZ ;  /* 0x000000fcc7057210 */ /* 0x000fca0007ffe0ff */
[----:B------:R-:W-:Y:S01]  /*3470*/  IMAD.IADD R224, R199, 0x1, R5 ;  /* 0x00000001c7e07824 */ /* 0x000fe200078e0205 */
[----:B------:R-:W-:Y:S01]  /*3480*/  IADD3 R68, -R68, R12, -R232 ;  /* 0x0000000c44447210 */ /* 0x000fe20007ffe9e8 */
[----:B----4-:R-:W-:Y:S01]  /*3490*/  @P1 FMUL.FTZ R191, R4, R2 ;  /* 0x0000000204bf1220 */ /* 0x010fe20000410000 */
[C---:B------:R-:W-:Y:S02]  /*34a0*/  IADD3 R4, R233.reuse, 0x60, RZ ;  /* 0x00000060e9047810 */ /* 0x040fe40007ffe0ff */
[----:B------:R-:W-:-:S03]  /*34b0*/  IADD3 R2, R233, 0xa0, RZ ;  /* 0x000000a0e9027810 */ /* 0x000fc60007ffe0ff */
[C---:B------:R-:W-:Y:S02]  /*34c0*/  IMAD.IADD R250, R199.reuse, 0x1, R4 ;  /* 0x00000001c7fa7824 */ /* 0x040fe400078e0204 */
[----:B------:R-:W-:Y:S01]  /*34d0*/  IMAD.IADD R248, R199, 0x1, R2 ;  /* 0x00000001c7f87824 */ /* 0x000fe200078e0202 */
[----:B---3--:R-:W-:Y:S01]  /*34e0*/  R2P PR, R7, 0x6 ;  /* 0x0000000607007804 */ /* 0x008fe20000000000 */
[C---:B------:R-:W-:Y:S01]  /*34f0*/  IMAD.IADD R4, R199.reuse, 0x1, R251 ;  /* 0x00000001c7047824 */ /* 0x040fe200078e02fb */
[C---:B------:R-:W-:Y:S01]  /*3500*/  IADD3 R2, R199.reuse, R249, RZ ;  /* 0x000000f9c7027210 */ /* 0x040fe20007ffe0ff */
[C---:B------:R-:W-:Y:S02]  /*3510*/  IMAD.IADD R3, R199.reuse, 0x1, R250 ;  /* 0x00000001c7037824 */ /* 0x040fe400078e02fa */
[----:B------:R-:W-:Y:S01]  /*3520*/  IMAD.IADD R0, R199, 0x1, R248 ;  /* 0x00000001c7007824 */ /* 0x000fe200078e02f8 */
[----:B------:R-:W-:Y:S01]  /*3530*/  SEL R185, R185, 0xffffffe0, !P1 ;  /* 0xffffffe0b9b97807 */ /* 0x000fe20004800000 */
[C---:B------:R-:W-:Y:S01]  /*3540*/  IMAD.IADD R220, R199.reuse, 0x1, R3 ;  /* 0x00000001c7dc7824 */ /* 0x040fe200078e0203 */
[C---:B------:R-:W-:Y:S01]  /*3550*/  IADD3 R222, R199.reuse, R4, RZ ;  /* 0x00000004c7de7210 */ /* 0x040fe20007ffe0ff */
[C---:B------:R-:W-:Y:S01]  /*3560*/  IMAD.IADD R218, R199.reuse, 0x1, R2 ;  /* 0x00000001c7da7824 */ /* 0x040fe200078e0202 */
[C---:B------:R-:W-:Y:S01]  /*3570*/  IADD3 R216, R199.reuse, R0, RZ ;  /* 0x00000000c7d87210 */ /* 0x040fe20007ffe0ff */
[C---:B------:R-:W-:Y:S01]  /*3580*/  IMAD.IADD R223, R199.reuse, 0x1, R224 ;  /* 0x00000001c7df7824 */ /* 0x040fe200078e02e0 */
[----:B------:R-:W-:Y:S01]  /*3590*/  SEL R180, R180, 0xffffffc0, !P2 ;  /* 0xffffffc0b4b47807 */ /* 0x000fe20005000000 */
[C---:B------:R-:W-:Y:S01]  /*35a0*/  IMAD.IADD R217, R199.reuse, 0x1, R218 ;  /* 0x00000001c7d97824 */ /* 0x040fe200078e02da */
[----:B------:R-:W-:Y:S01]  /*35b0*/  IADD3 R219, R199, R220, RZ ;  /* 0x000000dcc7db7210 */ /* 0x000fe20007ffe0ff */
[----:B------:R-:W-:-:S02]  /*35c0*/  IMAD.IADD R182, R181, 0x1, R185 ;  /* 0x00000001b5b67824 */ /* 0x000fc400078e02b9 */
[----:B------:R-:W-:Y:S02]  /*35d0*/  IMAD.IADD R177, R185, 0x1, R176 ;  /* 0x00000001b9b17824 */ /* 0x000fe400078e02b0 */
[C---:B------:R-:W-:Y:S02]  /*35e0*/  IMAD.IADD R221, R199.reuse, 0x1, R222 ;  /* 0x00000001c7dd7824 */ /* 0x040fe400078e02de */
[C---:B------:R-:W-:Y:S01]  /*35f0*/  IMAD.IADD R215, R199.reuse, 0x1, R216 ;  /* 0x00000001c7d77824 */ /* 0x040fe200078e02d8 */
[----:B------:R-:W-:Y:S01]  /*3600*/  CS2R R32, SRZ ;  /* 0x0000000000207805 */ /* 0x000fe2000001ff00 */
[----:B------:R-:W-:Y:S01]  /*3610*/  IMAD.IADD R247, R68, 0x1, R198 ;  /* 0x0000000144f77824 */ /* 0x000fe200078e02c6 */
[----:B------:R-:W-:Y:S01]  /*3620*/  @P0 IADD3 R246, R232, 0x19, RZ ;  /* 0x00000019e8f60810 */ /* 0x000fe20007ffe0ff */
[----:B------:R-:W-:Y:S01]  /*3630*/  IMAD.IADD R179, R180, 0x1, R176 ;  /* 0x00000001b4b37824 */ /* 0x000fe200078e02b0 */
[----:B------:R-:W-:Y:S01]  /*3640*/  @P0 IADD3 R245, R232, 0x18, RZ ;  /* 0x00000018e8f50810 */ /* 0x000fe20007ffe0ff */
[----:B------:R-:W-:Y:S01]  /*3650*/  IMAD.IADD R184, R180, 0x1, R182 ;  /* 0x00000001b4b87824 */ /* 0x000fe200078e02b6 */
[----:B------:R-:W-:Y:S01]  /*3660*/  @P0 IADD3 R244, R232, 0x11, RZ ;  /* 0x00000011e8f40810 */ /* 0x000fe20007ffe0ff */
[----:B------:R-:W-:Y:S01]  /*3670*/  IMAD.IADD R178, R180, 0x1, R177 ;  /* 0x00000001b4b27824 */ /* 0x000fe200078e02b1 */
[C---:B------:R-:W-:Y:S01]  /*3680*/  @P0 IADD3 R243, R232.reuse, 0x10, RZ ;  /* 0x00000010e8f30810 */ /* 0x040fe20007ffe0ff */
[C---:B------:R-:W-:Y:S01]  /*3690*/  IMAD.IADD R228, R199.reuse, 0x1, R221 ;  /* 0x00000001c7e47824 */ /* 0x040fe200078e02dd */
[C---:B------:R-:W-:Y:S01]  /*36a0*/  @P0 IADD3 R242, R232.reuse, 0x9, RZ ;  /* 0x00000009e8f20810 */ /* 0x040fe20007ffe0ff */
[C---:B------:R-:W-:Y:S01]  /*36b0*/  IMAD.IADD R227, R199.reuse, 0x1, R219 ;  /* 0x00000001c7e37824 */ /* 0x040fe200078e02db */
[C---:B------:R-:W-:Y:S01]  /*36c0*/  @P0 IADD3 R241, R232.reuse, 0x8, RZ ;  /* 0x00000008e8f10810 */ /* 0x040fe20007ffe0ff */
[----:B------:R-:W-:Y:S01]  /*36d0*/  IMAD.IADD R225, R199, 0x1, R215 ;  /* 0x00000001c7e17824 */ /* 0x000fe200078e02d7 */
[----:B------:R-:W-:-:S02]  /*36e0*/  @P0 IADD3 R240, R232, 0x1, RZ ;  /* 0x00000001e8f00810 */ /* 0x000fc40007ffe0ff */
[----:B------:R-:W-:Y:S02]  /*36f0*/  IADD3 R183, R181, R180, RZ ;  /* 0x000000b4b5b77210 */ /* 0x000fe40007ffe0ff */
[C---:B------:R-:W-:Y:S02]  /*3700*/  IADD3 R229, R199.reuse, R223, RZ ;  /* 0x000000dfc7e57210 */ /* 0x040fe40007ffe0ff */
[----:B------:R-:W-:Y:S02]  /*3710*/  IADD3 R226, R199, R217, RZ ;  /* 0x000000d9c7e27210 */ /* 0x000fe40007ffe0ff */
.L_x_405:
[----:B------:R-:W0:Y:S01]  /*3720*/  LDGDEPBAR ;  /* 0x00000000000079af */ /* 0x000e220000000000 */
[C---:B------:R-:W-:Y:S01]  /*3730*/  IMAD.IADD R0, R175.reuse, 0x1, R185 ;  /* 0x00000001af007824 */ /* 0x040fe200078e02b9 */
[----:B------:R-:W-:Y:S02]  /*3740*/  IADD3 R2, R175, R180, RZ ;  /* 0x000000b4af027210 */ /* 0x000fe40007ffe0ff */
[----:B------:R-:W-:Y:S01]  /*3750*/  MOV R96, c[0x0][0x22c] ;  /* 0x00008b0000607a02 */ /* 0x000fe20000000f00 */
[----:B------:R-:W-:Y:S01]  /*3760*/  IMAD.IADD R3, R0, 0x1, R180 ;  /* 0x0000000100037824 */ /* 0x000fe200078e02b4 */
[----:B------:R-:W-:Y:S03]  /*3770*/  ISETP.GE.AND P6, PT, R200, 0x1, PT ;  /* 0x00000001c800780c */ /* 0x000fe60003fc6270 */
[----:B------:R-:W-:Y:S04]  /*3780*/  IMAD R96, R96, c[0x0][0x1c0], RZ ;  /* 0x0000700060607a24 */ /* 0x000fe800078e02ff */
[----:B------:R-:W-:Y:S01]  /*3790*/  IMAD.U32 R96, R96, -0x40, RZ ;  /* 0xffffffc060607824 */ /* 0x000fe200078e00ff */
[----:B------:R-:W-:Y:S04]  /*37a0*/  DEPBAR.LE SB0, 0x0 ;  /* 0x000080000000791a */ /* 0x000fe80000000000 */
[----:B------:R-:W-:Y:S06]  /*37b0*/  BAR.SYNC.DEFER_BLOCKING 0x0 ;  /* 0x0000000000007b1d */ /* 0x000fec0000010000 */
[----:B------:R-:W-:Y:S06]  /*37c0*/  LDSM.16.M88.4 R16, [R175] ;  /* 0x00000000af10783b */ /* 0x000fec0000000200 */
[----:B------:R-:W1:Y:S06]  /*37d0*/  LDSM.16.M88.4 R8, [R169+0x12000] ;  /* 0x01200000a908783b */ /* 0x000e6c0000000200 */
[----:B------:R-:W2:Y:S06]  /*37e0*/  LDSM.16.M88.4 R68, [R169+0x12800] ;  /* 0x01280000a944783b */ /* 0x000eac0000000200 */
[----:B------:R-:W-:Y:S06]  /*37f0*/  LDSM.16.M88.4 R72, [R0] ;  /* 0x000000000048783b */ /* 0x000fec0000000200 */
[----:B------:R-:W3:Y:S06]  /*3800*/  LDSM.16.M88.4 R76, [R170+0x12000] ;  /* 0x01200000aa4c783b */ /* 0x000eec0000000200 */
[----:B------:R-:W4:Y:S06]  /*3810*/  LDSM.16.M88.4 R80, [R170+0x12800] ;  /* 0x01280000aa50783b */ /* 0x000f2c0000000200 */
[----:B------:R-:W-:Y:S06]  /*3820*/  LDSM.16.M88.4 R84, [R172+0x12000] ;  /* 0x01200000ac54783b */ /* 0x000fec0000000200 */
[----:B------:R-:W-:Y:S01]  /*3830*/  LDSM.16.M88.4 R88, [R172+0x12800] ;  /* 0x01280000ac58783b */ /* 0x000fe20000000200 */
[C---:B-1----:R-:W-:Y:S08]  /*3840*/  HMMA.16816.F32 R4, R16.reuse, R8, RZ ;  /* 0x000000081004723c */ /* 0x042ff000000018ff */
[C---:B------:R-:W-:Y:S08]  /*3850*/  HMMA.16816.F32 R8, R16.reuse, R10, RZ ;  /* 0x0000000a1008723c */ /* 0x040ff000000018ff */
[C---:B--2---:R-:W-:Y:S08]  /*3860*/  HMMA.16816.F32 R12, R16.reuse, R68, RZ ;  /* 0x00000044100c723c */ /* 0x044ff000000018ff */
[----:B------:R-:W-:Y:S01]  /*3870*/  HMMA.16816.F32 R16, R16, R70, RZ ;  /* 0x000000461010723c */ /* 0x000fe200000018ff */
[----:B------:R-:W1:Y:S07]  /*3880*/  LDSM.16.M88.4 R68, [R2] ;  /* 0x000000000244783b */ /* 0x000e6e0000000200 */
[C---:B---3--:R-:W-:Y:S08]  /*3890*/  HMMA.16816.F32 R4, R72.reuse, R76, R4 ;  /* 0x0000004c4804723c */ /* 0x048ff00000001804 */
[C---:B------:R-:W-:Y:S01]  /*38a0*/  HMMA.16816.F32 R8, R72.reuse, R78, R8 ;  /* 0x0000004e4808723c */ /* 0x040fe20000001808 */
[----:B------:R-:W-:Y:S07]  /*38b0*/  LDSM.16.M88.4 R76, [R171+0x12000] ;  /* 0x01200000ab4c783b */ /* 0x000fee0000000200 */
[C---:B----4-:R-:W-:Y:S08]  /*38c0*/  HMMA.16816.F32 R12, R72.reuse, R80, R12 ;  /* 0x00000050480c723c */ /* 0x050ff0000000180c */
[----:B------:R-:W-:Y:S01]  /*38d0*/  HMMA.16816.F32 R16, R72, R82, R16 ;  /* 0x000000524810723c */ /* 0x000fe20000001810 */
[----:B------:R-:W2:Y:S06]  /*38e0*/  LDSM.16.M88.4 R72, [R3] ;  /* 0x000000000348783b */ /* 0x000eac0000000200 */
[----:B------:R-:W3:Y:S01]  /*38f0*/  LDSM.16.M88.4 R80, [R171+0x12800] ;  /* 0x01280000ab50783b */ /* 0x000ee20000000200 */
[C---:B-1----:R-:W-:Y:S08]  /*3900*/  HMMA.16816.F32 R4, R68.reuse, R84, R4 ;  /* 0x000000544404723c */ /* 0x042ff00000001804 */
[C---:B------:R-:W-:Y:S01]  /*3910*/  HMMA.16816.F32 R8, R68.reuse, R86, R8 ;  /* 0x000000564408723c */ /* 0x040fe20000001808 */
[----:B------:R-:W-:Y:S07]  /*3920*/  LDSM.16.M88.4 R84, [R169+0x14000] ;  /* 0x01400000a954783b */ /* 0x000fee0000000200 */
[C---:B------:R-:W-:Y:S08]  /*3930*/  HMMA.16816.F32 R12, R68.reuse, R88, R12 ;  /* 0x00000058440c723c */ /* 0x040ff0000000180c */
[----:B------:R-:W-:Y:S01]  /*3940*/  HMMA.16816.F32 R16, R68, R90, R16 ;  /* 0x0000005a4410723c */ /* 0x000fe20000001810 */
[----:B------:R-:W1:Y:S06]  /*3950*/  LDSM.16.M88.4 R68, [R175+0x2000] ;  /* 0x00200000af44783b */ /* 0x000e6c0000000200 */
[----:B------:R-:W4:Y:S01]  /*3960*/  LDSM.16.M88.4 R88, [R169+0x14800] ;  /* 0x01480000a958783b */ /* 0x000f220000000200 */
[C---:B--2---:R-:W-:Y:S08]  /*3970*/  HMMA.16816.F32 R4, R72.reuse, R76, R4 ;  /* 0x0000004c4804723c */ /* 0x044ff00000001804 */
[C---:B------:R-:W-:Y:S01]  /*3980*/  HMMA.16816.F32 R8, R72.reuse, R78, R8 ;  /* 0x0000004e4808723c */ /* 0x040fe20000001808 */
[----:B------:R-:W-:Y:S07]  /*3990*/  LDSM.16.M88.4 R76, [R170+0x14000] ;  /* 0x01400000aa4c783b */ /* 0x000fee0000000200 */
[C---:B---3--:R-:W-:Y:S08]  /*39a0*/  HMMA.16816.F32 R12, R72.reuse, R80, R12 ;  /* 0x00000050480c723c */ /* 0x048ff0000000180c */
[----:B------:R-:W-:Y:S01]  /*39b0*/  HMMA.16816.F32 R16, R72, R82, R16 ;  /* 0x000000524810723c */ /* 0x000fe20000001810 */
[----:B------:R-:W2:Y:S06]  /*39c0*/  LDSM.16.M88.4 R72, [R0+0x2000] ;  /* 0x002000000048783b */ /* 0x000eac0000000200 */
[----:B------:R-:W3:Y:S01]  /*39d0*/  LDSM.16.M88.4 R80, [R170+0x14800] ;  /* 0x01480000aa50783b */ /* 0x000ee20000000200 */
[C---:B-1----:R-:W-:Y:S08]  /*39e0*/  HMMA.16816.F32 R4, R68.reuse, R84, R4 ;  /* 0x000000544404723c */ /* 0x042ff00000001804 */
[C---:B------:R-:W-:Y:S01]  /*39f0*/  HMMA.16816.F32 R8, R68.reuse, R86, R8 ;  /* 0x000000564408723c */ /* 0x040fe20000001808 */
[----:B------:R-:W-:Y:S07]  /*3a00*/  LDSM.16.M88.4 R84, [R172+0x14000] ;  /* 0x01400000ac54783b */ /* 0x000fee0000000200 */
[C---:B----4-:R-:W-:Y:S08]  /*3a10*/  HMMA.16816.F32 R12, R68.reuse, R88, R12 ;  /* 0x00000058440c723c */ /* 0x050ff0000000180c */
        /* <DEDUP_REMOVED lines=16> */
[----:B------:R-:W-:Y:S01]  /*3b20*/  LDSM.16.M88.4 R88, [R170+0x16800] ;  /* 0x01680000aa58783b */ /* 0x000fe20000000200 */
[C---:B--2---:R-:W-:Y:S08]  /*3b30*/  HMMA.16816.F32 R4, R72.reuse, R76, R4 ;  /* 0x0000004c4804723c */ /* 0x044ff00000001804 */
[C---:B------:R-:W-:Y:S01]  /*3b40*/  HMMA.16816.F32 R8, R72.reuse, R78, R8 ;  /* 0x0000004e4808723c */ /* 0x040fe20000001808 */
[----:B------:R-:W2:Y:S07]  /*3b50*/  LDSM.16.M88.4 R76, [R169+0x16800] ;  /* 0x01680000a94c783b */ /* 0x000eae0000000200 */
[C---:B---3--:R-:W-:Y:S08]  /*3b60*/  HMMA.16816.F32 R12, R72.reuse, R80, R12 ;  /* 0x00000050480c723c */ /* 0x048ff0000000180c */
[----:B------:R-:W-:Y:S01]  /*3b70*/  HMMA.16816.F32 R16, R72, R82, R16 ;  /* 0x000000524810723c */ /* 0x000fe20000001810 */
[----:B------:R3:W-:Y:S06]  /*3b80*/  LDSM.16.M88.4 R72, [R0+0x4000] ;  /* 0x004000000048783b */ /* 0x0007ec0000000200 */
[----:B------:R-:W4:Y:S01]  /*3b90*/  LDSM.16.M88.4 R80, [R170+0x16000] ;  /* 0x01600000aa50783b */ /* 0x000f220000000200 */
[C---:B-1----:R-:W-:Y:S08]  /*3ba0*/  HMMA.16816.F32 R4, R68.reuse, R84, R4 ;  /* 0x000000544404723c */ /* 0x042ff00000001804 */
[C---:B------:R-:W-:Y:S04]  /*3bb0*/  HMMA.16816.F32 R8, R68.reuse, R86, R8 ;  /* 0x000000564408723c */ /* 0x040fe80000001808 */
[----:B---3--:R-:W-:Y:S04]  /*3bc0*/  LEA R0, R200, R247, 0x6 ;  /* 0x000000f7c8007211 */ /* 0x008fe800078e30ff */
[C---:B--2---:R-:W-:Y:S04]  /*3bd0*/  HMMA.16816.F32 R12, R68.reuse, R76, R12 ;  /* 0x0000004c440c723c */ /* 0x044fe8000000180c */
[----:B------:R-:W-:Y:S04]  /*3be0*/  IABS R84, R0 ;  /* 0x0000000000547213 */ /* 0x000fe80000000000 */
[----:B------:R-:W-:Y:S01]  /*3bf0*/  HMMA.16816.F32 R16, R68, R78, R16 ;  /* 0x0000004e4410723c */ /* 0x000fe20000001810 */
[----:B------:R1:W-:Y:S01]  /*3c00*/  LDSM.16.M88.4 R68, [R2+0x4000] ;  /* 0x004000000244783b */ /* 0x0003e20000000200 */
[----:B------:R2:W-:Y:S05]  /*3c10*/  I2F R92, R84 ;  /* 0x00000054005c7306 */ /* 0x0005ea0000201400 */
[----:B------:R-:W3:Y:S01]  /*3c20*/  LDSM.16.M88.4 R76, [R172+0x16000] ;  /* 0x01600000ac4c783b */ /* 0x000ee20000000200 */
[C---:B----4-:R-:W-:Y:S08]  /*3c30*/  HMMA.16816.F32 R4, R72.reuse, R80, R4 ;  /* 0x000000504804723c */ /* 0x050ff00000001804 */
[C---:B------:R-:W-:Y:S01]  /*3c40*/  HMMA.16816.F32 R8, R72.reuse, R82, R8 ;  /* 0x000000524808723c */ /* 0x040fe20000001808 */
[----:B------:R-:W4:Y:S03]  /*3c50*/  LDSM.16.M88.4 R80, [R172+0x16800] ;  /* 0x01680000ac50783b */ /* 0x000f260000000200 */
[----:B-1----:R-:W-:Y:S03]  /*3c60*/  IADD3 R2, R0, -0x1, RZ ;  /* 0xffffffff00027810 */ /* 0x002fe60007ffe0ff */
[----:B--2---:R-:W-:Y:S01]  /*3c70*/  LDSM.16.M88.4 R84, [R171+0x16000] ;  /* 0x01600000ab54783b */ /* 0x004fe20000000200 */
[C---:B------:R-:W-:Y:S03]  /*3c80*/  HMMA.16816.F32 R12, R72.reuse, R88, R12 ;  /* 0x00000058480c723c */ /* 0x040fe6000000180c */
[----:B------:R-:W-:Y:S04]  /*3c90*/  ISETP.GE.AND P2, PT, R2, RZ, PT ;  /* 0x000000ff0200720c */ /* 0x000fe80003f46270 */
[C---:B------:R-:W-:Y:S01]  /*3ca0*/  IADD3 R89, R0.reuse, 0x8, RZ ;  /* 0x0000000800597810 */ /* 0x040fe20007ffe0ff */
[----:B------:R-:W-:Y:S01]  /*3cb0*/  HMMA.16816.F32 R16, R72, R90, R16 ;  /* 0x0000005a4810723c */ /* 0x000fe20000001810 */
[----:B------:R1:W2:Y:S02]  /*3cc0*/  LDSM.16.M88.4 R72, [R3+0x4000] ;  /* 0x004000000348783b */ /* 0x0002a40000000200 */
[----:B------:R-:W-:Y:S02]  /*3cd0*/  ISETP.GE.AND P1, PT, R89, RZ, PT ;  /* 0x000000ff5900720c */ /* 0x000fe40003f26270 */
[C---:B------:R-:W-:Y:S03]  /*3ce0*/  IADD3 R88, R0.reuse, 0x7, RZ ;  /* 0x0000000700587810 */ /* 0x040fe60007ffe0ff */
[----:B------:R-:W-:Y:S01]  /*3cf0*/  @!P2 IADD3 R2, -R0, 0x1, RZ ;  /* 0x000000010002a810 */ /* 0x000fe20007ffe1ff */
[C---:B---3--:R-:W-:Y:S03]  /*3d00*/  HMMA.16816.F32 R4, R68.reuse, R76, R4 ;  /* 0x0000004c4404723c */ /* 0x048fe60000001804 */
[----:B------:R3:W-:Y:S02]  /*3d10*/  I2F R90, R2 ;  /* 0x00000002005a7306 */ /* 0x0007e40000201400 */
[----:B------:R-:W-:Y:S02]  /*3d20*/  ISETP.GE.AND P2, PT, R88, RZ, PT ;  /* 0x000000ff5800720c */ /* 0x000fe40003f46270 */
[C---:B------:R-:W-:Y:S01]  /*3d30*/  @!P1 IADD3 R89, -R0.reuse, -0x8, RZ ;  /* 0xfffffff800599810 */ /* 0x040fe20007ffe1ff */
[C---:B------:R-:W-:Y:S04]  /*3d40*/  HMMA.16816.F32 R8, R68.reuse, R78, R8 ;  /* 0x0000004e4408723c */ /* 0x040fe80000001808 */
[C---:B------:R-:W-:Y:S01]  /*3d50*/  IADD3 R76, R0.reuse, -0x10, RZ ;  /* 0xfffffff0004c7810 */ /* 0x040fe20007ffe0ff */
[----:B------:R-:W2:Y:S01]  /*3d60*/  I2F R89, R89 ;  /* 0x0000005900597306 */ /* 0x000ea20000201400 */
[C---:B-1----:R-:W-:Y:S02]  /*3d70*/  IADD3 R3, R0.reuse, -0x9, RZ ;  /* 0xfffffff700037810 */ /* 0x042fe40007ffe0ff */
[C---:B----4-:R-:W-:Y:S04]  /*3d80*/  HMMA.16816.F32 R12, R68.reuse, R80, R12 ;  /* 0x00000050440c723c */ /* 0x050fe8000000180c */
[C---:B------:R-:W-:Y:S02]  /*3d90*/  @!P2 IADD3 R88, -R0.reuse, -0x7, RZ ;  /* 0xfffffff90058a810 */ /* 0x040fe40007ffe1ff */
[----:B------:R-:W-:Y:S02]  /*3da0*/  ISETP.GE.AND P2, PT, R3, RZ, PT ;  /* 0x000000ff0300720c */ /* 0x000fe40003f46270 */
[----:B------:R-:W-:Y:S02]  /*3db0*/  HMMA.16816.F32 R16, R68, R82, R16 ;  /* 0x000000524410723c */ /* 0x000fe40000001810 */
[----:B------:R-:W1:Y:S02]  /*3dc0*/  I2F R88, R88 ;  /* 0x0000005800587306 */ /* 0x000e640000201400 */
[C---:B---3--:R-:W-:Y:S03]  /*3dd0*/  IADD3 R2, R0.reuse, -0x8, RZ ;  /* 0xfffffff800027810 */ /* 0x048fe60007ffe0ff */
[----:B------:R-:W-:Y:S01]  /*3de0*/  IADD3 R68, R0, -0x11, RZ ;  /* 0xffffffef00447810 */ /* 0x000fe20007ffe0ff */
[C---:B--2---:R-:W-:Y:S05]  /*3df0*/  HMMA.16816.F32 R4, R72.reuse, R84, R4 ;  /* 0x000000544804723c */ /* 0x044fea0000001804 */
[----:B------:R-:W-:Y:S02]  /*3e00*/  ISETP.GE.AND P1, PT, R2, RZ, PT ;  /* 0x000000ff0200720c */ /* 0x000fe40003f26270 */
[----:B------:R-:W-:Y:S01]  /*3e10*/  ISETP.GE.AND P3, PT, R68, RZ, PT ;  /* 0x000000ff4400720c */ /* 0x000fe20003f66270 */
[C---:B------:R-:W-:Y:S04]  /*3e20*/  HMMA.16816.F32 R8, R72.reuse, R86, R8 ;  /* 0x000000564808723c */ /* 0x040fe80000001808 */
[C---:B------:R-:W-:Y:S04]  /*3e30*/  @!P2 IADD3 R3, -R0.reuse, 0x9, RZ ;  /* 0x000000090003a810 */ /* 0x040fe80007ffe1ff */
[----:B------:R2:W3:Y:S04]  /*3e40*/  I2F R78, R3 ;  /* 0x00000003004e7306 */ /* 0x0004e80000201400 */
[----:B------:R-:W-:Y:S02]  /*3e50*/  @!P1 IADD3 R2, -R0, 0x8, RZ ;  /* 0x0000000800029810 */ /* 0x000fe40007ffe1ff */
[----:B------:R-:W-:Y:S02]  /*3e60*/  ISETP.GE.AND P1, PT, R76, RZ, PT ;  /* 0x000000ff4c00720c */ /* 0x000fe40003f26270 */
[----:B------:R-:W-:Y:S01]  /*3e70*/  @!P3 IADD3 R68, -R0, 0x11, RZ ;  /* 0x000000110044b810 */ /* 0x000fe20007ffe1ff */
[-C--:B------:R-:W-:Y:S01]  /*3e80*/  FFMA.FTZ R6, R89, -R191.reuse, R6 ;  /* 0x800000bf59067223 */ /* 0x080fe20000010006 */
[----:B------:R4:W4:Y:S01]  /*3e90*/  I2F R79, R2 ;  /* 0x00000002004f7306 */ /* 0x0009220000201400 */
[-C--:B------:R-:W-:Y:S01]  /*3ea0*/  FFMA.FTZ R4, R92, -R191.reuse, R4 ;  /* 0x800000bf5c047223 */ /* 0x080fe20000010004 */
[-C--:B------:R-:W-:Y:S01]  /*3eb0*/  @P0 ISETP.GE.AND P3, PT, R240, R198.reuse, PT ;  /* 0x000000c6f000020c */ /* 0x080fe20003f66270 */
[-C--:B-1----:R-:W-:Y:S02]  /*3ec0*/  FFMA.FTZ R7, R88, -R191.reuse, R7 ;  /* 0x800000bf58077223 */ /* 0x082fe40000010007 */
[-C--:B------:R-:W-:Y:S02]  /*3ed0*/  FFMA.FTZ R5, R90, -R191.reuse, R5 ;  /* 0x800000bf5a057223 */ /* 0x080fe40000010005 */
[-C--:B------:R-:W-:Y:S01]  /*3ee0*/  FFMA.FTZ R10, R92, -R191.reuse, R10 ;  /* 0x800000bf5c0a7223 */ /* 0x080fe2000001000a */
[----:B------:R-:W-:Y:S01]  /*3ef0*/  @P0 FSEL R7, R7, -INF , !P3 ;  /* 0xff80000007070808 */ /* 0x000fe20005800000 */
[-C--:B------:R-:W-:Y:S01]  /*3f00*/  FFMA.FTZ R11, R90, -R191.reuse, R11 ;  /* 0x800000bf5a0b7223 */ /* 0x080fe2000001000b */
[C---:B------:R-:W-:Y:S02]  /*3f10*/  @!P1 IADD3 R76, -R0.reuse, 0x10, RZ ;  /* 0x00000010004c9810 */ /* 0x040fe40007ffe1ff */
[----:B------:R-:W-:Y:S02]  /*3f20*/  @P0 FSEL R5, R5, -INF , !P3 ;  /* 0xff80000005050808 */ /* 0x000fe40005800000 */
[----:B------:R-:W1:Y:S01]  /*3f30*/  I2F R77, R76 ;  /* 0x0000004c004d7306 */ /* 0x000e620000201400 */
[----:B--2---:R-:W-:Y:S01]  /*3f40*/  IADD3 R3, R0, -0x19, RZ ;  /* 0xffffffe700037810 */ /* 0x004fe20007ffe0ff */
[-C--:B---3--:R-:W-:Y:S03]  /*3f50*/  FFMA.FTZ R9, R78, -R191.reuse, R9 ;  /* 0x800000bf4e097223 */ /* 0x088fe60000010009 */
[----:B------:R-:W-:Y:S05]  /*3f60*/  ISETP.GE.AND P1, PT, R3, RZ, PT ;  /* 0x000000ff0300720c */ /* 0x000fea0003f26270 */
[----:B------:R2:W3:Y:S01]  /*3f70*/  I2F R76, R68 ;  /* 0x00000044004c7306 */ /* 0x0004e20000201400 */
[----:B----4-:R-:W-:Y:S01]  /*3f80*/  IADD3 R2, R0, -0x18, RZ ;  /* 0xffffffe800027810 */ /* 0x010fe20007ffe0ff */
[-C--:B------:R-:W-:Y:S03]  /*3f90*/  FFMA.FTZ R8, R79, -R191.reuse, R8 ;  /* 0x800000bf4f087223 */ /* 0x080fe60000010008 */
[----:B------:R-:W-:Y:S03]  /*3fa0*/  ISETP.GE.AND P2, PT, R2, RZ, PT ;  /* 0x000000ff0200720c */ /* 0x000fe60003f46270 */
[C---:B------:R-:W-:Y:S02]  /*3fb0*/  @!P1 IADD3 R3, -R0.reuse, 0x19, RZ ;  /* 0x0000001900039810 */ /* 0x040fe40007ffe1ff */
[----:B-----5:R-:W-:Y:S04]  /*3fc0*/  FSETP.NEU.FTZ.AND P1, PT, R201, -INF , PT ;  /* 0xff800000c900780b */ /* 0x020fe80003f3d000 */
[----:B------:R-:W4:Y:S04]  /*3fd0*/  I2F R3, R3 ;  /* 0x0000000300037306 */ /* 0x000f280000201400 */
[----:B------:R-:W-:Y:S01]  /*3fe0*/  @!P2 IADD3 R2, -R0, 0x18, RZ ;  /* 0x000000180002a810 */ /* 0x000fe20007ffe1ff */
[----:B------:R-:W-:Y:S01]  /*3ff0*/  FMUL.FTZ R0, R204, 1.4426950216293334961 ;  /* 0x3fb8aa3bcc007820 */ /* 0x000fe20000410000 */
[-C--:B------:R-:W-:Y:S01]  /*4000*/  @P0 ISETP.GE.AND P2, PT, R232, R198.reuse, PT ;  /* 0x000000c6e800020c */ /* 0x080fe20003f46270 */
[----:B--2---:R-:W2:Y:S03]  /*4010*/  LDSM.16.M88.4 R68, [R171+0x16800] ;  /* 0x01680000ab44783b */ /* 0x004ea60000000200 */
[----:B------:R1:W1:Y:S01]  /*4020*/  I2F R80, R2 ;  /* 0x0000000200507306 */ /* 0x0002620000201400 */
[----:B------:R-:W-:Y:S02]  /*4030*/  @P0 FSEL R4, R4, -INF , !P2 ;  /* 0xff80000004040808 */ /* 0x000fe40005000000 */
[----:B------:R-:W-:Y:S02]  /*4040*/  @P0 FSEL R6, R6, -INF , !P2 ;  /* 0xff80000006060808 */ /* 0x000fe40005000000 */
[-C--:B------:R-:W-:Y:S04]  /*4050*/  @P0 ISETP.GE.AND P2, PT, R242, R198.reuse, PT ;  /* 0x000000c6f200020c */ /* 0x080fe80003f46270 */
[----:B------:R-:W-:Y:S02]  /*4060*/  @P0 FSEL R9, R9, -INF , !P2 ;  /* 0xff80000009090808 */ /* 0x000fe40005000000 */
[----:B------:R-:W-:Y:S02]  /*4070*/  @P0 FSEL R11, R11, -INF , !P2 ;  /* 0xff8000000b0b0808 */ /* 0x000fe40005000000 */
[-C--:B------:R-:W-:Y:S01]  /*4080*/  @P0 ISETP.GE.AND P2, PT, R244, R198.reuse, PT ;  /* 0x000000c6f400020c */ /* 0x080fe20003f46270 */
[----:B-1----:R-:W-:Y:S05]  /*4090*/  FMUL.FTZ R2, R201, 1.4426950216293334961 ;  /* 0x3fb8aa3bc9027820 */ /* 0x002fea0000410000 */
[----:B------:R-:W-:Y:S02]  /*40a0*/  FSEL R2, R2, RZ, P1 ;  /* 0x000000ff02027208 */ /* 0x000fe40000800000 */
[----:B------:R-:W-:Y:S03]  /*40b0*/  FSETP.NEU.FTZ.AND P1, PT, R204, -INF , PT ;  /* 0xff800000cc00780b */ /* 0x000fe60003f3d000 */
[--C-:B------:R-:W-:Y:S01]  /*40c0*/  FFMA.FTZ R9, R9, c[0x0][0x23c], -R2.reuse ;  /* 0x00008f0009097a23 */ /* 0x100fe20000010802 */
[----:B------:R-:W-:Y:S01]  /*40d0*/  FSEL R0, R0, RZ, P1 ;  /* 0x000000ff00007208 */ /* 0x000fe20000800000 */
[----:B------:R-:W-:Y:S01]  /*40e0*/  FFMA.FTZ R4, R4, c[0x0][0x23c], -R2 ;  /* 0x00008f0004047a23 */ /* 0x000fe20000010802 */
[-C--:B------:R-:W-:Y:S01]  /*40f0*/  @P0 ISETP.GE.AND P1, PT, R241, R198.reuse, PT ;  /* 0x000000c6f100020c */ /* 0x080fe20003f26270 */
[----:B------:R-:W-:Y:S01]  /*4100*/  MUFU.EX2 R86, R9 ;  /* 0x0000000900567308 */ /* 0x000fe20000000800 */
[C---:B--2---:R-:W-:Y:S03]  /*4110*/  HMMA.16816.F32 R12, R72.reuse, R68, R12 ;  /* 0x00000044480c723c */ /* 0x044fe6000000180c */
[----:B------:R-:W-:Y:S01]  /*4120*/  FFMA.FTZ R11, R11, c[0x0][0x23c], -R0 ;  /* 0x00008f000b0b7a23 */ /* 0x000fe20000010800 */
[----:B------:R-:W-:Y:S01]  /*4130*/  @P0 FSEL R8, R8, -INF , !P1 ;  /* 0xff80000008080808 */ /* 0x000fe20004800000 */
[----:B------:R-:W-:Y:S01]  /*4140*/  FFMA.FTZ R5, R5, c[0x0][0x23c], -R2 ;  /* 0x00008f0005057a23 */ /* 0x000fe20000010802 */
[----:B------:R-:W-:Y:S01]  /*4150*/  @P0 FSEL R10, R10, -INF , !P1 ;  /* 0xff8000000a0a0808 */ /* 0x000fe20004800000 */
[----:B------:R-:W-:Y:S01]  /*4160*/  FFMA.FTZ R6, R6, c[0x0][0x23c], -R0 ;  /* 0x00008f0006067a23 */ /* 0x000fe20000010800 */
[----:B------:R-:W-:Y:S01]  /*4170*/  HMMA.16816.F32 R16, R72, R70, R16 ;  /* 0x000000464810723c */ /* 0x000fe20000001810 */
[----:B------:R-:W-:Y:S02]  /*4180*/  MUFU.EX2 R91, R4 ;  /* 0x00000004005b7308 */ /* 0x000fe40000000800 */
[-C--:B------:R-:W-:Y:S01]  /*4190*/  @P0 ISETP.GE.AND P1, PT, R243, R198.reuse, PT ;  /* 0x000000c6f300020c */ /* 0x080fe20003f26270 */
[----:B------:R-:W-:Y:S02]  /*41a0*/  FFMA.FTZ R8, R8, c[0x0][0x23c], -R2 ;  /* 0x00008f0008087a23 */ /* 0x000fe40000010802 */
[--C-:B------:R-:W-:Y:S02]  /*41b0*/  FFMA.FTZ R7, R7, c[0x0][0x23c], -R0.reuse ;  /* 0x00008f0007077a23 */ /* 0x100fe40000010800 */
[----:B------:R-:W-:Y:S03]  /*41c0*/  FFMA.FTZ R10, R10, c[0x0][0x23c], -R0 ;  /* 0x00008f000a0a7a23 */ /* 0x000fe60000010800 */
[----:B------:R-:W-:Y:S05]  /*41d0*/  MUFU.EX2 R95, R6 ;  /* 0x00000006005f7308 */ /* 0x000fea0000000800 */
[-C--:B------:R-:W-:Y:S02]  /*41e0*/  FFMA.FTZ R12, R77, -R191.reuse, R12 ;  /* 0x800000bf4d0c7223 */ /* 0x080fe4000001000c */
[-C--:B------:R-:W-:Y:S02]  /*41f0*/  FFMA.FTZ R14, R79, -R191.reuse, R14 ;  /* 0x800000bf4f0e7223 */ /* 0x080fe4000001000e */
[-C--:B---3--:R-:W-:Y:S01]  /*4200*/  FFMA.FTZ R13, R76, -R191.reuse, R13 ;  /* 0x800000bf4c0d7223 */ /* 0x088fe2000001000d */
[----:B------:R-:W-:Y:S01]  /*4210*/  @P0 FSEL R12, R12, -INF , !P1 ;  /* 0xff8000000c0c0808 */ /* 0x000fe20004800000 */
[-C--:B------:R-:W-:Y:S01]  /*4220*/  FFMA.FTZ R15, R78, -R191.reuse, R15 ;  /* 0x800000bf4e0f7223 */ /* 0x080fe2000001000f */
[----:B------:R-:W-:Y:S01]  /*4230*/  @P0 FSEL R14, R14, -INF , !P1 ;  /* 0xff8000000e0e0808 */ /* 0x000fe20004800000 */
[-C--:B----4-:R-:W-:Y:S01]  /*4240*/  FFMA.FTZ R17, R3, -R191.reuse, R17 ;  /* 0x800000bf03117223 */ /* 0x090fe20000010011 */
[-C--:B------:R-:W-:Y:S01]  /*4250*/  @P0 ISETP.GE.AND P1, PT, R245, R198.reuse, PT ;  /* 0x000000c6f500020c */ /* 0x080fe20003f26270 */
[-C--:B------:R-:W-:Y:S01]  /*4260*/  FFMA.FTZ R16, R80, -R191.reuse, R16 ;  /* 0x800000bf50107223 */ /* 0x080fe20000010010 */
[----:B------:R-:W-:Y:S01]  /*4270*/  @P0 FSEL R13, R13, -INF , !P2 ;  /* 0xff8000000d0d0808 */ /* 0x000fe20005000000 */
[-C--:B------:R-:W-:Y:S01]  /*4280*/  FFMA.FTZ R18, R77, -R191.reuse, R18 ;  /* 0x800000bf4d127223 */ /* 0x080fe20000010012 */
[----:B------:R-:W-:Y:S01]  /*4290*/  @P0 FSEL R15, R15, -INF , !P2 ;  /* 0xff8000000f0f0808 */ /* 0x000fe20005000000 */
[----:B------:R-:W-:Y:S01]  /*42a0*/  FFMA.FTZ R19, R76, -R191, R19 ;  /* 0x800000bf4c137223 */ /* 0x000fe20000010013 */
[----:B------:R-:W-:Y:S01]  /*42b0*/  @P0 ISETP.GE.AND P2, PT, R246, R198, PT ;  /* 0x000000c6f600020c */ /* 0x000fe20003f46270 */
[--C-:B------:R-:W-:Y:S01]  /*42c0*/  FFMA.FTZ R12, R12, c[0x0][0x23c], -R2.reuse ;  /* 0x00008f000c0c7a23 */ /* 0x100fe20000010802 */
[----:B------:R-:W-:Y:S01]  /*42d0*/  @P0 FSEL R16, R16, -INF , !P1 ;  /* 0xff80000010100808 */ /* 0x000fe20004800000 */
[--C-:B------:R-:W-:Y:S01]  /*42e0*/  FFMA.FTZ R13, R13, c[0x0][0x23c], -R2.reuse ;  /* 0x00008f000d0d7a23 */ /* 0x100fe20000010802 */
[----:B------:R-:W-:Y:S01]  /*42f0*/  @P0 FSEL R17, R17, -INF , !P2 ;  /* 0xff80000011110808 */ /* 0x000fe20005000000 */
[----:B------:R-:W1:Y:S01]  /*4300*/  MUFU.EX2 R93, R5 ;  /* 0x00000005005d7308 */ /* 0x000e620000000800 */
[----:B------:R-:W-:Y:S01]  /*4310*/  @P0 FSEL R19, R19, -INF , !P2 ;  /* 0xff80000013130808 */ /* 0x000fe20005000000 */
[--C-:B------:R-:W-:Y:S01]  /*4320*/  FFMA.FTZ R16, R16, c[0x0][0x23c], -R2.reuse ;  /* 0x00008f0010107a23 */ /* 0x100fe20000010802 */
[----:B------:R-:W-:Y:S01]  /*4330*/  @P0 FSEL R18, R18, -INF , !P1 ;  /* 0xff80000012120808 */ /* 0x000fe20004800000 */
[----:B------:R-:W-:Y:S01]  /*4340*/  FFMA.FTZ R2, R17, c[0x0][0x23c], -R2 ;  /* 0x00008f0011027a23 */ /* 0x000fe20000010802 */
[----:B------:R-:W-:Y:S01]  /*4350*/  IADD3 R76, P1, R231, R214, RZ ;  /* 0x000000d6e74c7210 */ /* 0x000fe20007f3e0ff */
[--C-:B------:R-:W-:Y:S02]  /*4360*/  FFMA.FTZ R14, R14, c[0x0][0x23c], -R0.reuse ;  /* 0x00008f000e0e7a23 */ /* 0x100fe40000010800 */
[--C-:B------:R-:W-:Y:S02]  /*4370*/  FFMA.FTZ R18, R18, c[0x0][0x23c], -R0.reuse ;  /* 0x00008f0012127a23 */ /* 0x100fe40000010800 */
[----:B------:R-:W2:Y:S01]  /*4380*/  MUFU.EX2 R94, R7 ;  /* 0x00000007005e7308 */ /* 0x000ea20000000800 */
[--C-:B------:R-:W-:Y:S02]  /*4390*/  FFMA.FTZ R15, R15, c[0x0][0x23c], -R0.reuse ;  /* 0x00008f000f0f7a23 */ /* 0x100fe40000010800 */
[----:B------:R-:W-:Y:S02]  /*43a0*/  FFMA.FTZ R0, R19, c[0x0][0x23c], -R0 ;  /* 0x00008f0013007a23 */ /* 0x000fe40000010800 */
[----:B------:R-:W-:Y:S01]  /*43b0*/  IMAD.X R77, R230, 0x1, R213, P1 ;  /* 0x00000001e64d7824 */ /* 0x000fe200008e06d5 */
[C---:B------:R-:W-:Y:S04]  /*43c0*/  LEA R188, P1, R96.reuse, R188, 0x2 ;  /* 0x000000bc60bc7211 */ /* 0x040fe800078210ff */
[----:B------:R2:W-:Y:S01]  /*43d0*/  MUFU.EX2 R78, R2 ;  /* 0x00000002004e7308 */ /* 0x0005e20000000800 */
[----:B------:R-:W-:Y:S02]  /*43e0*/  LEA.HI.X.SX32 R189, R96, R189, 0x2, P1 ;  /* 0x000000bd60bd7211 */ /* 0x000fe400008f16ff */
[----:B-1----:R-:W-:Y:S05]  /*43f0*/  F2FP.PACK_AB R3, R93, R91 ;  /* 0x0000005b5d03723e */ /* 0x002fea00000000ff */
[----:B------:R1:W-:Y:S02]  /*4400*/  STS [R205+0x20000], R3 ;  /* 0x02000003cd007388 */ /* 0x0003e40000000800 */
[----:B------:R-:W3:Y:S10]  /*4410*/  MUFU.EX2 R87, R8 ;  /* 0x0000000800577308 */ /* 0x000ef40000000800 */
[----:B------:R3:W-:Y:S01]  /*4420*/  MUFU.EX2 R80, R0 ;  /* 0x0000000000507308 */ /* 0x0007e20000000800 */
[----:B--2---:R-:W-:Y:S05]  /*4430*/  F2FP.PACK_AB R2, R94, R95 ;  /* 0x0000005f5e02723e */ /* 0x004fea00000000ff */
[----:B------:R2:W-:Y:S04]  /*4440*/  STS [R205+0x20400], R2 ;  /* 0x02040002cd007388 */ /* 0x0005e80000000800 */
[----:B------:R-:W-:Y:S10]  /*4450*/  MUFU.EX2 R89, R10 ;  /* 0x0000000a00597308 */ /* 0x000ff40000000800 */
        /* <DEDUP_REMOVED lines=8> */
[----:B------:R-:W4:Y:S01]  /*44e0*/  MUFU.EX2 R84, R15 ;  /* 0x0000000f00547308 */ /* 0x000f220000000800 */
[----:B-1----:R-:W-:Y:S05]  /*44f0*/  F2FP.PACK_AB R4, R82, R83 ;  /* 0x000000535204723e */ /* 0x002fea00000000ff */
[----:B------:R-:W-:Y:S04]  /*4500*/  STS [R206+0x20000], R4 ;  /* 0x02000004ce007388 */ /* 0x000fe80000000800 */
[----:B------:R-:W2:Y:S10]  /*4510*/  MUFU.EX2 R79, R16 ;  /* 0x00000010004f7308 */ /* 0x000eb40000000800 */
[----:B------:R-:W3:Y:S01]  /*4520*/  MUFU.EX2 R81, R18 ;  /* 0x0000001200517308 */ /* 0x000ee20000000800 */
[----:B----4-:R-:W-:Y:S05]  /*4530*/  F2FP.PACK_AB R3, R84, R85 ;  /* 0x000000555403723e */ /* 0x010fea00000000ff */
[----:B------:R-:W-:Y:S01]  /*4540*/  STS [R206+0x20400], R3 ;  /* 0x02040003ce007388 */ /* 0x000fe20000000800 */
[----:B--2---:R-:W-:Y:S05]  /*4550*/  F2FP.PACK_AB R2, R78, R79 ;  /* 0x0000004f4e02723e */ /* 0x004fea00000000ff */
[----:B------:R1:W-:Y:S01]  /*4560*/  STS [R207+0x20000], R2 ;  /* 0x02000002cf007388 */ /* 0x0003e20000000800 */
[----:B---3--:R-:W-:Y:S05]  /*4570*/  F2FP.PACK_AB R0, R80, R81 ;  /* 0x000000515000723e */ /* 0x008fea00000000ff */
[----:B------:R2:W-:Y:S06]  /*4580*/  STS [R207+0x20400], R0 ;  /* 0x02040000cf007388 */ /* 0x0005ec0000000800 */
[----:B------:R-:W-:Y:S06]  /*4590*/  LDSM.16.M88.4 R16, [R176+0xc000] ;  /* 0x00c00000b010783b */ /* 0x000fec0000000200 */
[----:B------:R-:W3:Y:S06]  /*45a0*/  LDSM.16.M88.4 R8, [R169+0x18000] ;  /* 0x01800000a908783b */ /* 0x000eec0000000200 */
[----:B------:R-:W3:Y:S06]  /*45b0*/  LDSM.16.M88.4 R68, [R169+0x18800] ;  /* 0x01880000a944783b */ /* 0x000eec0000000200 */
[----:B-1----:R-:W4:Y:S06]  /*45c0*/  LDG.E R2, [R76.64] ;  /* 0x000000064c027981 */ /* 0x002f2c000c1e1900 */
[----:B------:R-:W-:Y:S06]  /*45d0*/  LDSM.16.M88.4 R72, [R177+0xc000] ;  /* 0x00c00000b148783b */ /* 0x000fec0000000200 */
[----:B--2---:R-:W2:Y:S01]  /*45e0*/  LDG.E R0, [R76.64+0x20] ;  /* 0x000020064c007981 */ /* 0x004ea2000c1e1900 */
[C---:B---3--:R-:W-:Y:S08]  /*45f0*/  HMMA.16816.F32 R4, R16.reuse, R8, RZ ;  /* 0x000000081004723c */ /* 0x048ff000000018ff */
[C---:B------:R-:W-:Y:S08]  /*4600*/  HMMA.16816.F32 R8, R16.reuse, R10, RZ ;  /* 0x0000000a1008723c */ /* 0x040ff000000018ff */
[C---:B------:R-:W-:Y:S08]  /*4610*/  HMMA.16816.F32 R12, R16.reuse, R68, RZ ;  /* 0x00000044100c723c */ /* 0x040ff000000018ff */
[----:B------:R-:W-:Y:S01]  /*4620*/  HMMA.16816.F32 R16, R16, R70, RZ ;  /* 0x000000461010723c */ /* 0x000fe200000018ff */
[----:B------:R-:W1:Y:S07]  /*4630*/  LDSM.16.M88.4 R68, [R170+0x18000] ;  /* 0x01800000aa44783b */ /* 0x000e6e0000000200 */
[C---:B-1----:R-:W-:Y:S08]  /*4640*/  HMMA.16816.F32 R4, R72.reuse, R68, R4 ;  /* 0x000000444804723c */ /* 0x042ff00000001804 */
[C---:B------:R-:W-:Y:S01]  /*4650*/  HMMA.16816.F32 R8, R72.reuse, R70, R8 ;  /* 0x000000464808723c */ /* 0x040fe20000001808 */
[----:B------:R-:W1:Y:S07]  /*4660*/  LDSM.16.M88.4 R68, [R170+0x18800] ;  /* 0x01880000aa44783b */ /* 0x000e6e0000000200 */
[C---:B-1----:R-:W-:Y:S08]  /*4670*/  HMMA.16816.F32 R12, R72.reuse, R68, R12 ;  /* 0x00000044480c723c */ /* 0x042ff0000000180c */
[----:B------:R-:W-:Y:S01]  /*4680*/  HMMA.16816.F32 R16, R72, R70, R16 ;  /* 0x000000464810723c */ /* 0x000fe20000001810 */
[----:B------:R-:W-:Y:S06]  /*4690*/  LDSM.16.M88.4 R68, [R179+0xc000] ;  /* 0x00c00000b344783b */ /* 0x000fec0000000200 */
[----:B------:R-:W1:Y:S02]  /*46a0*/  LDSM.16.M88.4 R72, [R172+0x18000] ;  /* 0x01800000ac48783b */ /* 0x000e640000000200 */
        /* <DEDUP_REMOVED lines=65> */
[----:B------:R-:W1:Y:S11]  /*4ac0*/  LDSM.16.M88.4 R72, [R171+0x1c800] ;  /* 0x01c80000ab48783b */ /* 0x000e760000000200 */
[----:B------:R-:W-:Y:S04]  /*4ad0*/  @!UPT UIADD3 URZ, URZ, URZ, URZ ;  /* 0x0000003f3f3ff290 */ /* 0x000fe8000fffe03f */
[C---:B----4-:R-:W-:Y:S02]  /*4ae0*/  FADD.FTZ R4, -R2.reuse, R4 ;  /* 0x0000000402047221 */ /* 0x050fe40000010100 */
[----:B------:R-:W-:Y:S02]  /*4af0*/  FADD.FTZ R5, -R2, R5 ;  /* 0x0000000502057221 */ /* 0x000fe40000010100 */
[C---:B--2---:R-:W-:Y:S02]  /*4b00*/  FADD.FTZ R6, -R0.reuse, R6 ;  /* 0x0000000600067221 */ /* 0x044fe40000010100 */
[----:B------:R-:W-:Y:S02]  /*4b10*/  FADD.FTZ R7, -R0, R7 ;  /* 0x0000000700077221 */ /* 0x000fe40000010100 */
[C---:B------:R-:W-:Y:S02]  /*4b20*/  FADD.FTZ R8, -R2.reuse, R8 ;  /* 0x0000000802087221 */ /* 0x040fe40000010100 */
[----:B------:R-:W-:Y:S02]  /*4b30*/  FADD.FTZ R9, -R2, R9 ;  /* 0x0000000902097221 */ /* 0x000fe40000010100 */
[C---:B------:R-:W-:Y:S02]  /*4b40*/  FADD.FTZ R10, -R0.reuse, R10 ;  /* 0x0000000a000a7221 */ /* 0x040fe40000010100 */
[----:B------:R-:W-:Y:S02]  /*4b50*/  FADD.FTZ R11, -R0, R11 ;  /* 0x0000000b000b7221 */ /* 0x000fe40000010100 */
[----:B------:R-:W-:Y:S02]  /*4b60*/  FMUL.FTZ R77, R91, R4 ;  /* 0x000000045b4d7220 */ /* 0x000fe40000410000 */
[----:B------:R-:W-:Y:S01]  /*4b70*/  FMUL.FTZ R76, R87, R8 ;  /* 0x00000008574c7220 */ /* 0x000fe20000410000 */
[C---:B-1----:R-:W-:Y:S07]  /*4b80*/  HMMA.16816.F32 R12, R68.reuse, R72, R12 ;  /* 0x00000048440c723c */ /* 0x042fee000000180c */
[----:B------:R-:W-:Y:S01]  /*4b90*/  FMUL.FTZ R72, R93, R5 ;  /* 0x000000055d487220 */ /* 0x000fe20000410000 */
[----:B------:R-:W-:Y:S07]  /*4ba0*/  HMMA.16816.F32 R16, R68, R74, R16 ;  /* 0x0000004a4410723c */ /* 0x000fee0000001810 */
[----:B------:R-:W-:Y:S02]  /*4bb0*/  FMUL.FTZ R75, R86, R9 ;  /* 0x00000009564b7220 */ /* 0x000fe40000410000 */
[----:B------:R-:W-:Y:S03]  /*4bc0*/  FMUL.FTZ R69, R89, R10 ;  /* 0x0000000a59457220 */ /* 0x000fe60000410000 */
[----:B------:R-:W-:Y:S04]  /*4bd0*/  FMUL.FTZ R68, R88, R11 ;  /* 0x0000000b58447220 */ /* 0x000fe80000410000 */
        /* <DEDUP_REMOVED lines=36> */
[----:B------:R-:W-:Y:S01]  /*4e20*/  @!P4 LEA R10, P5, R11, R2, 0x6 ;  /* 0x000000020b0ac211 */ /* 0x000fe200078a30ff */
[--C-:B------:R-:W-:Y:S01]  /*4e30*/  IMAD.IADD R190, R190, 0x1, R4.reuse ;  /* 0x00000001bebe7824 */ /* 0x100fe200078e0204 */
[C---:B------:R-:W-:Y:S01]  /*4e40*/  @!P2 LEA R6, P1, R0.reuse, R196, 0x1 ;  /* 0x000000c40006a211 */ /* 0x040fe200078208ff */
        /* <DEDUP_REMOVED lines=55> */
.L_x_403:
        /* <DEDUP_REMOVED lines=138> */
.L_x_404:
        /* <DEDUP_REMOVED lines=69> */
[----:B------:R-:W-:Y:S02]  /*5eb0*/  IMAD R156, R156, 0x28, RZ ;  /* 0x000000289c9c7824 */ /* 0x000fe400078e02ff */
[----:B------:R-:W-:Y:S02]  /*5ec0*/  IMAD R157, R157, 0x30, RZ ;  /* 0x000000309d9d7824 */ /* 0x000fe400078e02ff */
[-C--:B---3--:R-:W-:Y:S01]  /*5ed0*/  HMMA.16816.F32 R68, R152, R148.reuse, R68 ;  /* 0x000000949844723c */ /* 0x088fe20000001844 */
[----:B------:R-:W-:Y:S04]  /*5ee0*/  IMAD.MOV.U32 R159, RZ, RZ, c[0x0][0x22c] ;  /* 0x00008b00ff9f7624 */ /* 0x000fe800078e00ff */
[----:B------:R-:W-:Y:S03]  /*5ef0*/  IMAD R159, R159, c[0x0][0x1c0], RZ ;  /* 0x000070009f9f7a24 */ /* 0x000fe600078e02ff */
[C---:B------:R-:W-:Y:S04]  /*5f00*/  HMMA.16816.F32 R72, R160.reuse, R148, R72 ;  /* 0x00000094a048723c */ /* 0x040fe80000001848 */
[----:B------:R-:W-:Y:S03]  /*5f10*/  IMAD.SHL.U32 R159, R159, 0x20, RZ ;  /* 0x000000209f9f7824 */ /* 0x000fe600078e00ff */
        /* <DEDUP_REMOVED lines=17> */
[-C--:B---3--:R-:W-:Y:S01]  /*6030*/  LEA.HI.X.SX32 R5, R0, R189.reuse, 0x2, P2 ;  /* 0x000000bd00057211 */ /* 0x088fe200010f16ff */
[----:B------:R-:W-:Y:S01]  /*6040*/  IMAD.MOV.U32 R0, RZ, RZ, c[0x0][0x22c] ;  /* 0x00008b00ff007624 */ /* 0x000fe200078e00ff */
[-C--:B------:R-:W-:Y:S03]  /*6050*/  LEA.HI.X.SX32 R151, R159, R189.reuse, 0x2, P1 ;  /* 0x000000bd9f977211 */ /* 0x080fe600008f16ff */
[----:B------:R2:W-:Y:S01]  /*6060*/  RED.E.ADD.F32.FTZ.RN.STRONG.GPU [R4.64], R7 ;  /* 0x000000070400798e */ /* 0x0005e2000c10e786 */
[----:B------:R-:W-:Y:S03]  /*6070*/  IMAD R0, R0, c[0x0][0x1c0], RZ ;  /* 0x0000700000007a24 */ /* 0x000fe600078e02ff */
[----:B------:R3:W-:Y:S01]  /*6080*/  RED.E.ADD.F32.FTZ.RN.STRONG.GPU [R150.64], R8 ;  /* 0x000000089600798e */ /* 0x0007e2000c10e786 */
[----:B------:R-:W-:Y:S01]  /*6090*/  IMAD R0, R0, 0x38, RZ ;  /* 0x0000003800007824 */ /* 0x000fe200078e02ff */
[CC--:B-1----:R-:W-:Y:S02]  /*60a0*/  LEA R148, P3, R156.reuse, R188.reuse, 0x2 ;  /* 0x000000bc9c947211 */ /* 0x0c2fe400078610ff */
[-C--:B------:R-:W-:Y:S02]  /*60b0*/  LEA R6, P2, R157, R188.reuse, 0x2 ;  /* 0x000000bc9d067211 */ /* 0x080fe400078410ff */
[-C--:B------:R-:W-:Y:S02]  /*60c0*/  LEA.HI.X.SX32 R149, R156, R189.reuse, 0x2, P3 ;  /* 0x000000bd9c957211 */ /* 0x080fe400018f16ff */
[----:B------:R-:W-:Y:S02]  /*60d0*/  IADD3 R156, R233, 0x40, RZ ;  /* 0x00000040e99c7810 */ /* 0x000fe40007ffe0ff */
[CC--:B--2---:R-:W-:Y:S01]  /*60e0*/  LEA R4, P1, R0.reuse, R188.reuse, 0x2 ;  /* 0x000000bc00047211 */ /* 0x0c4fe200078210ff */
[----:B------:R1:W-:Y:S01]  /*60f0*/  RED.E.ADD.F32.FTZ.RN.STRONG.GPU [R148.64], R9 ;  /* 0x000000099400798e */ /* 0x0003e2000c10e786 */
[-C--:B------:R-:W-:Y:S02]  /*6100*/  LEA.HI.X.SX32 R7, R157, R189.reuse, 0x2, P2 ;  /* 0x000000bd9d077211 */ /* 0x080fe400010f16ff */
[-C--:B------:R-:W-:Y:S01]  /*6110*/  LEA.HI.X.SX32 R5, R0, R189.reuse, 0x2, P1 ;  /* 0x000000bd00057211 */ /* 0x080fe200008f16ff */
[----:B------:R-:W-:Y:S01]  /*6120*/  IMAD.IADD R0, R199, 0x1, R252 ;  /* 0x00000001c7007824 */ /* 0x000fe200078e02fc */
[----:B------:R-:W-:Y:S01]  /*6130*/  IADD3 R157, R233, 0x20, RZ ;  /* 0x00000020e99d7810 */ /* 0x000fe20007ffe0ff */
[----:B------:R2:W-:Y:S03]  /*6140*/  RED.E.ADD.F32.FTZ.RN.STRONG.GPU [R6.64], R10 ;  /* 0x0000000a0600798e */ /* 0x0005e6000c10e786 */
[CC--:B---3--:R-:W-:Y:S01]  /*6150*/  LEA R8, P1, R157.reuse, R188.reuse, 0x2 ;  /* 0x000000bc9d087211 */ /* 0x0c8fe200078210ff */
[----:B------:R3:W-:Y:S04]  /*6160*/  RED.E.ADD.F32.FTZ.RN.STRONG.GPU [R4.64], R11 ;  /* 0x0000000b0400798e */ /* 0x0007e8000c10e786 */
[----:B------:R-:W-:Y:S04]  /*6170*/  RED.E.ADD.F32.FTZ.RN.STRONG.GPU [R188.64+0x80], R16 ;  /* 0x00008010bc00798e */ /* 0x000fe8000c10e786 */
[----:B------:R-:W-:Y:S01]  /*6180*/  RED.E.ADD.F32.FTZ.RN.STRONG.GPU [R2.64+0x80], R17 ;  /* 0x000080110200798e */ /* 0x000fe2000c10e786 */
[-C--:B-1----:R-:W-:Y:S02]  /*6190*/  LEA.HI.X.SX32 R9, R157, R189.reuse, 0x2, P1 ;  /* 0x000000bd9d097211 */ /* 0x082fe400008f16ff */
[----:B------:R-:W-:Y:S03]  /*61a0*/  IADD3 R148, R233, 0x60, RZ ;  /* 0x00000060e9947810 */ /* 0x000fe60007ffe0ff */
        /* <DEDUP_REMOVED lines=9> */
[----:B------:R3:W-:Y:S04]  /*6240*/  RED.E.ADD.F32.FTZ.RN.STRONG.GPU [R10.64], R12 ;  /* 0x0000000c0a00798e */ /* 0x0007e8000c10e786 */
[----:B------:R-:W-:Y:S01]  /*6250*/  LDSM.16.MT88.4 R16, [R168+0x2000] ;  /* 0x00200000a810783b */ /* 0x000fe20000004200 */
[CC--:B-1----:R-:W-:Y:S04]  /*6260*/  LEA R8, P3, R224.reuse, R188.reuse, 0x2 ;  /* 0x000000bce0087211 */ /* 0x0c2fe800078610ff */
[-C--:B------:R-:W-:Y:S05]  /*6270*/  LEA.HI.X.SX32 R9, R224, R189.reuse, 0x2, P3 ;  /* 0x000000bde0097211 */ /* 0x080fea00018f16ff */
[----:B------:R1:W-:Y:S01]  /*6280*/  RED.E.ADD.F32.FTZ.RN.STRONG.GPU [R8.64], R13 ;  /* 0x0000000d0800798e */ /* 0x0003e2000c10e786 */
[CC--:B--2---:R-:W-:Y:S03]  /*6290*/  LEA R6, P1, R229.reuse, R188.reuse, 0x2 ;  /* 0x000000bce5067211 */ /* 0x0c4fe600078210ff */
[----:B------:R2:W-:Y:S01]  /*62a0*/  RED.E.ADD.F32.FTZ.RN.STRONG.GPU [R4.64], R14 ;  /* 0x0000000e0400798e */ /* 0x0005e2000c10e786 */
[-C--:B------:R-:W-:Y:S02]  /*62b0*/  LEA.HI.X.SX32 R7, R229, R189.reuse, 0x2, P1 ;  /* 0x000000bde5077211 */ /* 0x080fe400008f16ff */
[----:B---3--:R-:W-:Y:S03]  /*62c0*/  IADD3 R12, R233, 0x80, RZ ;  /* 0x00000080e90c7810 */ /* 0x008fe60007ffe0ff */
[----:B------:R3:W-:Y:S04]  /*62d0*/  RED.E.ADD.F32.FTZ.RN.STRONG.GPU [R6.64], R15 ;  /* 0x0000000f0600798e */ /* 0x0007e8000c10e786 */
[----:B------:R-:W-:Y:S04]  /*62e0*/  RED.E.ADD.F32.FTZ.RN.STRONG.GPU [R188.64+0x100], R68 ;  /* 0x00010044bc00798e */ /* 0x000fe8000c10e786 */
[----:B------:R-:W-:Y:S01]  /*62f0*/  RED.E.ADD.F32.FTZ.RN.STRONG.GPU [R2.64+0x100], R69 ;  /* 0x000100450200798e */ /* 0x000fe2000c10e786 */
        /* <DEDUP_REMOVED lines=55> */
[----:B------:R-:W-:Y:S01]  /*6670*/  IMAD.IADD R0, R199, 0x1, R248 ;  /* 0x00000001c7007824 */ /* 0x000fe200078e02f8 */
[----:B------:R-:W-:Y:S01]  /*6680*/  IADD3 R12, R233, 0xa0, RZ ;  /* 0x000000a0e90c7810 */ /* 0x000fe20007ffe0ff */
        /* <DEDUP_REMOVED lines=20> */
[CC--:B--2---:R-:W-:Y:S01]  /*67d0*/  LEA R6, P3, R216.reuse, R188.reuse, 0x2 ;  /* 0x000000bcd8067211 */ /* 0x0c4fe200078610ff */
[----:B------:R-:W-:Y:S03]  /*67e0*/  LDSM.16.MT88.4 R12, [R173+0x1e000] ;  /* 0x01e00000ad0c783b */ /* 0x000fe60000004200 */
[-C--:B------:R-:W-:Y:S01]  /*67f0*/  LEA.HI.X.SX32 R7, R216, R189.reuse, 0x2, P3 ;  /* 0x000000bdd8077211 */ /* 0x080fe200018f16ff */
[----:B------:R1:W-:Y:S01]  /*6800*/  RED.E.ADD.F32.FTZ.RN.STRONG.GPU [R4.64], R98 ;  /* 0x000000620400798e */ /* 0x0003e2000c10e786 */
[CC--:B---3--:R-:W-:Y:S03]  /*6810*/  LEA R2, P1, R225.reuse, R188.reuse, 0x2 ;  /* 0x000000bce1027211 */ /* 0x0c8fe600078210ff */
[----:B------:R-:W-:Y:S01]  /*6820*/  RED.E.ADD.F32.FTZ.RN.STRONG.GPU [R10.64], R99 ;  /* 0x000000630a00798e */ /* 0x000fe2000c10e786 */
[-C--:B------:R-:W-:Y:S03]  /*6830*/  LEA.HI.X.SX32 R3, R225, R189.reuse, 0x2, P1 ;  /* 0x000000bde1037211 */ /* 0x080fe600008f16ff */
[----:B------:R-:W-:Y:S01]  /*6840*/  RED.E.ADD.F32.FTZ.RN.STRONG.GPU [R8.64], R92 ;  /* 0x0000005c0800798e */ /* 0x000fe2000c10e786 */
[----:B------:R-:W-:Y:S02]  /*6850*/  ISETP.NE.U32.AND P1, PT, R0, 0x1, PT ;  /* 0x000000010000780c */ /* 0x000fe40003f25070 */
[----:B------:R-:W-:Y:S01]  /*6860*/  @P6 IADD3 R0, P3, R210, -0x100, RZ ;  /* 0xffffff00d2006810 */ /* 0x000fe20007f7e0ff */
[----:B------:R-:W-:Y:S04]  /*6870*/  RED.E.ADD.F32.FTZ.RN.STRONG.GPU [R6.64], R93 ;  /* 0x0000005d0600798e */ /* 0x000fe8000c10e786 */
[----:B------:R-:W-:Y:S01]  /*6880*/  LDSM.16.MT88.4 R8, [R168] ;  /* 0x00000000a808783b */ /* 0x000fe20000004200 */
[----:B------:R-:W-:Y:S01]  /*6890*/  @P6 IMAD.MOV.U32 R210, RZ, RZ, R0 ;  /* 0x000000ffffd26224 */ /* 0x000fe200078e0000 */
[C---:B------:R-:W-:Y:S04]  /*68a0*/  IADD3 R0, R168.reuse, -0x6000, RZ ;  /* 0xffffa000a8007810 */ /* 0x040fe80007ffe0ff */
        /* <DEDUP_REMOVED lines=73> */
[----:B------:R-:W2:Y:S01]  /*6d40*/  LDL R98, [R1+0x4] ;  /* 0x0000040001627983 */ /* 0x000ea20000100800 */
        /* <DEDUP_REMOVED lines=119> */
[----:B------:R1:W-:Y:S01]  /*74c0*/  STS [R239+0x5400], R0 ;  /* 0x00540000ef007388 */ /* 0x0003e20000000800 */
[----:B------:R-:W-:-:S03]  /*74d0*/  F2FP.PACK_AB R62, R63, R62 ;  /* 0x0000003e3f3e723e */ /* 0x000fc600000000ff */
        /* <DEDUP_REMOVED lines=16> */
[----:B------:R-:W4:Y:S04]  /*75e0*/  S2R R157, SR_CTAID.Y ;  /* 0x00000000009d7919 */ /* 0x000f280000002600 */
[----:B------:R3:W-:Y:S04]  /*75f0*/  STS [R238+0xa000], R52 ;  /* 0x00a00034ee007388 */ /* 0x0007e80000000800 */
[----:B------:R3:W-:Y:S04]  /*7600*/  STS [R238+0xa400], R54 ;  /* 0x00a40036ee007388 */ /* 0x0007e80000000800 */
[----:B------:R3:W-:Y:S04]  /*7610*/  STS [R239+0xa000], R64 ;  /* 0x00a00040ef007388 */ /* 0x0007e80000000800 */
[----:B------:R3:W-:Y:S04]  /*7620*/  STS [R239+0xa400], R66 ;  /* 0x00a40042ef007388 */ /* 0x0007e80000000800 */
[----:B------:R3:W-:Y:S04]  /*7630*/  STS [R238+0xb000], R56 ;  /* 0x00b00038ee007388 */ /* 0x0007e80000000800 */
[----:B------:R3:W-:Y:S01]  /*7640*/  STS [R238+0xb400], R58 ;  /* 0x00b4003aee007388 */ /* 0x0007e20000000800 */
[----:B----4-:R-:W-:-:S03]  /*7650*/  SHF.R.S32.HI R97, RZ, 0x1f, R157 ;  /* 0x0000001fff617819 */ /* 0x010fc6000001149d */
[----:B------:R3:W-:Y:S04]  /*7660*/  STS [R239+0xb000], R60 ;  /* 0x00b0003cef007388 */ /* 0x0007e80000000800 */
[----:B------:R3:W-:Y:S04]  /*7670*/  STS [R239+0xb400], R62 ;  /* 0x00b4003eef007388 */ /* 0x0007e80000000800 */
[----:B------:R-:W4:Y:S01]  /*7680*/  S2R R96, SR_CTAID.Y ;  /* 0x0000000000607919 */ /* 0x000f220000002600 */
[----:B--2---:R-:W-:-:S13]  /*7690*/  ISETP.NE.AND P0, PT, R98, -0x1, PT ;  /* 0xffffffff6200780c */ /* 0x004fda0003f05270 */
[----:B-1----:R-:W-:-:S05]  /*76a0*/  @P0 IADD3 R0, R234, R98, RZ ;  /* 0x00000062ea000210 */ /* 0x002fca0007ffe0ff */
[----:B------:R-:W-:-:S04]  /*76b0*/  @P0 IMAD.WIDE.U32 R2, R0, c[0x0][0x3a0], RZ ;  /* 0x0000e80000020a25 */ /* 0x000fc800078e00ff */
[----:B------:R-:W-:Y:S01]  /*76c0*/  @P0 IMAD R7, R0, c[0x0][0x3a4], R3 ;  /* 0x0000e90000070a24 */ /* 0x000fe200078e0203 */
[----:B------:R-:W-:Y:S01]  /*76d0*/  @P0 MOV R6, R2 ;  /* 0x0000000200060202 */ /* 0x000fe20000000f00 */
[----:B------:R-:W-:Y:S05]  /*76e0*/  @P0 BRA `(.L_x_406) ;  /* 0x000000a000000947 */ /* 0x000fea0003800000 */
[----:B---34-:R-:W-:Y:S01]  /*76f0*/  SHF.R.S32.HI R0, RZ, 0x1f, R234 ;  /* 0x0000001fff007819 */ /* 0x018fe200000114ea */
[----:B------:R-:W-:-:S04]  /*7700*/  IMAD.WIDE.U32 R2, R234, c[0x0][0x3a0], RZ ;  /* 0x0000e800ea027a25 */ /* 0x000fc800078e00ff */
[----:B------:R-:W-:Y:S02]  /*7710*/  IMAD R0, R0, c[0x0][0x3a0], RZ ;  /* 0x0000e80000007a24 */ /* 0x000fe400078e02ff */
[----:B------:R-:W-:Y:S02]  /*7720*/  IMAD R4, R97, c[0x0][0x388], RZ ;  /* 0x0000e20061047a24 */ /* 0x000fe400078e02ff */
[----:B------:R-:W-:-:S05]  /*7730*/  IMAD R0, R234, c[0x0][0x3a4], R0 ;  /* 0x0000e900ea007a24 */ /* 0x000fca00078e0200 */
[----:B------:R-:W-:Y:S01]  /*7740*/  IADD3 R3, R3, R0, RZ ;  /* 0x0000000003037210 */ /* 0x000fe20007ffe0ff */
[----:B------:R-:W-:-:S04]  /*7750*/  IMAD R0, R96, c[0x0][0x38c], R4 ;  /* 0x0000e30060007a24 */ /* 0x000fc800078e0204 */
[----:B------:R-:W-:-:S05]  /*7760*/  IMAD.WIDE.U32 R2, R96, c[0x0][0x388], R2 ;  /* 0x0000e20060027a25 */ /* 0x000fca00078e0002 */
[----:B------:R-:W-:Y:S02]  /*7770*/  IADD3 R7, R3, R0, RZ ;  /* 0x0000000003077210 */ /* 0x000fe40007ffe0ff */
[----:B------:R-:W-:Y:S02]  /*7780*/  MOV R6, R2 ;  /* 0x0000000200067202 */ /* 0x000fe40000000f00 */
.L_x_406:
[----:B---34-:R-:W-:-:S05]  /*7790*/  @P0 IADD3 R0, R234, R98, RZ ;  /* 0x00000062ea000210 */ /* 0x018fca0007ffe0ff */
        /* <DEDUP_REMOVED lines=14> */
.L_x_407:
[----:B------:R-:W2:Y:S04]  /*7880*/  LDL R64, [R1] ;  /* 0x0000000001407983 */ /* 0x000ea80000100800 */
[----:B------:R-:W3:Y:S04]  /*7890*/  LDL R8, [R1+0x8] ;  /* 0x0000080001087983 */ /* 0x000ee80000100800 */
[----:B------:R-:W-:Y:S01]  /*78a0*/  BAR.SYNC.DEFER_BLOCKING 0x0 ;  /* 0x0000000000007b1d */ /* 0x000fe20000010000 */
[----:B------:R-:W-:-:S02]  /*78b0*/  SHF.R.S32.HI R5, RZ, 0x1f, R202 ;  /* 0x0000001fff057819 */ /* 0x000fc400000114ca */
[----:B------:R-:W-:-:S03]  /*78c0*/  MOV R4, R202 ;  /* 0x000000ca00047202 */ /* 0x000fc60000000f00 */
[----:B------:R1:W4:Y:S04]  /*78d0*/  LDS.128 R36, [R192+0x13000] ;  /* 0x01300000c0247984 */ /* 0x0003280000000c00 */
[----:B------:R1:W1:Y:S04]  /*78e0*/  LDS.128 R32, [R192+0x15000] ;  /* 0x01500000c0207984 */ /* 0x0002680000000c00 */
[----:B------:R1:W1:Y:S04]  /*78f0*/  LDS.128 R28, [R192+0x17000] ;  /* 0x01700000c01c7984 */ /* 0x0002680000000c00 */
[----:B------:R1:W1:Y:S04]  /*7900*/  LDS.128 R48, [R192+0x18000] ;  /* 0x01800000c0307984 */ /* 0x0002680000000c00 */
[----:B------:R1:W1:Y:S04]  /*7910*/  LDS.128 R60, [R192+0x19000] ;  /* 0x01900000c03c7984 */ /* 0x0002680000000c00 */
[----:B------:R1:W1:Y:S04]  /*7920*/  LDS.128 R44, [R192+0x1a000] ;  /* 0x01a00000c02c7984 */ /* 0x0002680000000c00 */
[----:B------:R1:W1:Y:S04]  /*7930*/  LDS.128 R56, [R192+0x1b000] ;  /* 0x01b00000c0387984 */ /* 0x0002680000000c00 */
[----:B------:R1:W1:Y:S04]  /*7940*/  LDS.128 R40, [R192+0x1c000] ;  /* 0x01c00000c0287984 */ /* 0x0002680000000c00 */
[----:B------:R1:W1:Y:S01]  /*7950*/  LDS.128 R52, [R192+0x1d000] ;  /* 0x01d00000c0347984 */ /* 0x0002620000000c00 */
[----:B------:R-:W-:Y:S01]  /*7960*/  BSSY B0, `(.L_x_408) ;  /* 0x0000020000007945 */ /* 0x000fe20003800000 */
[----:B------:R-:W-:-:S02]  /*7970*/  SHF.R.S32.HI R27, RZ, 0x1f, R235 ;  /* 0x0000001fff1b7819 */ /* 0x000fc400000114eb */
[----:B--2---:R-:W-:Y:S01]  /*7980*/  SHF.R.S32.HI R24, RZ, 0x1f, R64 ;  /* 0x0000001fff187819 */ /* 0x004fe20000011440 */
[----:B------:R-:W-:-:S04]  /*7990*/  IMAD.WIDE.U32 R2, R64, c[0x0][0x3a0], R4 ;  /* 0x0000e80040027a25 */ /* 0x000fc800078e0004 */
[----:B---3--:R-:W-:Y:S02]  /*79a0*/  IMAD R11, R8, -0x40, R198 ;  /* 0xffffffc0080b7824 */ /* 0x008fe400078e02c6 */
[----:B------:R-:W-:Y:S01]  /*79b0*/  IMAD R0, R24, c[0x0][0x3a0], RZ ;  /* 0x0000e80018007a24 */ /* 0x000fe200078e02ff */
[----:B------:R-:W-:Y:S02]  /*79c0*/  IADD3 R2, P0, R6, R2, RZ ;  /* 0x0000000206027210 */ /* 0x000fe40007f1e0ff */
[----:B------:R-:W-:Y:S01]  /*79d0*/  ISETP.GE.AND P4, PT, R235, R11, PT ;  /* 0x0000000beb00720c */ /* 0x000fe20003f86270 */
[----:B------:R-:W-:-:S05]  /*79e0*/  IMAD R0, R64, c[0x0][0x3a4], R0 ;  /* 0x0000e90040007a24 */ /* 0x000fca00078e0200 */
[----:B------:R-:W-:Y:S01]  /*79f0*/  IADD3.X R3, R7, R3, R0, P0, !PT ;  /* 0x0000000307037210 */ /* 0x000fe200007fe400 */
[----:B------:R-:W-:-:S04]  /*7a00*/  IMAD R0, R237, c[0x0][0x3b8], RZ ;  /* 0x0000ee00ed007a24 */ /* 0x000fc800078e02ff */
[C---:B------:R-:W-:Y:S02]  /*7a10*/  IMAD R0, R236.reuse, c[0x0][0x3bc], R0 ;  /* 0x0000ef00ec007a24 */ /* 0x040fe400078e0200 */
[----:B------:R-:W-:-:S05]  /*7a20*/  IMAD.WIDE.U32 R6, R236, c[0x0][0x3b8], R2 ;  /* 0x0000ee00ec067a25 */ /* 0x000fca00078e0002 */
[----:B------:R-:W-:Y:S01]  /*7a30*/  IADD3 R10, R7, R0, RZ ;  /* 0x00000000070a7210 */ /* 0x000fe20007ffe0ff */
[----:B------:R-:W-:Y:S05]  /*7a40*/  @P4 BRA `(.L_x_409) ;  /* 0x0000011000004947 */ /* 0x000fea0003800000 */
[----:B-1--4-:R-:W-:Y:S01]  /*7a50*/  ISETP.GE.AND P3, PT, R202, c[0x0][0x220], PT ;  /* 0x00008800ca007a0c */ /* 0x012fe20003f66270 */
[----:B------:R-:W1:Y:S01]  /*7a60*/  LDS.128 R20, [R192+0x14000] ;  /* 0x01400000c0147984 */ /* 0x000e620000000c00 */
[----:B------:R-:W-:Y:S01]  /*7a70*/  MOV R3, R10 ;  /* 0x0000000a00037202 */ /* 0x000fe20000000f00 */
[----:B------:R-:W-:Y:S01]  /*7a80*/  IMAD R0, R27, c[0x0][0x3a0], RZ ;  /* 0x0000e8001b007a24 */ /* 0x000fe200078e02ff */
[----:B------:R-:W-:Y:S01]  /*7a90*/  ISETP.GE.AND P2, PT, R211, c[0x0][0x220], PT ;  /* 0x00008800d3007a0c */ /* 0x000fe20003f46270 */
[----:B------:R-:W2:Y:S01]  /*7aa0*/  LDS.128 R16, [R192+0x16000] ;  /* 0x01600000c0107984 */ /* 0x000ea20000000c00 */
[----:B------:R-:W-:Y:S01]  /*7ab0*/  IMAD.MOV.U32 R2, RZ, RZ, R6 ;  /* 0x000000ffff027224 */ /* 0x000fe200078e0006 */
[----:B------:R-:W-:Y:S01]  /*7ac0*/  ISETP.GE.AND P1, PT, R212, c[0x0][0x220], PT ;  /* 0x00008800d4007a0c */ /* 0x000fe20003f26270 */
[C---:B------:R-:W-:Y:S02]  /*7ad0*/  IMAD R0, R235.reuse, c[0x0][0x3a4], R0 ;  /* 0x0000e900eb007a24 */ /* 0x040fe400078e0200 */
[----:B------:R-:W-:-:S03]  /*7ae0*/  IMAD.WIDE.U32 R8, R235, c[0x0][0x3a0], R2 ;  /* 0x0000e800eb087a25 */ /* 0x000fc600078e0002 */
[----:B------:R-:W3:Y:S01]  /*7af0*/  @!P3 LDS.128 R12, [R192+0x12000] ;  /* 0x01200000c00cb984 */ /* 0x000ee20000000c00 */
[----:B------:R-:W-:Y:S01]  /*7b00*/  IMAD.IADD R0, R9, 0x1, R0 ;  /* 0x0000000109007824 */ /* 0x000fe200078e0200 */
[----:B------:R-:W-:-:S04]  /*7b10*/  LEA R2, P0, R8, c[0x0][0x340], 0x1 ;  /* 0x0000d00008027a11 */ /* 0x000fc800078008ff */
[----:B------:R-:W-:-:S05]  /*7b20*/  LEA.HI.X R3, R8, c[0x0][0x344], R0, 0x1, P0 ;  /* 0x0000d10008037a11 */ /* 0x000fca00000f0c00 */
[----:B-1----:R1:W-:Y:S04]  /*7b30*/  @!P2 STG.E.128 [R2.64+0x80], R20 ;  /* 0x000080140200a986 */ /* 0x0023e8000c101d06 */
[----:B--2---:R1:W-:Y:S04]  /*7b40*/  @!P1 STG.E.128 [R2.64+0x100], R16 ;  /* 0x0001001002009986 */ /* 0x0043e8000c101d06 */
[----:B---3--:R1:W-:Y:S02]  /*7b50*/  @!P3 STG.E.128 [R2.64], R12 ;  /* 0x0000000c0200b986 */ /* 0x0083e4000c101d06 */
.L_x_409:
[----:B-1--4-:R-:W-:Y:S05]  /*7b60*/  BSYNC B0 ;  /* 0x0000000000007941 */ /* 0x012fea0003800000 */
.L_x_408:
[----:B------:R-:W-:Y:S01]  /*7b70*/  IADD3 R0, R235, 0x20, RZ ;  /* 0x00000020eb007810 */ /* 0x000fe20007ffe0ff */
[----:B------:R-:W-:Y:S03]  /*7b80*/  BSSY B0, `(.L_x_410) ;  /* 0x0000013000007945 */ /* 0x000fe60003800000 */
[----:B------:R-:W-:-:S13]  /*7b90*/  ISETP.GE.AND P3, PT, R0, R11, PT ;  /* 0x0000000b0000720c */ /* 0x000fda0003f66270 */
[----:B------:R-:W-:Y:S05]  /*7ba0*/  @P3 BRA `(.L_x_411) ;  /* 0x0000010000003947 */ /* 0x000fea0003800000 */
[----:B------:R-:W-:Y:S02]  /*7bb0*/  IADD3 R0, P0, R235, 0x20, RZ ;  /* 0x00000020eb007810 */ /* 0x000fe40007f1e0ff */
[----:B------:R-:W-:Y:S02]  /*7bc0*/  MOV R3, R10 ;  /* 0x0000000a00037202 */ /* 0x000fe40000000f00 */
        /* <DEDUP_REMOVED lines=12> */
[----:B------:R1:W-:Y:S04]  /*7c90*/  @!P1 STG.E.128 [R2.64+0x80], R32 ;  /* 0x0000802002009986 */ /* 0x0003e8000c101d06 */
[----:B------:R1:W-:Y:S02]  /*7ca0*/  @!P0 STG.E.128 [R2.64+0x100], R28 ;  /* 0x0001001c02008986 */ /* 0x0003e4000c101d06 */
.L_x_411:
[----:B------:R-:W-:Y:S05]  /*7cb0*/  BSYNC B0 ;  /* 0x0000000000007941 */ /* 0x000fea0003800000 */
.L_x_410:
[----:B-1----:R-:W-:Y:S01]  /*7cc0*/  IMAD.WIDE.U32 R2, R64, c[0x0][0x3a8], R4 ;  /* 0x0000ea0040027a25 */ /* 0x002fe200078e0004 */
[----:B------:R-:W-:Y:S03]  /*7cd0*/  BSSY B0, `(.L_x_412) ;  /* 0x0000018000007945 */ /* 0x000fe60003800000 */
[----:B------:R-:W-:Y:S01]  /*7ce0*/  IMAD R0, R24, c[0x0][0x3a8], RZ ;  /* 0x0000ea0018007a24 */ /* 0x000fe200078e02ff */
        /* <DEDUP_REMOVED lines=13> */
[C---:B------:R-:W-:Y:S01]  /*7dc0*/  IMAD R0, R235.reuse, c[0x0][0x3ac], R0 ;  /* 0x0000eb00eb007a24 */ /* 0x040fe200078e0200 */
[----:B------:R-:W-:Y:S01]  /*7dd0*/  ISETP.GE.AND P0, PT, R212, c[0x0][0x220], PT ;  /* 0x00008800d4007a0c */ /* 0x000fe20003f06270 */
[----:B------:R-:W-:-:S04]  /*7de0*/  IMAD.WIDE.U32 R6, R235, c[0x0][0x3a8], R2 ;  /* 0x0000ea00eb067a25 */ /* 0x000fc800078e0002 */
[----:B------:R-:W-:Y:S01]  /*7df0*/  IMAD.IADD R0, R7, 0x1, R0 ;  /* 0x0000000107007824 */ /* 0x000fe200078e0200 */
[----:B------:R-:W-:-:S04]  /*7e00*/  LEA R2, P4, R6, c[0x0][0x348], 0x1 ;  /* 0x0000d20006027a11 */ /* 0x000fc800078808ff */
[----:B------:R-:W-:-:S05]  /*7e10*/  LEA.HI.X R3, R6, c[0x0][0x34c], R0, 0x1, P4 ;  /* 0x0000d30006037a11 */ /* 0x000fca00020f0c00 */
[----:B------:R1:W-:Y:S04]  /*7e20*/  @!P2 STG.E.128 [R2.64], R48 ;  /* 0x000000300200a986 */ /* 0x0003e8000c101d06 */
[----:B------:R1:W-:Y:S04]  /*7e30*/  @!P1 STG.E.128 [R2.64+0x80], R44 ;  /* 0x0000802c02009986 */ /* 0x0003e8000c101d06 */
[----:B------:R1:W-:Y:S02]  /*7e40*/  @!P0 STG.E.128 [R2.64+0x100], R40 ;  /* 0x0001002802008986 */ /* 0x0003e4000c101d06 */
.L_x_413:
[----:B------:R-:W-:Y:S05]  /*7e50*/  BSYNC B0 ;  /* 0x0000000000007941 */ /* 0x000fea0003800000 */
.L_x_412:
        /* <DEDUP_REMOVED lines=19> */
.L_x_384:
[----:B------:R-:W2:Y:S04]  /*7f90*/  LDL R8, [R1+0x4] ;  /* 0x0000040001087983 */ /* 0x000ea80000100800 */
[----:B------:R-:W1:Y:S04]  /*7fa0*/  S2R R4, SR_CTAID.Y ;  /* 0x0000000000047919 */ /* 0x000e680000002600 */
[----:B------:R-:W3:Y:S01]  /*7fb0*/  S2R R7, SR_CTAID.Y ;  /* 0x0000000000077919 */ /* 0x000ee20000002600 */
[----:B-1----:R-:W-:-:S02]  /*7fc0*/  SHF.R.S32.HI R6, RZ, 0x1f, R4 ;  /* 0x0000001fff067819 */ /* 0x002fc40000011404 */
[----:B--2---:R-:W-:-:S13]  /*7fd0*/  ISETP.NE.AND P0, PT, R8, -0x1, PT ;  /* 0xffffffff0800780c */ /* 0x004fda0003f05270 */
[----:B------:R-:W-:-:S05]  /*7fe0*/  @P0 IADD3 R0, R234, R8, RZ ;  /* 0x00000008ea000210 */ /* 0x000fca0007ffe0ff */
[----:B------:R-:W-:-:S04]  /*7ff0*/  @P0 IMAD.WIDE.U32 R2, R0, c[0x0][0x3a0], RZ ;  /* 0x0000e80000020a25 */ /* 0x000fc800078e00ff */
[----:B------:R-:W-:Y:S01]  /*8000*/  @P0 IMAD R5, R0, c[0x0][0x3a4], R3 ;  /* 0x0000e90000050a24 */ /* 0x000fe200078e0203 */
[----:B------:R-:W-:Y:S01]  /*8010*/  @P0 MOV R4, R2 ;  /* 0x0000000200040202 */ /* 0x000fe20000000f00 */
[----:B------:R-:W-:Y:S05]  /*8020*/  @P0 BRA `(.L_x_415) ;  /* 0x000000a000000947 */ /* 0x000fea0003800000 */
[----:B---3--:R-:W-:Y:S01]  /*8030*/  SHF.R.S32.HI R0, RZ, 0x1f, R234 ;  /* 0x0000001fff007819 */ /* 0x008fe200000114ea */
        /* <DEDUP_REMOVED lines=9> */
.L_x_415:
[----:B---3--:R-:W-:-:S05]  /*80d0*/  @P0 IADD3 R0, R234, R8, RZ ;  /* 0x00000008ea000210 */ /* 0x008fca0007ffe0ff */
        /* <DEDUP_REMOVED lines=14> */
.L_x_416:
[----:B------:R-:W2:Y:S04]  /*81c0*/  LDL R14, [R1] ;  /* 0x00000000010e7983 */ /* 0x000ea80000100800 */
[----:B------:R-:W3:Y:S01]  /*81d0*/  LDL R6, [R1+0x8] ;  /* 0x0000080001067983 */ /* 0x000ee20000100800 */
[----:B------:R-:W-:Y:S01]  /*81e0*/  IMAD R8, R237, c[0x0][0x3b8], RZ ;  /* 0x0000ee00ed087a24 */ /* 0x000fe200078e02ff */
[----:B------:R-:W-:Y:S03]  /*81f0*/  BSSY B0, `(.L_x_417) ;  /* 0x000001c000007945 */ /* 0x000fe60003800000 */
[----:B------:R-:W-:Y:S01]  /*8200*/  IMAD R8, R236, c[0x0][0x3bc], R8 ;  /* 0x0000ef00ec087a24 */ /* 0x000fe200078e0208 */
        /* <DEDUP_REMOVED lines=26> */
.L_x_418:
[----:B------:R-:W-:Y:S05]  /*83b0*/  BSYNC B0 ;  /* 0x0000000000007941 */ /* 0x000fea0003800000 */
.L_x_417:
        /* <DEDUP_REMOVED lines=19> */
.L_x_420:
[----:B------:R-:W-:Y:S05]  /*84f0*/  BSYNC B0 ;  /* 0x0000000000007941 */ /* 0x000fea0003800000 */
.L_x_419:
        /* <DEDUP_REMOVED lines=25> */
.L_x_422:
[----:B------:R-:W-:Y:S05]  /*8690*/  BSYNC B0 ;  /* 0x0000000000007941 */ /* 0x000fea0003800000 */
.L_x_421:
        /* <DEDUP_REMOVED lines=16> */
.L_x_414:
[----:B------:R-:W-:Y:S05]  /*87a0*/  BSYNC B1 ;  /* 0x0000000000017941 */ /* 0x000fea0003800000 */
.L_x_379:
[----:B---3--:R-:W3:Y:S02]  /*87b0*/  LDL.LU R0, [R1+0x8] ;  /* 0x0000080001007983 */ /* 0x008ee40000300800 */
[----:B---3--:R-:W-:-:S04]  /*87c0*/  IADD3 R0, R0, c[0x0][0xc], RZ ;  /* 0x0000030000007a10 */ /* 0x008fc80007ffe0ff */
[----:B------:R-:W-:Y:S01]  /*87d0*/  ISETP.GE.AND P0, PT, R0, UR4, PT ;  /* 0x0000000400007c0c */ /* 0x000fe2000bf06270 */
[----:B------:R3:W-:-:S12]  /*87e0*/  STL [R1+0x8], R0 ;  /* 0x0000080001007387 */ /* 0x0007d80000100800 */
[----:B------:R-:W-:Y:S01]  /*87f0*/  @P0 CALL.REL.NOINC `(.L_x_423) ;  /* 0x0000001000000944 */ /* 0x000fe20003c00000 */
[----:B------:R-:W-:Y:S05]  /*8800*/  BRA `(.L_x_424) ;  /* 0xffff80e000007947 */ /* 0x000fea000383ffff */
.L_x_423:
[----:B------:R-:W-:Y:S05]  /*8810*/  EXIT ;  /* 0x000000000000794d */ /* 0x000fea0003800000 */
.L_x_425:
        /* <DEDUP_REMOVED lines=14> */
.L_x_1587:


//--------------------- .text._ZN5flash44flash_bwd_dq_dk_dv_loop_seqk_parallel_kernelI23Flash_bwd_kernel_traitsILi192ELi64ELi64ELi8ELi4ELi2ELi2ELb0ELb0EN7cutlass6half_tE19Flash_kernel_traitsILi192ELi64ELi64ELi8ES3_EELb0ELb0ELb1ELb0ELb0ELb1ELb0EEEvNS_16Flash_bwd_paramsE --------------------------
	.section	.text._ZN5flash44flash_bwd_dq_dk_dv_loop_seqk_parallel_kernelI23Flash_bwd_kernel_traitsILi192ELi64ELi64ELi8ELi4ELi2ELi2ELb0ELb0EN7cutlass6half_tE19Flash_kernel_traitsILi192ELi64ELi64ELi8ES3_EELb0ELb0ELb1ELb0ELb0ELb1ELb0EEEvNS_16Flash_bwd_paramsE,"ax",@progbits
	.sectioninfo	@"SHI_REGISTERS=253"
	.align	128
        .global         _ZN5flash44flash_bwd_dq_dk_dv_loop_seqk_parallel_kernelI23Flash_bwd_kernel_traitsILi192ELi64ELi64ELi8ELi4ELi2ELi2ELb0ELb0EN7cutlass6half_tE19Flash_kernel_traitsILi192ELi64ELi64ELi8ES3_EELb0ELb0ELb1ELb0ELb0ELb1ELb0EEEvNS_16Flash_bwd_paramsE
        .type           _ZN5flash44flash_bwd_dq_dk_dv_loop_seqk_parallel_kernelI23Flash_bwd_kernel_traitsILi192ELi64ELi64ELi8ELi4ELi2ELi2ELb0ELb0EN7cutlass6half_tE19Flash_kernel_traitsILi192ELi64ELi64ELi8ES3_EELb0ELb0ELb1ELb0ELb0ELb1ELb0EEEvNS_16Flash_bwd_paramsE,@function
        .size           _ZN5flash44flash_bwd_dq_dk_dv_loop_seqk_parallel_kernelI23Flash_bwd_kernel_traitsILi192ELi64ELi64ELi8ELi4ELi2ELi2ELb0ELb0EN7cutlass6half_tE19Flash_kernel_traitsILi192ELi64ELi64ELi8ES3_EELb0ELb0ELb1ELb0ELb0ELb1ELb0EEEvNS_16Flash_bwd_paramsE,(.L_x_1588 - _ZN5flash44flash_bwd_dq_dk_dv_loop_seqk_parallel_kernelI23Flash_bwd_kernel_traitsILi192ELi64ELi64ELi8ELi4ELi2ELi2ELb0ELb0EN7cutlass6half_tE19Flash_kernel_traitsILi192ELi64ELi64ELi8ES3_EELb0ELb0ELb1ELb0ELb0ELb1ELb0EEEvNS_16Flash_bwd_paramsE)
        .other          _ZN5flash44flash_bwd_dq_dk_dv_loop_seqk_parallel_kernelI23Flash_bwd_kernel_traitsILi192ELi64ELi64ELi8ELi4ELi2ELi2ELb0ELb0EN7cutlass6half_tE19Flash_kernel_traitsILi192ELi64ELi64ELi8ES3_EELb0ELb0ELb1ELb0ELb0ELb1ELb0EEEvNS_16Flash_bwd_paramsE,@"STO_CUDA_ENTRY STV_DEFAULT"
_ZN5flash44flash_bwd_dq_dk_dv_loop_seqk_parallel_kernelI23Flash_bwd_kernel_traitsILi192ELi64ELi64ELi8ELi4ELi2ELi2ELb0ELb0EN7cutlass6half_tE19Flash_kernel_traitsILi192ELi64ELi64ELi8ES3_EELb0ELb0ELb1ELb0ELb0ELb1ELb0EEEvNS_16Flash_bwd_paramsE:
.text._ZN5flash44flash_bwd_dq_dk_dv_loop_seqk_parallel_kernelI23Flash_bwd_kernel_traitsILi192ELi64ELi64ELi8ELi4ELi2ELi2ELb0ELb0EN7cutlass6half_tE19Flash_kernel_traitsILi192ELi64ELi64ELi8ES3_EELb0ELb0ELb1ELb0ELb0ELb1ELb0EEEvNS_16Flash_bwd_paramsE:
        /* <DEDUP_REMOVED lines=116> */
[----:B------:R-:W-:Y:S01]  /*0740*/  SHF.R.S32.HI R211, RZ, 0x1f, R210 ;  /* 0x0000001fffd37819 */ /* 0x000fe200000114d2 */
[----:B------:R-:W-:-:S02]  /*0750*/  IMAD.IADD R196, R196, 0x1, R5 ;  /* 0x00000001c4c47824 */ /* 0x000fc400078e0205 */
        /* <DEDUP_REMOVED lines=9> */
[----:B------:R-:W-:Y:S02]  /*07f0*/  SEL R5, R5, 0xffffffc0, !P3 ;  /* 0xffffffc005057807 */ /* 0x000fe40005800000 */
[----:B------:R-:W-:-:S02]  /*0800*/  SEL R7, R7, 0x10, !P0 ;  /* 0x0000001007077807 */ /* 0x000fc40004000000 */
[----:B------:R-:W-:Y:S01]  /*0810*/  @P1 IADD3 R218, R216, -0x20, RZ ;  /* 0xffffffe0d8da1810 */ /* 0x000fe20007ffe0ff */
[--C-:B------:R-:W-:Y:S01]  /*0820*/  IMAD R0, R0, 0x2, R5.reuse ;  /* 0x0000000200007824 */ /* 0x100fe200078e0205 */
[C---:B------:R-:W-:Y:S01]  /*0830*/  IADD3 R219, R217.reuse, 0x40, RZ ;  /* 0x00000040d9db7810 */ /* 0x040fe20007ffe0ff */
[----:B------:R-:W-:Y:S01]  /*0840*/  IMAD.IADD R3, R198, 0x1, R5 ;  /* 0x00000001c6037824 */ /* 0x000fe200078e0205 */
[----:B------:R-:W-:Y:S01]  /*0850*/  @P2 IADD3 R219, R217, -0x40, RZ ;  /* 0xffffffc0d9db2810 */ /* 0x000fe20007ffe0ff */
[----:B------:R-:W-:Y:S02]  /*0860*/  IMAD.IADD R2, R5, 0x1, R188 ;  /* 0x0000000105027824 */ /* 0x000fe400078e02bc */
[----:B------:R-:W-:Y:S02]  /*0870*/  IMAD.IADD R220, R216, 0x1, R7 ;  /* 0x00000001d8dc7824 */ /* 0x000fe400078e0207 */
[----:B---3--:R-:W-:Y:S02]  /*0880*/  IMAD.IADD R224, R7, 0x1, R218 ;  /* 0x0000000107e07824 */ /* 0x008fe400078e02da */
.L_x_456:
        /* <DEDUP_REMOVED lines=10> */
[----:B--2---:R-:W-:Y:S02]  /*0930*/  IADD3 R8, P1, R6, c[0x0][0x248], RZ ;  /* 0x0000920006087a10 */ /* 0x004fe40007f3e0ff */
        /* <DEDUP_REMOVED lines=17> */
[----:B---3--:R-:W-:Y:S05]  /*0a50*/  @!P0 BRA `(.L_x_426) ;  /* 0x0000003000008947 */ /* 0x008fea0003800000 */
[----:B-1----:R-:W2:Y:S02]  /*0a60*/  @P3 LDG.E R4, [R8.64+0x4] ;  /* 0x0000040608043981 */ /* 0x002ea4000c1e1900 */
[----:B--2--5:R-:W-:-:S06]  /*0a70*/  @P3 IADD3 R4, R4, -R241, RZ ;  /* 0x800000f104043210 */ /* 0x024fcc0007ffe0ff */
[----:B------:R1:W5:Y:S02]  /*0a80*/  @!P3 LDG.E R4, [R8.64] ;  /* 0x000000060804b981 */ /* 0x000364000c1e1900 */
.L_x_426:
[----:B-1----:R-:W-:-:S04]  /*0a90*/  ISETP.NE.U32.AND P1, PT, RZ, c[0x0][0x258], PT ;  /* 0x00009600ff007a0c */ /* 0x002fc80003f25070 */
[----:B------:R-:W-:-:S13]  /*0aa0*/  ISETP.NE.AND.EX P1, PT, RZ, c[0x0][0x25c], PT, P1 ;  /* 0x00009700ff007a0c */ /* 0x000fda0003f25310 */
[----:B------:R-:W-:-:S04]  /*0ab0*/  @P1 IADD3 R6, P0, R6, c[0x0][0x258], RZ ;  /* 0x0000960006061a10 */ /* 0x000fc80007f1e0ff */
        /* <DEDUP_REMOVED lines=11> */
[----:B------:R-:W-:Y:S01]  /*0b70*/  IMAD.WIDE.U32 R12, R202, c[0x0][0x178], RZ ;  /* 0x00005e00ca0c7a25 */ /* 0x000fe200078e00ff */
[----:B------:R-:W-:Y:S02]  /*0b80*/  ISETP.NE.AND P0, PT, R241, -0x1, PT ;  /* 0xfffffffff100780c */ /* 0x000fe40003f05270 */
[----:B------:R-:W-:Y:S01]  /*0b90*/  IADD3 R6, R5, c[0x0][0x2e4], -R238 ;  /* 0x0000b90005067a10 */ /* 0x000fe20007ffe8ee */
[----:B------:R-:W-:Y:S01]  /*0ba0*/  IMAD.WIDE.U32 R10, R25, c[0x0][0x190], RZ ;  /* 0x00006400190a7a25 */ /* 0x000fe200078e00ff */
[----:B------:R-:W-:Y:S02]  /*0bb0*/  IADD3 R5, R242, 0x3f, RZ ;  /* 0x0000003ff2057810 */ /* 0x000fe40007ffe0ff */
[----:B------:R-:W-:Y:S02]  /*0bc0*/  IADD3 R6, R6, 0x3f, RZ ;  /* 0x0000003f06067810 */ /* 0x000fe40007ffe0ff */
[----:B------:R-:W-:-:S02]  /*0bd0*/  SHF.R.S32.HI R4, RZ, 0x1f, R5 ;  /* 0x0000001fff047819 */ /* 0x000fc40000011405 */
[----:B------:R-:W-:Y:S02]  /*0be0*/  SHF.R.S32.HI R239, RZ, 0x1f, R6 ;  /* 0x0000001fffef7819 */ /* 0x000fe40000011406 */
[----:B------:R-:W-:Y:S01]  /*0bf0*/  LEA.HI R4, R4, R5, RZ, 0x6 ;  /* 0x0000000504047211 */ /* 0x000fe200078f30ff */
[----:B------:R-:W-:Y:S01]  /*0c00*/  IMAD R5, R213, c[0x0][0x178], RZ ;  /* 0x00005e00d5057a24 */ /* 0x000fe200078e02ff */
[----:B------:R-:W-:Y:S01]  /*0c10*/  LEA.HI R239, R239, R6, RZ, 0x6 ;  /* 0x00000006efef7211 */ /* 0x000fe200078f30ff */
[----:B------:R-:W-:Y:S01]  /*0c20*/  @P0 IMAD.IADD R6, R240, 0x1, R241 ;  /* 0x00000001f0060824 */ /* 0x000fe200078e02f1 */
[----:B------:R-:W-:Y:S01]  /*0c30*/  ISETP.NE.AND P1, PT, R25, -0x1, PT ;  /* 0xffffffff1900780c */ /* 0x000fe20003f25270 */
[----:B------:R-:W-:Y:S01]  /*0c40*/  IMAD R14, R202, c[0x0][0x17c], R5 ;  /* 0x00005f00ca0e7a24 */ /* 0x000fe200078e0205 */
[----:B------:R-:W-:Y:S01]  /*0c50*/  SHF.R.S32.HI R4, RZ, 0x6, R4 ;  /* 0x00000006ff047819 */ /* 0x000fe20000011404 */
[----:B------:R-:W-:Y:S01]  /*0c60*/  @P0 IMAD.WIDE.U32 R8, R6, c[0x0][0x198], RZ ;  /* 0x0000660006080a25 */ /* 0x000fe200078e00ff */
[----:B------:R-:W-:-:S02]  /*0c70*/  SHF.R.S32.HI R239, RZ, 0x6, R239 ;  /* 0x00000006ffef7819 */ /* 0x000fc400000114ef */
[----:B------:R-:W-:Y:S01]  /*0c80*/  SEL R15, R12, R10, !P1 ;  /* 0x0000000a0c0f7207 */ /* 0x000fe20004800000 */
[----:B------:R-:W-:Y:S01]  /*0c90*/  IMAD.IADD R14, R13, 0x1, R14 ;  /* 0x000000010d0e7824 */ /* 0x000fe200078e020e */
[----:B------:R-:W-:Y:S01]  /*0ca0*/  IMNMX R239, R4, R239, PT ;  /* 0x000000ef04ef7217 */ /* 0x000fe20003800200 */
[----:B------:R-:W-:Y:S02]  /*0cb0*/  IMAD R4, R25, c[0x0][0x194], RZ ;  /* 0x0000650019047a24 */ /* 0x000fe400078e02ff */
[----:B------:R-:W-:Y:S01]  /*0cc0*/  @P0 IMAD R6, R6, c[0x0][0x19c], R9 ;  /* 0x0000670006060a24 */ /* 0x000fe200078e0209 */
[----:B------:R-:W-:Y:S01]  /*0cd0*/  LEA R28, R239, 0xffffffc0, 0x6 ;  /* 0xffffffc0ef1c7811 */ /* 0x000fe200078e30ff */
[----:B------:R-:W-:-:S03]  /*0ce0*/  @P1 IMAD.IADD R14, R11, 0x1, R4 ;  /* 0x000000010b0e1824 */ /* 0x000fc600078e0204 */
[----:B------:R-:W-:Y:S01]  /*0cf0*/  SHF.R.S32.HI R13, RZ, 0x1f, R28 ;  /* 0x0000001fff0d7819 */ /* 0x000fe2000001141c */
[----:B------:R-:W-:Y:S05]  /*0d00*/  @P0 BRA `(.L_x_428) ;  /* 0x0000009000000947 */ /* 0x000fea0003800000 */
[----:B------:R-:W-:Y:S01]  /*0d10*/  SHF.R.S32.HI R5, RZ, 0x1f, R240 ;  /* 0x0000001fff057819 */ /* 0x000fe200000114f0 */
[----:B------:R-:W-:-:S04]  /*0d20*/  IMAD.WIDE.U32 R6, R240, c[0x0][0x198], RZ ;  /* 0x00006600f0067a25 */ /* 0x000fc800078e00ff */
[----:B------:R-:W-:-:S04]  /*0d30*/  IMAD R5, R5, c[0x0][0x198], RZ ;  /* 0x0000660005057a24 */ /* 0x000fc800078e02ff */
[----:B------:R-:W-:Y:S02]  /*0d40*/  IMAD R4, R240, c[0x0][0x19c], R5 ;  /* 0x00006700f0047a24 */ /* 0x000fe400078e0205 */
[----:B------:R-:W-:-:S03]  /*0d50*/  IMAD R5, R213, c[0x0][0x180], RZ ;  /* 0x00006000d5057a24 */ /* 0x000fc600078e02ff */
[----:B------:R-:W-:Y:S01]  /*0d60*/  IADD3 R7, R7, R4, RZ ;  /* 0x0000000407077210 */ /* 0x000fe20007ffe0ff */
[----:B------:R-:W-:-:S04]  /*0d70*/  IMAD R5, R202, c[0x0][0x184], R5 ;  /* 0x00006100ca057a24 */ /* 0x000fc800078e0205 */
[----:B------:R-:W-:-:S05]  /*0d80*/  IMAD.WIDE.U32 R8, R202, c[0x0][0x180], R6 ;  /* 0x00006000ca087a25 */ /* 0x000fca00078e0006 */
[----:B------:R-:W-:Y:S02]  /*0d90*/  IADD3 R6, R9, R5, RZ ;  /* 0x0000000509067210 */ /* 0x000fe40007ffe0ff */
.L_x_428:
[----:B------:R-:W-:-:S05]  /*0da0*/  @P0 IADD3 R7, R240, R241, RZ ;  /* 0x000000f1f0070210 */ /* 0x000fca0007ffe0ff */
[----:B------:R-:W-:-:S04]  /*0db0*/  @P0 IMAD.WIDE.U32 R10, R7, c[0x0][0x1a0], RZ ;  /* 0x00006800070a0a25 */ /* 0x000fc800078e00ff */
[----:B------:R-:W-:Y:S01]  /*0dc0*/  @P0 IMAD R7, R7, c[0x0][0x1a4], R11 ;  /* 0x0000690007070a24 */ /* 0x000fe200078e020b */
        /* <DEDUP_REMOVED lines=10> */
.L_x_429:
[----:B------:R-:W-:Y:S01]  /*0e70*/  IABS R9, c[0x0][0x1c8] ;  /* 0x0000720000097a13 */ /* 0x000fe20000000000 */
[----:B------:R-:W1:Y:S01]  /*0e80*/  LDC.U8 R16, c[0x0][0x328] ;  /* 0x0000ca00ff107b82 */ /* 0x000e620000000000 */
[----:B------:R-:W-:Y:S01]  /*0e90*/  MOV R11, c[0x0][0x224] ;  /* 0x00008900000b7a02 */ /* 0x000fe20000000f00 */
[----:B------:R-:W-:Y:S01]  /*0ea0*/  @P1 IMAD.WIDE.U32 R26, R25, c[0x0][0x370], RZ ;  /* 0x0000dc00191a1a25 */ /* 0x000fe200078e00ff */
[----:B------:R-:W2:Y:S01]  /*0eb0*/  I2F.RP R5, R9 ;  /* 0x0000000900057306 */ /* 0x000ea20000209400 */
[----:B------:R-:W-:Y:S02]  /*0ec0*/  LOP3.LUT R20, R233, c[0x0][0x1c8], RZ, 0x3c, !PT ;  /* 0x00007200e9147a12 */ /* 0x000fe400078e3cff */
[----:B------:R-:W-:Y:S01]  /*0ed0*/  SHF.R.S32.HI R11, RZ, 0x1f, R11 ;  /* 0x0000001fff0b7819 */ /* 0x000fe2000001140b */
[----:B------:R-:W-:Y:S01]  /*0ee0*/  @P1 IMAD R27, R25, c[0x0][0x374], R27 ;  /* 0x0000dd00191b1a24 */ /* 0x000fe200078e021b */
[----:B------:R-:W-:Y:S01]  /*0ef0*/  ISETP.GE.AND P3, PT, R20, RZ, PT ;  /* 0x000000ff1400720c */ /* 0x000fe20003f66270 */
[----:B------:R-:W-:Y:S01]  /*0f00*/  IMAD.WIDE.U32 R34, R202, c[0x0][0x224], RZ ;  /* 0x00008900ca227a25 */ /* 0x000fe200078e00ff */
[----:B------:R-:W-:-:S02]  /*0f10*/  MOV R23, c[0x0][0x22c] ;  /* 0x00008b0000177a02 */ /* 0x000fc40000000f00 */
[----:B------:R-:W-:Y:S01]  /*0f20*/  SHF.R.S32.HI R223, RZ, 0x1f, R225 ;  /* 0x0000001fffdf7819 */ /* 0x000fe200000114e1 */
[----:B------:R-:W-:Y:S01]  /*0f30*/  IMAD R29, R233, c[0x0][0x22c], RZ ;  /* 0x00008b00e91d7a24 */ /* 0x000fe200078e02ff */
[----:B------:R-:W-:Y:S01]  /*0f40*/  SHF.R.S32.HI R232, RZ, 0x1f, R233 ;  /* 0x0000001fffe87819 */ /* 0x000fe200000114e9 */
[----:B------:R-:W-:Y:S01]  /*0f50*/  IMAD.WIDE R32, R23, c[0x0][0x1c0], RZ ;  /* 0x0000700017207a25 */ /* 0x000fe200078e02ff */
[----:B--2---:R-:W2:Y:S01]  /*0f60*/  MUFU.RCP R18, R5 ;  /* 0x0000000500127308 */ /* 0x004ea20000001000 */
[----:B-1----:R-:W-:Y:S02]  /*0f70*/  ISETP.NE.AND P2, PT, R16, RZ, PT ;  /* 0x000000ff1000720c */ /* 0x002fe40003f45270 */
[----:B------:R-:W-:Y:S01]  /*0f80*/  IMAD R16, R33, R25, RZ ;  /* 0x0000001921107224 */ /* 0x000fe200078e02ff */
[----:B--2---:R-:W-:Y:S01]  /*0f90*/  IADD3 R18, R18, 0xffffffe, RZ ;  /* 0x0ffffffe12127810 */ /* 0x004fe20007ffe0ff */
[----:B------:R-:W-:-:S03]  /*0fa0*/  @!P1 IMAD R5, R213, c[0x0][0x368], RZ ;  /* 0x0000da00d5059a24 */ /* 0x000fc600078e02ff */
        /* <DEDUP_REMOVED lines=9> */
[----:B------:R-:W-:Y:S02]  /*1040*/  @!P1 MOV R26, R18 ;  /* 0x00000012001a9202 */ /* 0x000fe40000000f00 */
[C---:B------:R-:W-:Y:S01]  /*1050*/  SHF.L.U64.HI R18, R202.reuse, 0x7, R213 ;  /* 0x00000007ca127819 */ /* 0x040fe200000102d5 */
[----:B------:R-:W-:Y:S02]  /*1060*/  IMAD.MOV R12, RZ, RZ, -R17 ;  /* 0x000000ffff0c7224 */ /* 0x000fe400078e0a11 */
[----:B------:R-:W-:Y:S01]  /*1070*/  @!P1 IMAD.IADD R27, R19, 0x1, R5 ;  /* 0x00000001131b9824 */ /* 0x000fe200078e0205 */
[----:B------:R-:W-:Y:S01]  /*1080*/  SHF.L.U32 R19, R202, 0x7, RZ ;  /* 0x00000007ca137819 */ /* 0x000fe200000006ff */
[----:B------:R-:W-:Y:S01]  /*1090*/  IMAD R12, R9, R12, R4 ;  /* 0x0000000c090c7224 */ /* 0x000fe200078e0204 */
[----:B------:R-:W-:Y:S01]  /*10a0*/  SEL R18, R18, RZ, P4 ;  /* 0x000000ff12127207 */ /* 0x000fe20002000000 */
[----:B------:R-:W-:Y:S01]  /*10b0*/  IMAD R4, R11, R202, RZ ;  /* 0x000000ca0b047224 */ /* 0x000fe200078e02ff */
[----:B------:R-:W-:Y:S01]  /*10c0*/  SEL R19, R19, RZ, P4 ;  /* 0x000000ff13137207 */ /* 0x000fe20002000000 */
[----:B------:R-:W-:Y:S01]  /*10d0*/  IMAD R11, R33, R34, RZ ;  /* 0x00000022210b7224 */ /* 0x000fe200078e02ff */
[----:B------:R-:W-:Y:S01]  /*10e0*/  ISETP.GT.U32.AND P5, PT, R9, R12, PT ;  /* 0x0000000c0900720c */ /* 0x000fe20003fa4070 */
[----:B------:R-:W-:Y:S01]  /*10f0*/  IMAD R5, R213, c[0x0][0x224], R4 ;  /* 0x00008900d5057a24 */ /* 0x000fe200078e0204 */
[----:B------:R-:W-:Y:S01]  /*1100*/  IADD3 R30, P4, R28, R19, RZ ;  /* 0x000000131c1e7210 */ /* 0x000fe20007f9e0ff */
[----:B------:R-:W1:Y:S02]  /*1110*/  S2R R4, SR_CTAID.X ;  /* 0x0000000000047919 */ /* 0x000e640000002500 */
[----:B------:R-:W-:Y:S01]  /*1120*/  IMAD.IADD R20, R35, 0x1, R5 ;  /* 0x0000000123147824 */ /* 0x000fe200078e0205 */
[----:B------:R-:W-:Y:S01]  /*1130*/  IADD3.X R18, R13, R18, RZ, P4, !PT ;  /* 0x000000120d127210 */ /* 0x000fe200027fe4ff */
[----:B------:R-:W2:Y:S01]  /*1140*/  LDC.U8 R5, c[0x0][0x3d0] ;  /* 0x0000f400ff057b82 */ /* 0x000ea20000000000 */
[----:B------:R-:W-:Y:S01]  /*1150*/  ISETP.NE.AND P4, PT, RZ, c[0x0][0x1c8], PT ;  /* 0x00007200ff007a0c */ /* 0x000fe20003f85270 */
[----:B------:R-:W-:-:S02]  /*1160*/  IMAD R11, R32, R20, R11 ;  /* 0x00000014200b7224 */ /* 0x000fc400078e020b */
[----:B------:R-:W-:Y:S02]  /*1170*/  IMAD.WIDE.U32 R34, R32, R34, RZ ;  /* 0x0000002220227225 */ /* 0x000fe400078e00ff */
[----:B------:R-:W-:Y:S02]  /*1180*/  @!P5 IADD3 R17, R17, 0x1, RZ ;  /* 0x000000011111d810 */ /* 0x000fe40007ffe0ff */
[----:B------:R-:W-:Y:S02]  /*1190*/  @!P5 IMAD.IADD R12, R12, 0x1, -R9 ;  /* 0x000000010c0cd824 */ /* 0x000fe400078e0a09 */
[----:B------:R-:W-:-:S03]  /*11a0*/  IMAD.WIDE.U32 R20, R32, R25, RZ ;  /* 0x0000001920147225 */ /* 0x000fc600078e00ff */
[----:B------:R-:W-:Y:S01]  /*11b0*/  ISETP.GE.U32.AND P6, PT, R12, R9, PT ;  /* 0x000000090c00720c */ /* 0x000fe20003fc6070 */
[----:B------:R-:W-:Y:S01]  /*11c0*/  IMAD R9, R33, R30, RZ ;  /* 0x0000001e21097224 */ /* 0x000fe200078e02ff */
[----:B------:R-:W-:Y:S01]  /*11d0*/  SEL R12, R34, R20, !P1 ;  /* 0x00000014220c7207 */ /* 0x000fe20004800000 */
[----:B------:R-:W-:Y:S01]  /*11e0*/  IMAD.IADD R11, R35, 0x1, R11 ;  /* 0x00000001230b7824 */ /* 0x000fe200078e020b */
[----:B------:R-:W-:Y:S01]  /*11f0*/  @P1 IADD3 R11, R21, R16, RZ ;  /* 0x00000010150b1210 */ /* 0x000fe20007ffe0ff */
[----:B------:R-:W-:Y:S02]  /*1200*/  IMAD R9, R32, R18, R9 ;  /* 0x0000001220097224 */ /* 0x000fe400078e0209 */
[----:B------:R-:W-:Y:S02]  /*1210*/  @P2 IMAD R18, R202, c[0x0][0x214], RZ ;  /* 0x00008500ca122a24 */ /* 0x000fe400078e02ff */
[----:B-1----:R-:W-:-:S03]  /*1220*/  IMAD.WIDE.U32 R20, R4, c[0x0][0x3d8], RZ ;  /* 0x0000f60004147a25 */ /* 0x002fc600078e00ff */
[----:B------:R-:W-:Y:S01]  /*1230*/  @P2 SEL R16, R18, R25, !P1 ;  /* 0x0000001912102207 */ /* 0x000fe20004800000 */
[----:B------:R-:W-:Y:S01]  /*1240*/  IMAD R18, R4, c[0x0][0x3dc], R21 ;  /* 0x0000f70004127a24 */ /* 0x000fe200078e0215 */
[----:B------:R-:W-:Y:S01]  /*1250*/  @P6 IADD3 R17, R17, 0x1, RZ ;  /* 0x0000000111116810 */ /* 0x000fe20007ffe0ff */
[----:B------:R-:W-:Y:S01]  /*1260*/  IMAD.WIDE.U32 R30, R32, R30, RZ ;  /* 0x0000001e201e7225 */ /* 0x000fe200078e00ff */
[----:B--2---:R-:W-:Y:S02]  /*1270*/  ISETP.NE.AND P6, PT, R5, RZ, PT ;  /* 0x000000ff0500720c */ /* 0x004fe40003fc5270 */
[----:B------:R-:W-:Y:S01]  /*1280*/  SHF.R.S32.HI R21, RZ, 0x1f, R29 ;  /* 0x0000001fff157819 */ /* 0x000fe2000001141d */
[----:B------:R-:W-:Y:S01]  /*1290*/  IMAD.MOV.U32 R5, RZ, RZ, R17 ;  /* 0x000000ffff057224 */ /* 0x000fe200078e0011 */
[----:B------:R-:W-:Y:S01]  /*12a0*/  SEL R17, R20, RZ, P6 ;  /* 0x000000ff14117207 */ /* 0x000fe20003000000 */
[----:B------:R-:W-:Y:S01]  /*12b0*/  @!P2 IMAD R4, R202, c[0x0][0x1c0], R233 ;  /* 0x00007000ca04aa24 */ /* 0x000fe200078e02e9 */
[----:B------:R-:W-:Y:S01]  /*12c0*/  SEL R18, R18, RZ, P6 ;  /* 0x000000ff12127207 */ /* 0x000fe20003000000 */
[----:B------:R-:W-:Y:S01]  /*12d0*/  @P2 IMAD R227, R233, c[0x0][0x234], R16 ;  /* 0x00008d00e9e32a24 */ /* 0x000fe200078e0210 */
[----:B------:R-:W-:Y:S01]  /*12e0*/  @!P3 IADD3 R5, -R5, RZ, RZ ;  /* 0x000000ff0505b210 */ /* 0x000fe20007ffe1ff */
[----:B------:R-:W-:Y:S01]  /*12f0*/  @!P2 IMAD R227, R4, c[0x0][0x214], RZ ;  /* 0x0000850004e3aa24 */ /* 0x000fe200078e02ff */
[----:B------:R-:W-:-:S02]  /*1300*/  @!P4 LOP3.LUT R5, RZ, c[0x0][0x1c8], RZ, 0x33, !PT ;  /* 0x00007200ff05ca12 */ /* 0x000fc400078e33ff */
        /* <DEDUP_REMOVED lines=10> */
.L_x_430:
[----:B------:R-:W-:-:S04]  /*13b0*/  IMAD R25, R202, c[0x0][0x1c0], R233 ;  /* 0x00007000ca197a24 */ /* 0x000fc800078e02e9 */
[----:B------:R-:W-:Y:S02]  /*13c0*/  IMAD R25, R25, c[0x0][0x224], RZ ;  /* 0x0000890019197a24 */ /* 0x000fe400078e02ff */
.L_x_431:
[----:B------:R-:W-:Y:S01]  /*13d0*/  IMAD R23, R23, c[0x0][0x1c0], RZ ;  /* 0x0000700017177a24 */ /* 0x000fe200078e02ff */
[----:B------:R-:W-:Y:S01]  /*13e0*/  IADD3 R26, P1, R210, R26, RZ ;  /* 0x0000001ad21a7210 */ /* 0x000fe20007f3e0ff */
[----:B------:R-:W-:Y:S01]  /*13f0*/  IMAD R19, R13, c[0x0][0x370], RZ ;  /* 0x0000dc000d137a24 */ /* 0x000fe200078e02ff */
[----:B------:R-:W-:Y:S01]  /*1400*/  BSSY B1, `(.L_x_427) ;  /* 0x00005b8000017945 */ /* 0x000fe20003800000 */
[----:B------:R-:W-:Y:S01]  /*1410*/  IMAD.SHL.U32 R22, R23, 0x40, RZ ;  /* 0x0000004017167824 */ /* 0x000fe200078e00ff */
[----:B------:R-:W-:Y:S01]  /*1420*/  IADD3.X R27, R211, R27, RZ, P1, !PT ;  /* 0x0000001bd31b7210 */ /* 0x000fe20000ffe4ff */
[----:B------:R-:W-:Y:S01]  /*1430*/  IMAD R24, R28, c[0x0][0x374], R19 ;  /* 0x0000dd001c187a24 */ /* 0x000fe200078e0213 */
[----:B------:R-:W-:Y:S01]  /*1440*/  IADD3 R19, P3, R209, R28, RZ ;  /* 0x0000001cd1137210 */ /* 0x000fe20007f7e0ff */
[----:B------:R-:W-:Y:S01]  /*1450*/  IMAD R23, R207, R23, R206 ;  /* 0x00000017cf177224 */ /* 0x000fe200078e02ce */
[----:B------:R-:W-:Y:S01]  /*1460*/  IADD3 R20, P2, P1, R30, R22, R29 ;  /* 0x000000161e147210 */ /* 0x000fe2000795e01d */
[----:B------:R-:W-:Y:S01]  /*1470*/  IMAD.WIDE.U32 R26, R28, c[0x0][0x370], R26 ;  /* 0x0000dc001c1a7a25 */ /* 0x000fe200078e001a */
[----:B------:R-:W-:-:S02]  /*1480*/  SHF.R.S32.HI R22, RZ, 0x1f, R22 ;  /* 0x0000001fff167819 */ /* 0x000fc40000011416 */
[----:B------:R-:W-:Y:S01]  /*1490*/  IADD3.X R13, R212, R13, RZ, P3, !PT ;  /* 0x0000000dd40d7210 */ /* 0x000fe20001ffe4ff */
[C---:B------:R-:W-:Y:S01]  /*14a0*/  IMAD.IADD R227, R28.reuse, 0x1, R227 ;  /* 0x000000011ce37824 */ /* 0x040fe200078e02e3 */
[----:B------:R-:W-:Y:S01]  /*14b0*/  IADD3.X R9, R9, R22, R21, P2, P1 ;  /* 0x0000001609097210 */ /* 0x000fe200017e2415 */
[----:B------:R-:W-:Y:S01]  /*14c0*/  IMAD.IADD R25, R28, 0x1, R25 ;  /* 0x000000011c197824 */ /* 0x000fe200078e0219 */
[----:B------:R-:W-:Y:S01]  /*14d0*/  IADD3 R12, P2, P1, R17, R20, R12 ;  /* 0x00000014110c7210 */ /* 0x000fe2000795e00c */
[----:B------:R-:W-:Y:S01]  /*14e0*/  IMAD R22, R13, c[0x0][0x190], RZ ;  /* 0x000064000d167a24 */ /* 0x000fe200078e02ff */
[----:B------:R-:W-:Y:S01]  /*14f0*/  IADD3 R17, -R238, R242, R225 ;  /* 0x000000f2ee117210 */ /* 0x000fe20007ffe1e1 */
[----:B------:R-:W-:Y:S01]  /*1500*/  IMAD.WIDE.U32 R28, R19, c[0x0][0x190], R210 ;  /* 0x00006400131c7a25 */ /* 0x000fe200078e00d2 */
[----:B------:R-:W-:Y:S02]  /*1510*/  IADD3.X R18, R18, R9, R11, P2, P1 ;  /* 0x0000000912127210 */ /* 0x000fe400017e240b */
[----:B------:R-:W-:Y:S01]  /*1520*/  IADD3 R17, R17, -c[0x0][0x2e8], RZ ;  /* 0x8000ba0011117a10 */ /* 0x000fe20007ffe0ff */
[----:B------:R-:W-:Y:S01]  /*1530*/  IMAD R13, R19, c[0x0][0x194], R22 ;  /* 0x00006500130d7a24 */ /* 0x000fe200078e0216 */
[----:B------:R-:W-:Y:S01]  /*1540*/  IADD3 R12, P1, R23, R12, RZ ;  /* 0x0000000c170c7210 */ /* 0x000fe20007f3e0ff */
[----:B------:R-:W-:Y:S01]  /*1550*/  IMAD.IADD R27, R27, 0x1, R24 ;  /* 0x000000011b1b7824 */ /* 0x000fe200078e0218 */
[----:B------:R-:W-:Y:S01]  /*1560*/  SHF.R.S32.HI R22, RZ, 0x1f, R17 ;  /* 0x0000001fff167819 */ /* 0x000fe20000011411 */
[----:B------:R-:W-:Y:S01]  /*1570*/  IMAD R20, R232, c[0x0][0x378], RZ ;  /* 0x0000de00e8147a24 */ /* 0x000fe200078e02ff */
[----:B------:R-:W-:Y:S01]  /*1580*/  LEA.HI.X.SX32 R23, R23, R18, 0x1, P1 ;  /* 0x0000001217177211 */ /* 0x000fe200008f0eff */
[----:B------:R-:W-:Y:S01]  /*1590*/  IMAD.WIDE.U32 R26, R233, c[0x0][0x378], R26 ;  /* 0x0000de00e91a7a25 */ /* 0x000fe200078e001a */
[----:B------:R-:W-:-:S02]  /*15a0*/  LEA.HI R22, R22, R17, RZ, 0x6 ;  /* 0x0000001116167211 */ /* 0x000fc400078f30ff */
[----:B------:R-:W-:Y:S01]  /*15b0*/  LEA R244, P1, R12, c[0x0][0x350], 0x2 ;  /* 0x0000d4000cf47a11 */ /* 0x000fe200078210ff */
[----:B------:R-:W-:Y:S01]  /*15c0*/  IMAD R20, R233, c[0x0][0x37c], R20 ;  /* 0x0000df00e9147a24 */ /* 0x000fe200078e0214 */
[----:B------:R-:W-:Y:S01]  /*15d0*/  SHF.R.S32.HI R22, RZ, 0x6, R22 ;  /* 0x00000006ff167819 */ /* 0x000fe20000011416 */
[----:B------:R-:W-:Y:S01]  /*15e0*/  IMAD R18, R212, c[0x0][0x370], RZ ;  /* 0x0000dc00d4127a24 */ /* 0x000fe200078e02ff */
[----:B------:R-:W-:Y:S01]  /*15f0*/  IADD3 R28, P2, R15, R28, RZ ;  /* 0x0000001c0f1c7210 */ /* 0x000fe20007f5e0ff */
[----:B------:R-:W-:Y:S01]  /*1600*/  IMAD.IADD R27, R27, 0x1, R20 ;  /* 0x000000011b1b7824 */ /* 0x000fe200078e0214 */
[----:B------:R-:W-:Y:S01]  /*1610*/  IMNMX R222, RZ, R22, !PT ;  /* 0x00000016ffde7217 */ /* 0x000fe20007800200 */
[C---:B------:R-:W-:Y:S01]  /*1620*/  IMAD R18, R209.reuse, c[0x0][0x374], R18 ;  /* 0x0000dd00d1127a24 */ /* 0x040fe200078e0212 */
[----:B------:R-:W-:Y:S01]  /*1630*/  LEA.HI.X R245, R12, c[0x0][0x354], R23, 0x2, P1 ;  /* 0x0000d5000cf57a11 */ /* 0x000fe200008f1417 */
[----:B------:R-:W-:Y:S01]  /*1640*/  IMAD.WIDE.U32 R26, R209, c[0x0][0x370], R26 ;  /* 0x0000dc00d11a7a25 */ /* 0x000fe200078e001a */
[----:B------:R-:W-:-:S02]  /*1650*/  ISETP.GT.AND P1, PT, R239, R222, PT ;  /* 0x000000deef00720c */ /* 0x000fc40003f24270 */
[----:B------:R-:W-:Y:S01]  /*1660*/  IADD3.X R29, R14, R29, R13, P2, !PT ;  /* 0x0000001d0e1d7210 */ /* 0x000fe200017fe40d */
[----:B------:R-:W-:Y:S01]  /*1670*/  IMAD R14, R232, c[0x0][0x1a8], RZ ;  /* 0x00006a00e80e7a24 */ /* 0x000fe200078e02ff */
[----:B------:R-:W-:Y:S01]  /*1680*/  IADD3 R18, R27, R18, RZ ;  /* 0x000000121b127210 */ /* 0x000fe20007ffe0ff */
[----:B------:R-:W-:Y:S01]  /*1690*/  IMAD.MOV.U32 R16, RZ, RZ, 0x4 ;  /* 0x00000004ff107424 */ /* 0x000fe200078e00ff */
[C---:B------:R-:W-:Y:S01]  /*16a0*/  LEA R246, P2, R26.reuse, c[0x0][0x330], 0x1 ;  /* 0x0000cc001af67a11 */ /* 0x040fe200078408ff */
[----:B------:R-:W-:Y:S01]  /*16b0*/  IMAD R14, R233, c[0x0][0x1ac], R14 ;  /* 0x00006b00e90e7a24 */ /* 0x000fe200078e020e */
[----:B------:R-:W-:Y:S01]  /*16c0*/  IADD3 R239, R239, -0x1, RZ ;  /* 0xffffffffefef7810 */ /* 0x000fe20007ffe0ff */
[----:B------:R-:W-:Y:S01]  /*16d0*/  IMAD.WIDE.U32 R28, R233, c[0x0][0x1a8], R28 ;  /* 0x00006a00e91c7a25 */ /* 0x000fe200078e001c */
[----:B------:R-:W-:-:S03]  /*16e0*/  LEA.HI.X R247, R26, c[0x0][0x334], R18, 0x1, P2 ;  /* 0x0000cd001af77a11 */ /* 0x000fc600010f0c12 */
[----:B------:R-:W-:Y:S01]  /*16f0*/  IMAD.IADD R14, R29, 0x1, R14 ;  /* 0x000000011d0e7824 */ /* 0x000fe200078e020e */
[----:B------:R-:W-:Y:S01]  /*1700*/  LEA R248, P3, R28, c[0x0][0x160], 0x1 ;  /* 0x000058001cf87a11 */ /* 0x000fe200078608ff */
[----:B------:R-:W-:-:S03]  /*1710*/  IMAD.WIDE R226, R227, R16, c[0x0][0x200] ;  /* 0x00008000e3e27625 */ /* 0x000fc600078e0210 */
[----:B------:R-:W-:Y:S01]  /*1720*/  LEA.HI.X R249, R28, c[0x0][0x164], R14, 0x1, P3 ;  /* 0x000059001cf97a11 */ /* 0x000fe200018f0c0e */
[----:B------:R-:W-:Y:S01]  /*1730*/  IMAD.WIDE R228, R25, R16, c[0x0][0x3c8] ;  /* 0x0000f20019e47625 */ /* 0x000fe200078e0210 */
[----:B------:R-:W-:Y:S05]  /*1740*/  @P1 BRA `(.L_x_432) ;  /* 0x0000069000001947 */ /* 0x000fea0003800000 */
        /* <DEDUP_REMOVED lines=13> */
.L_x_433:
        /* <DEDUP_REMOVED lines=13> */
[----:B------:R-:W-:Y:S02]  /*18f0*/  MOV R6, R8 ;  /* 0x0000000800067202 */ /* 0x000fe40000000f00 */
.L_x_434:
        /* <DEDUP_REMOVED lines=21> */
[----:B------:R1:W-:Y:S04]  /*1a50*/  STG.E.128 [R8.64], RZ ;  /* 0x000000ff08007986 */ /* 0x0003e8000c101d06 */
[----:B------:R1:W-:Y:S04]  /*1a60*/  STG.E.128 [R8.64+0x80], RZ ;  /* 0x000080ff08007986 */ /* 0x0003e8000c101d06 */
[----:B------:R1:W-:Y:S02]  /*1a70*/  STG.E.128 [R8.64+0x100], RZ ;  /* 0x000100ff08007986 */ /* 0x0003e4000c101d06 */
.L_x_436:
[----:B------:R-:W-:Y:S05]  /*1a80*/  BSYNC B0 ;  /* 0x0000000000007941 */ /* 0x000fea0003800000 */
.L_x_435:
[----:B------:R-:W-:Y:S01]  /*1a90*/  IADD3 R7, R209, 0x20, RZ ;  /* 0x00000020d1077810 */ /* 0x000fe20007ffe0ff */
[----:B------:R-:W-:Y:S03]  /*1aa0*/  BSSY B0, `(.L_x_437) ;  /* 0x000000f000007945 */ /* 0x000fe60003800000 */
[----:B------:R-:W-:-:S13]  /*1ab0*/  ISETP.GE.AND P0, PT, R7, R238, PT ;  /* 0x000000ee0700720c */ /* 0x000fda0003f06270 */
[----:B------:R-:W-:Y:S05]  /*1ac0*/  @P0 BRA `(.L_x_438) ;  /* 0x000000c000000947 */ /* 0x000fea0003800000 */
[----:B-1----:R-:W-:Y:S02]  /*1ad0*/  IADD3 R8, P2, R209, 0x20, RZ ;  /* 0x00000020d1087810 */ /* 0x002fe40007f5e0ff */
        /* <DEDUP_REMOVED lines=11> */
.L_x_438:
[----:B------:R-:W-:Y:S05]  /*1b90*/  BSYNC B0 ;  /* 0x0000000000007941 */ /* 0x000fea0003800000 */
.L_x_437:
[----:B------:R-:W-:Y:S01]  /*1ba0*/  IMAD.WIDE.U32 R10, R225, c[0x0][0x3a8], R210 ;  /* 0x0000ea00e10a7a25 */ /* 0x000fe200078e00d2 */
[----:B------:R-:W-:Y:S03]  /*1bb0*/  BSSY B0, `(.L_x_439) ;  /* 0x0000014000007945 */ /* 0x000fe60003800000 */
[----:B-1----:R-:W-:-:S02]  /*1bc0*/  IMAD R8, R223, c[0x0][0x3a8], RZ ;  /* 0x0000ea00df087a24 */ /* 0x002fc400078e02ff */
[----:B------:R-:W-:Y:S02]  /*1bd0*/  IMAD R232, R232, c[0x0][0x3c0], RZ ;  /* 0x0000f000e8e87a24 */ /* 0x000fe400078e02ff */
[----:B------:R-:W-:Y:S01]  /*1be0*/  IMAD R225, R225, c[0x0][0x3ac], R8 ;  /* 0x0000eb00e1e17a24 */ /* 0x000fe200078e0208 */
[----:B------:R-:W-:Y:S01]  /*1bf0*/  IADD3 R8, P2, R6, R10, RZ ;  /* 0x0000000a06087210 */ /* 0x000fe20007f5e0ff */
[----:B------:R-:W-:-:S03]  /*1c00*/  IMAD R7, R233, c[0x0][0x3c4], R232 ;  /* 0x0000f100e9077a24 */ /* 0x000fc600078e02e8 */
[----:B------:R-:W-:-:S05]  /*1c10*/  IADD3.X R9, R4, R11, R225, P2, !PT ;  /* 0x0000000b04097210 */ /* 0x000fca00017fe4e1 */
[----:B------:R-:W-:-:S05]  /*1c20*/  IMAD.WIDE.U32 R8, R233, c[0x0][0x3c0], R8 ;  /* 0x0000f000e9087a25 */ /* 0x000fca00078e0008 */
[----:B------:R-:W-:Y:S01]  /*1c30*/  IADD3 R7, R9, R7, RZ ;  /* 0x0000000709077210 */ /* 0x000fe20007ffe0ff */
[----:B------:R-:W-:Y:S05]  /*1c40*/  @P1 BRA `(.L_x_440) ;  /* 0x000000a000001947 */ /* 0x000fea0003800000 */
[----:B------:R-:W-:Y:S01]  /*1c50*/  MOV R6, R8 ;  /* 0x0000000800067202 */ /* 0x000fe20000000f00 */
[----:B------:R-:W-:-:S04]  /*1c60*/  IMAD R4, R212, c[0x0][0x3a8], RZ ;  /* 0x0000ea00d4047a24 */ /* 0x000fc800078e02ff */
[----:B------:R-:W-:-:S04]  /*1c70*/  IMAD.WIDE.U32 R10, R209, c[0x0][0x3a8], R6 ;  /* 0x0000ea00d10a7a25 */ /* 0x000fc800078e0006 */
[----:B------:R-:W-:Y:S01]  /*1c80*/  IMAD R4, R209, c[0x0][0x3ac], R4 ;  /* 0x0000eb00d1047a24 */ /* 0x000fe200078e0204 */
[----:B------:R-:W-:-:S04]  /*1c90*/  LEA R12, P1, R10, c[0x0][0x348], 0x1 ;  /* 0x0000d2000a0c7a11 */ /* 0x000fc800078208ff */
[----:B------:R-:W-:-:S04]  /*1ca0*/  IADD3 R4, R11, R4, RZ ;  /* 0x000000040b047210 */ /* 0x000fc80007ffe0ff */
[----:B------:R-:W-:-:S05]  /*1cb0*/  LEA.HI.X R13, R10, c[0x0][0x34c], R4, 0x1, P1 ;  /* 0x0000d3000a0d7a11 */ /* 0x000fca00008f0c04 */
[----:B------:R1:W-:Y:S04]  /*1cc0*/  STG.E.128 [R12.64], RZ ;  /* 0x000000ff0c007986 */ /* 0x0003e8000c101d06 */
[----:B------:R1:W-:Y:S04]  /*1cd0*/  STG.E.128 [R12.64+0x80], RZ ;  /* 0x000080ff0c007986 */ /* 0x0003e8000c101d06 */
[----:B------:R1:W-:Y:S02]  /*1ce0*/  STG.E.128 [R12.64+0x100], RZ ;  /* 0x000100ff0c007986 */ /* 0x0003e4000c101d06 */
.L_x_440:
[----:B------:R-:W-:Y:S05]  /*1cf0*/  BSYNC B0 ;  /* 0x0000000000007941 */ /* 0x000fea0003800000 */
.L_x_439:
[----:B------:R-:W-:Y:S05]  /*1d00*/  @P0 BRA `(.L_x_441) ;  /* 0x0000527000000947 */ /* 0x000fea0003800000 */
[----:B------:R-:W-:Y:S02]  /*1d10*/  IADD3 R5, P0, R209, 0x20, RZ ;  /* 0x00000020d1057810 */ /* 0x000fe40007f1e0ff */
[----:B------:R-:W-:-:S02]  /*1d20*/  MOV R6, R8 ;  /* 0x0000000800067202 */ /* 0x000fc40000000f00 */
[----:B------:R-:W-:-:S03]  /*1d30*/  IADD3.X R4, RZ, R212, RZ, P0, !PT ;  /* 0x000000d4ff047210 */ /* 0x000fc600007fe4ff */
[----:B------:R-:W-:-:S04]  /*1d40*/  IMAD.WIDE.U32 R6, R5, c[0x0][0x3a8], R6 ;  /* 0x0000ea0005067a25 */ /* 0x000fc800078e0006 */
[----:B------:R-:W-:Y:S01]  /*1d50*/  IMAD R4, R4, c[0x0][0x3a8], RZ ;  /* 0x0000ea0004047a24 */ /* 0x000fe200078e02ff */
[----:B------:R-:W-:-:S03]  /*1d60*/  LEA R8, P0, R6, c[0x0][0x348], 0x1 ;  /* 0x0000d20006087a11 */ /* 0x000fc600078008ff */
[----:B------:R-:W-:-:S05]  /*1d70*/  IMAD R4, R5, c[0x0][0x3ac], R4 ;  /* 0x0000eb0005047a24 */ /* 0x000fca00078e0204 */
[----:B------:R-:W-:-:S04]  /*1d80*/  IADD3 R5, R7, R4, RZ ;  /* 0x0000000407057210 */ /* 0x000fc80007ffe0ff */
[----:B------:R-:W-:-:S05]  /*1d90*/  LEA.HI.X R9, R6, c[0x0][0x34c], R5, 0x1, P0 ;  /* 0x0000d30006097a11 */ /* 0x000fca00000f0c05 */
[----:B------:R2:W-:Y:S04]  /*1da0*/  STG.E.128 [R8.64], RZ ;  /* 0x000000ff08007986 */ /* 0x0005e8000c101d06 */
[----:B------:R2:W-:Y:S04]  /*1db0*/  STG.E.128 [R8.64+0x80], RZ ;  /* 0x000080ff08007986 */ /* 0x0005e8000c101d06 */
[----:B------:R2:W-:Y:S01]  /*1dc0*/  STG.E.128 [R8.64+0x100], RZ ;  /* 0x000100ff08007986 */ /* 0x0005e2000c101d06 */
[----:B------:R-:W-:Y:S05]  /*1dd0*/  BRA `(.L_x_441) ;  /* 0x000051a000007947 */ /* 0x000fea0003800000 */
.L_x_432:
[----:B------:R-:W-:Y:S01]  /*1de0*/  IMAD R9, R239, -0x40, R242 ;  /* 0xffffffc0ef097824 */ /* 0x000fe200078e02f2 */
[----:B------:R-:W-:Y:S01]  /*1df0*/  IADD3 R11, R209, 0x20, RZ ;  /* 0x00000020d10b7810 */ /* 0x000fe20007ffe0ff */
[----:B------:R-:W-:Y:S01]  /*1e00*/  IMAD R12, R214, -0x40, R238 ;  /* 0xffffffc0d60c7824 */ /* 0x000fe200078e02ee */
[----:B------:R-:W-:Y:S01]  /*1e10*/  @P6 BAR.SYNC.DEFER_BLOCKING 0x0 ;  /* 0x0000000000006b1d */ /* 0x000fe20000010000 */
[----:B------:R-:W-:Y:S01]  /*1e20*/  IMAD R14, R223, c[0x0][0x198], RZ ;  /* 0x00006600df0e7a24 */ /* 0x000fe200078e02ff */
[----:B------:R-:W-:Y:S01]  /*1e30*/  ISETP.GE.AND P5, PT, R11, R9, PT ;  /* 0x000000090b00720c */ /* 0x000fe20003fa6270 */
[----:B------:R-:W-:Y:S01]  /*1e40*/  IMAD.WIDE.U32 R16, R225, c[0x0][0x198], R210 ;  /* 0x00006600e1107a25 */ /* 0x000fe200078e00d2 */
[----:B------:R-:W-:-:S02]  /*1e50*/  ISETP.GE.AND P3, PT, R11, R12, PT ;  /* 0x0000000c0b00720c */ /* 0x000fc40003f66270 */
[----:B------:R-:W-:Y:S01]  /*1e60*/  ISETP.GE.AND P4, PT, R209, R12, PT ;  /* 0x0000000cd100720c */ /* 0x000fe20003f86270 */
[C---:B------:R-:W-:Y:S01]  /*1e70*/  IMAD R11, R225.reuse, c[0x0][0x19c], R14 ;  /* 0x00006700e10b7a24 */ /* 0x040fe200078e020e */
[----:B------:R-:W-:Y:S01]  /*1e80*/  IADD3 R14, P0, R8, R16, RZ ;  /* 0x00000010080e7210 */ /* 0x000fe20007f1e0ff */
[----:B------:R-:W-:Y:S01]  /*1e90*/  IMAD.WIDE.U32 R18, R225, c[0x0][0x1a0], R210 ;  /* 0x00006800e1127a25 */ /* 0x000fe200078e00d2 */
[----:B------:R-:W-:Y:S02]  /*1ea0*/  LEA.HI R8, R239, R239, RZ, 0x1 ;  /* 0x000000efef087211 */ /* 0x000fe400078f08ff */
[----:B------:R-:W-:Y:S01]  /*1eb0*/  IADD3.X R15, R6, R17, R11, P0, !PT ;  /* 0x00000011060f7210 */ /* 0x000fe200007fe40b */
[----:B------:R-:W-:Y:S01]  /*1ec0*/  IMAD R12, R223, c[0x0][0x1a0], RZ ;  /* 0x00006800df0c7a24 */ /* 0x000fe200078e02ff */
[----:B------:R-:W-:Y:S01]  /*1ed0*/  IADD3 R10, P0, R10, R18, RZ ;  /* 0x000000120a0a7210 */ /* 0x000fe20007f1e0ff */
[----:B------:R-:W-:Y:S01]  /*1ee0*/  IMAD.MOV.U32 R192, RZ, RZ, 0x40 ;  /* 0x00000040ffc07424 */ /* 0x000fe200078e00ff */
[----:B------:R-:W-:Y:S01]  /*1ef0*/  MOV R235, 0x7f800000 ;  /* 0x7f80000000eb7802 */ /* 0x000fe20000000f00 */
[----:B------:R-:W-:Y:S01]  /*1f00*/  IMAD R6, R225, c[0x0][0x1a4], R12 ;  /* 0x00006900e1067a24 */ /* 0x000fe200078e020c */
[----:B------:R-:W-:Y:S01]  /*1f10*/  @!P3 IADD3 R18, P2, R209, 0x20, RZ ;  /* 0x00000020d112b810 */ /* 0x000fe20007f5e0ff */
[----:B------:R-:W-:-:S03]  /*1f20*/  IMAD.WIDE.U32 R20, R192, c[0x0][0x370], RZ ;  /* 0x0000dc00c0147a25 */ /* 0x000fc600078e00ff */
[----:B------:R-:W-:Y:S01]  /*1f30*/  IADD3.X R11, R7, R19, R6, P0, !PT ;  /* 0x00000013070b7210 */ /* 0x000fe200007fe406 */
[----:B------:R-:W-:Y:S01]  /*1f40*/  IMAD.WIDE.U32 R16, R192, c[0x0][0x190], RZ ;  /* 0x00006400c0107a25 */ /* 0x000fe200078e00ff */
[----:B------:R-:W-:Y:S02]  /*1f50*/  @!P5 IADD3 R20, P1, R246, R20, RZ ;  /* 0x00000014f614d210 */ /* 0x000fe40007f3e0ff */
[----:B------:R-:W-:Y:S01]  /*1f60*/  LOP3.LUT R6, R8, 0xfffffffe, RZ, 0xc0, !PT ;  /* 0xfffffffe08067812 */ /* 0x000fe200078ec0ff */
[----:B------:R-:W-:Y:S01]  /*1f70*/  IMAD R13, R192, c[0x0][0x374], RZ ;  /* 0x0000dd00c00d7a24 */ /* 0x000fe200078e02ff */
[----:B------:R-:W-:Y:S01]  /*1f80*/  @!P5 IADD3 R12, P0, R248, R16, RZ ;  /* 0x00000010f80cd210 */ /* 0x000fe20007f1e0ff */
[----:B------:R-:W-:Y:S02]  /*1f90*/  IMAD R7, R192, c[0x0][0x194], RZ ;  /* 0x00006500c0077a24 */ /* 0x000fe400078e02ff */
[C---:B------:R-:W-:Y:S01]  /*1fa0*/  IMAD R22, R4.reuse, c[0x0][0x1b0], RZ ;  /* 0x00006c0004167a24 */ /* 0x040fe200078e02ff */
[----:B------:R-:W-:Y:S01]  /*1fb0*/  @!P5 IADD3.X R21, R247, R21, R13, P1, !PT ;  /* 0x00000015f715d210 */ /* 0x000fe20000ffe40d */
[----:B------:R-:W-:Y:S01]  /*1fc0*/  IMAD R16, R4, c[0x0][0x1b8], RZ ;  /* 0x00006e0004107a24 */ /* 0x000fe200078e02ff */
[----:B------:R-:W-:Y:S01]  /*1fd0*/  @!P5 IADD3.X R13, R249, R17, R7, P0, !PT ;  /* 0x00000011f90dd210 */ /* 0x000fe200007fe407 */
[----:B------:R-:W-:Y:S01]  /*1fe0*/  IMAD.WIDE.U32 R24, R5, c[0x0][0x1b0], R14 ;  /* 0x00006c0005187a25 */ /* 0x000fe200078e000e */
[----:B------:R-:W-:-:S02]  /*1ff0*/  @!P3 IADD3.X R7, RZ, R212, RZ, P2, !PT ;  /* 0x000000d4ff07b210 */ /* 0x000fc400017fe4ff */
[----:B------:R-:W-:Y:S01]  /*2000*/  @!P3 IADD3 R14, P1, R209, 0x20, RZ ;  /* 0x00000020d10eb810 */ /* 0x000fe20007f3e0ff */
[----:B------:R-:W-:Y:S01]  /*2010*/  IMAD.IADD R6, R239, 0x1, -R6 ;  /* 0x00000001ef067824 */ /* 0x000fe200078e0a06 */
[----:B------:R-:W-:Y:S01]  /*2020*/  ISETP.GE.AND P2, PT, R209, R9, PT ;  /* 0x00000009d100720c */ /* 0x000fe20003f46270 */
[C---:B------:R-:W-:Y:S02]  /*2030*/  IMAD R22, R5.reuse, c[0x0][0x1b4], R22 ;  /* 0x00006d0005167a24 */ /* 0x040fe400078e0216 */
[C---:B------:R-:W-:Y:S01]  /*2040*/  IMAD R16, R5.reuse, c[0x0][0x1bc], R16 ;  /* 0x00006f0005107a24 */ /* 0x040fe200078e0210 */
[----:B------:R-:W-:Y:S01]  /*2050*/  ISETP.NE.AND P0, PT, R6, 0x1, PT ;  /* 0x000000010600780c */ /* 0x000fe20003f05270 */
[----:B------:R-:W-:-:S04]  /*2060*/  IMAD.WIDE.U32 R10, R5, c[0x0][0x1b8], R10 ;  /* 0x00006e00050a7a25 */ /* 0x000fc800078e000a */
[----:B------:R-:W-:Y:S02]  /*2070*/  @!P3 IMAD R7, R7, c[0x0][0x198], RZ ;  /* 0x000066000707ba24 */ /* 0x000fe400078e02ff */
[----:B------:R-:W-:Y:S02]  /*2080*/  IMAD.IADD R23, R25, 0x1, R22 ;  /* 0x0000000119177824 */ /* 0x000fe400078e0216 */
[----:B------:R-:W-:Y:S01]  /*2090*/  @!P3 IMAD.X R5, RZ, RZ, R212, P1 ;  /* 0x000000ffff05b224 */ /* 0x000fe200008e06d4 */
[----:B------:R1:W-:Y:S01]  /*20a0*/  @P2 STS.128 [R215+0xc000], RZ ;  /* 0x00c000ffd7002388 */ /* 0x0003e20000000c00 */
[----:B------:R-:W-:Y:S01]  /*20b0*/  IMAD.IADD R17, R11, 0x1, R16 ;  /* 0x000000010b117824 */ /* 0x000fe200078e0210 */
[----:B------:R-:W-:Y:S01]  /*20c0*/  @!P3 MOV R25, R23 ;  /* 0x000000170019b202 */ /* 0x000fe20000000f00 */
[----:B------:R-:W-:Y:S01]  /*20d0*/  @!P3 IMAD R6, R18, c[0x0][0x19c], R7 ;  /* 0x000067001206ba24 */ /* 0x000fe200078e0207 */
[----:B------:R-:W-:Y:S01]  /*20e0*/  IADD3 R7, R208, 0x3000, RZ ;  /* 0x00003000d0077810 */ /* 0x000fe20007ffe0ff */
[----:B------:R-:W-:Y:S01]  /*20f0*/  @!P3 IMAD R5, R5, c[0x0][0x1a0], RZ ;  /* 0x000068000505ba24 */ /* 0x000fe200078e02ff */
[----:B------:R1:W-:Y:S01]  /*2100*/  @P2 STS.128 [R215+0xe000], RZ ;  /* 0x00e000ffd7002388 */ /* 0x0003e20000000c00 */
[----:B------:R-:W-:Y:S01]  /*2110*/  @!P3 IMAD.MOV.U32 R11, RZ, RZ, R17 ;  /* 0x000000ffff0bb224 */ /* 0x000fe200078e0011 */
[----:B------:R-:W-:Y:S01]  /*2120*/  SEL R7, R7, R208, !P0 ;  /* 0x000000d007077207 */ /* 0x000fe20004000000 */
[----:B------:R-:W-:Y:S01]  /*2130*/  @!P3 IMAD R4, R14, c[0x0][0x1a4], R5 ;  /* 0x000069000e04ba24 */ /* 0x000fe200078e0205 */
[----:B------:R1:W-:Y:S01]  /*2140*/  @P2 STS.128 [R215+0x10000], RZ ;  /* 0x010000ffd7002388 */ /* 0x0003e20000000c00 */
[----:B------:R-:W-:-:S02]  /*2150*/  @!P4 IMAD.MOV.U32 R16, RZ, RZ, R10 ;  /* 0x000000ffff10c224 */ /* 0x000fc400078e000a */
[----:B------:R-:W-:Y:S01]  /*2160*/  @!P3 IMAD.WIDE.U32 R14, R14, c[0x0][0x1a0], R10 ;  /* 0x000068000e0eba25 */ /* 0x000fe200078e000a */
[----:B------:R-:W-:Y:S01]  /*2170*/  @!PT LDS RZ, [RZ] ;  /* 0x00000000fffff984 */ /* 0x000fe20000000800 */
[----:B------:R-:W-:Y:S01]  /*2180*/  @!PT LDS RZ, [RZ] ;  /* 0x00000000fffff984 */ /* 0x000fe20000000800 */
[----:B------:R-:W-:Y:S01]  /*2190*/  @!PT LDS RZ, [RZ] ;  /* 0x00000000fffff984 */ /* 0x000fe20000000800 */
[----:B------:R1:W-:Y:S03]  /*21a0*/  @!P2 LDGSTS.E.BYPASS.LTC128B.128 [R215+0xc000], [R246.64] ;  /* 0x0c000000f6d7afae */ /* 0x0003e6000b901d46 */
[----:B------:R-:W-:Y:S01]  /*21b0*/  @!P3 IMAD.WIDE.U32 R18, R18, c[0x0][0x198], R24 ;  /* 0x000066001212ba25 */ /* 0x000fe200078e0018 */
[----:B------:R1:W-:Y:S03]  /*21c0*/  @!P2 LDGSTS.E.BYPASS.LTC128B.128 [R215+0xe000], [R246.64+0x80] ;  /* 0x0e000080f6d7afae */ /* 0x0003e6000b901d46 */
[----:B------:R-:W-:Y:S01]  /*21d0*/  @!P4 IMAD R10, R212, c[0x0][0x1a0], RZ ;  /* 0x00006800d40aca24 */ /* 0x000fe200078e02ff */
[----:B------:R1:W-:Y:S01]  /*21e0*/  @!P2 LDGSTS.E.BYPASS.LTC128B.128 [R215+0x10000], [R246.64+0x100] ;  /* 0x10000100f6d7afae */ /* 0x0003e2000b901d46 */
[----:B------:R-:W-:-:S02]  /*21f0*/  IMAD.SHL.U32 R237, R7, 0x2, RZ ;  /* 0x0000000207ed7824 */ /* 0x000fc400078e00ff */
[----:B------:R-:W-:Y:S01]  /*2200*/  @!P4 IMAD.MOV.U32 R22, RZ, RZ, R24 ;  /* 0x000000ffff16c224 */ /* 0x000fe200078e0018 */
[----:B------:R1:W-:Y:S01]  /*2210*/  @P5 STS.128 [R215+0xd000], RZ ;  /* 0x00d000ffd7005388 */ /* 0x0003e20000000c00 */
[----:B------:R-:W-:Y:S02]  /*2220*/  @!P4 IMAD R8, R212, c[0x0][0x198], RZ ;  /* 0x00006600d408ca24 */ /* 0x000fe400078e02ff */
[----:B------:R-:W-:Y:S01]  /*2230*/  @!P4 IMAD R5, R209, c[0x0][0x1a4], R10 ;  /* 0x00006900d105ca24 */ /* 0x000fe200078e020a */
[----:B------:R1:W-:Y:S01]  /*2240*/  @P5 STS.128 [R215+0xf000], RZ ;  /* 0x00f000ffd7005388 */ /* 0x0003e20000000c00 */
[----:B------:R-:W-:Y:S01]  /*2250*/  @!P3 IMAD.IADD R6, R19, 0x1, R6 ;  /* 0x000000011306b824 */ /* 0x000fe200078e0206 */
[C---:B------:R-:W-:Y:S01]  /*2260*/  @!P3 LEA R10, P1, R18.reuse, c[0x0][0x168], 0x1 ;  /* 0x00005a00120aba11 */ /* 0x040fe200078208ff */
[C---:B------:R-:W-:Y:S01]  /*2270*/  @!P4 IMAD.WIDE.U32 R16, R209.reuse, c[0x0][0x1a0], R16 ;  /* 0x00006800d110ca25 */ /* 0x040fe200078e0010 */
[----:B------:R1:W-:Y:S02]  /*2280*/  @P5 STS.128 [R215+0x11000], RZ ;  /* 0x011000ffd7005388 */ /* 0x0003e40000000c00 */
[----:B------:R-:W-:Y:S01]  /*2290*/  @!P3 LEA.HI.X R11, R18, c[0x0][0x16c], R6, 0x1, P1 ;  /* 0x00005b00120bba11 */ /* 0x000fe200008f0c06 */
[C---:B------:R-:W-:Y:S01]  /*22a0*/  @!P4 IMAD R8, R209.reuse, c[0x0][0x19c], R8 ;  /* 0x00006700d108ca24 */ /* 0x040fe200078e0208 */
[----:B------:R-:W-:Y:S01]  /*22b0*/  @!PT LDS RZ, [RZ] ;  /* 0x00000000fffff984 */ /* 0x000fe20000000800 */
[----:B------:R-:W-:Y:S01]  /*22c0*/  @!PT LDS RZ, [RZ] ;  /* 0x00000000fffff984 */ /* 0x000fe20000000800 */
[----:B------:R-:W-:Y:S01]  /*22d0*/  @!PT LDS RZ, [RZ] ;  /* 0x00000000fffff984 */ /* 0x000fe20000000800 */
[----:B------:R1:W-:Y:S01]  /*22e0*/  @!P5 LDGSTS.E.BYPASS.LTC128B.128 [R215+0xd000], [R20.64] ;  /* 0x0d00000014d7dfae */ /* 0x0003e2000b901d46 */
[----:B------:R-:W-:Y:S01]  /*22f0*/  @!P4 IMAD.WIDE.U32 R22, R209, c[0x0][0x198], R22 ;  /* 0x00006600d116ca25 */ /* 0x000fe200078e0016 */
[----:B------:R-:W-:-:S02]  /*2300*/  @!P4 IADD3 R5, R17, R5, RZ ;  /* 0x000000051105c210 */ /* 0x000fc40007ffe0ff */
[----:B------:R1:W-:Y:S01]  /*2310*/  @!P5 LDGSTS.E.BYPASS.LTC128B.128 [R215+0xf000], [R20.64+0x80] ;  /* 0x0f00008014d7dfae */ /* 0x0003e2000b901d46 */
[----:B------:R-:W-:Y:S01]  /*2320*/  @!P3 IMAD.IADD R7, R15, 0x1, R4 ;  /* 0x000000010f07b824 */ /* 0x000fe200078e0204 */
[----:B------:R-:W-:Y:S01]  /*2330*/  @!P4 LEA R18, P1, R16, c[0x0][0x170], 0x1 ;  /* 0x00005c001012ca11 */ /* 0x000fe200078208ff */
[----:B------:R-:W-:Y:S01]  /*2340*/  IMAD.SHL.U32 R231, R204, 0x4, RZ ;  /* 0x00000004cce77824 */ /* 0x000fe200078e00ff */
[----:B------:R1:W-:Y:S01]  /*2350*/  @!P5 LDGSTS.E.BYPASS.LTC128B.128 [R215+0x11000], [R20.64+0x100] ;  /* 0x1100010014d7dfae */ /* 0x0003e2000b901d46 */
[----:B------:R-:W-:Y:S01]  /*2360*/  @!P4 IADD3 R8, R23, R8, RZ ;  /* 0x000000081708c210 */ /* 0x000fe20007ffe0ff */
[----:B------:R-:W-:Y:S01]  /*2370*/  IMAD.MOV.U32 R236, RZ, RZ, 0x7f800000 ;  /* 0x7f800000ffec7424 */ /* 0x000fe200078e00ff */
[----:B------:R-:W-:Y:S01]  /*2380*/  @!P4 LEA R24, P6, R22, c[0x0][0x168], 0x1 ;  /* 0x00005a001618ca11 */ /* 0x000fe200078c08ff */
[----:B------:R1:W-:Y:S01]  /*2390*/  @P2 STS [R237], RZ ;  /* 0x000000ffed002388 */ /* 0x0003e20000000800 */
[----:B------:R-:W-:Y:S02]  /*23a0*/  IADD3 R6, R204, 0x8, RZ ;  /* 0x00000008cc067810 */ /* 0x000fe40007ffe0ff */
[----:B------:R-:W-:Y:S01]  /*23b0*/  @!P4 LEA.HI.X R19, R16, c[0x0][0x174], R5, 0x1, P1 ;  /* 0x00005d001013ca11 */ /* 0x000fe200008f0c05 */
[----:B------:R1:W-:Y:S01]  /*23c0*/  @P2 STS [R237+0x4], RZ ;  /* 0x000004ffed002388 */ /* 0x0003e20000000800 */
[----:B------:R-:W-:-:S02]  /*23d0*/  @!P4 LEA.HI.X R25, R22, c[0x0][0x16c], R8, 0x1, P6 ;  /* 0x00005b001619ca11 */ /* 0x000fc400030f0c08 */
[-C--:B------:R-:W-:Y:S01]  /*23e0*/  ISETP.GE.AND P6, PT, R6, R9.reuse, PT ;  /* 0x000000090600720c */ /* 0x080fe20003fc6270 */
[----:B------:R1:W-:Y:S01]  /*23f0*/  @P2 STS [R237+0x8], RZ ;  /* 0x000008ffed002388 */ /* 0x0003e20000000800 */
[----:B------:R-:W-:-:S03]  /*2400*/  ISETP.GE.AND P1, PT, R204, R9, PT ;  /* 0x00000009cc00720c */ /* 0x000fc60003f26270 */
        /* <DEDUP_REMOVED lines=14> */
[----:B------:R1:W-:Y:S01]  /*24f0*/  @!P2 LDGSTS.E.BYPASS.LTC128B.128 [R237+0x4000], [R248.64+0x100] ;  /* 0x04000100f8edafae */ /* 0x0003e2000b901d46 */
[----:B------:R-:W-:-:S03]  /*2500*/  @!P3 LEA R4, P2, R14, c[0x0][0x170], 0x1 ;  /* 0x00005c000e04ba11 */ /* 0x000fc600078408ff */
[----:B------:R1:W-:Y:S01]  /*2510*/  @P5 STS [R237+0x1000], RZ ;  /* 0x001000ffed005388 */ /* 0x0003e20000000800 */
[----:B------:R-:W-:Y:S02]  /*2520*/  @!P3 LEA.HI.X R5, R14, c[0x0][0x174], R7, 0x1, P2 ;  /* 0x00005d000e05ba11 */ /* 0x000fe400010f0c07 */
[----:B------:R-:W-:Y:S01]  /*2530*/  SHF.R.S32.HI R7, RZ, 0x1f, R204 ;  /* 0x0000001fff077819 */ /* 0x000fe200000114cc */
[----:B------:R1:W-:Y:S01]  /*2540*/  @P5 STS [R237+0x1004], RZ ;  /* 0x001004ffed005388 */ /* 0x0003e20000000800 */
[----:B------:R-:W-:Y:S02]  /*2550*/  IADD3 R6, P2, R231, R226, RZ ;  /* 0x000000e2e7067210 */ /* 0x000fe40007f5e0ff */
[----:B------:R-:W-:Y:S01]  /*2560*/  SHF.L.U64.HI R230, R204, 0x2, R7 ;  /* 0x00000002cce67819 */ /* 0x000fe20000010207 */
[----:B------:R1:W-:Y:S04]  /*2570*/  @P5 STS [R237+0x1008], RZ ;  /* 0x001008ffed005388 */ /* 0x0003e80000000800 */
[----:B------:R-:W-:Y:S01]  /*2580*/  IMAD.X R7, R230, 0x1, R227, P2 ;  /* 0x00000001e6077824 */ /* 0x000fe200010e06e3 */
[----:B------:R1:W-:Y:S04]  /*2590*/  @P5 STS [R237+0x100c], RZ ;  /* 0x00100cffed005388 */ /* 0x0003e80000000800 */
[----:B------:R1:W5:Y:S04]  /*25a0*/  @!P6 LDG.E R236, [R6.64+0x20] ;  /* 0x0000200606ece981 */ /* 0x000368000c1e1900 */
        /* <DEDUP_REMOVED lines=51> */
[----:B------:R-:W-:-:S03]  /*28e0*/  MOV R193, 0x20 ;  /* 0x0000002000c17802 */ /* 0x000fc60000000f00 */
[----:B------:R1:W5:Y:S01]  /*28f0*/  @!P1 LDG.E R235, [R6.64] ;  /* 0x0000000606eb9981 */ /* 0x000362000c1e1900 */
[----:B------:R-:W-:Y:S01]  /*2900*/  R2P PR, R205, 0x6 ;  /* 0x00000006cd007804 */ /* 0x000fe20000000000 */
[----:B------:R-:W-:Y:S01]  /*2910*/  IMAD.IADD R221, R225, 0x1, R242 ;  /* 0x00000001e1dd7824 */ /* 0x000fe200078e02f2 */
[----:B------:R-:W-:Y:S02]  /*2920*/  IADD3 R194, R199, 0x3000, RZ ;  /* 0x00003000c7c27810 */ /* 0x000fe40007ffe0ff */
[----:B------:R-:W-:Y:S02]  /*2930*/  IADD3 R195, R200, 0x3000, RZ ;  /* 0x00003000c8c37810 */ /* 0x000fe40007ffe0ff */
[----:B------:R-:W-:Y:S02]  /*2940*/  SEL R193, R193, 0xffffffe0, !P1 ;  /* 0xffffffe0c1c17807 */ /* 0x000fe40004800000 */
[----:B------:R-:W-:Y:S02]  /*2950*/  SEL R192, R192, 0xffffffc0, !P2 ;  /* 0xffffffc0c0c07807 */ /* 0x000fe40005000000 */
[----:B------:R-:W-:Y:S01]  /*2960*/  SEL R194, R194, R199, !P0 ;  /* 0x000000c7c2c27207 */ /* 0x000fe20004000000 */
[----:B------:R-:W-:Y:S01]  /*2970*/  IMAD.IADD R191, R196, 0x1, R193 ;  /* 0x00000001c4bf7824 */ /* 0x000fe200078e02c1 */
[----:B------:R-:W-:-:S02]  /*2980*/  IADD3 R243, -R238, 0x40, R221 ;  /* 0x00000040eef37810 */ /* 0x000fc40007ffe1dd */
[----:B------:R-:W-:Y:S01]  /*2990*/  SEL R195, R195, R200, !P0 ;  /* 0x000000c8c3c37207 */ /* 0x000fe20004000000 */
[----:B------:R-:W-:Y:S01]  /*29a0*/  IMAD.MOV.U32 R234, RZ, RZ, c[0x0][0x2e4] ;  /* 0x0000b900ffea7624 */ /* 0x000fe200078e00ff */
        /* <DEDUP_REMOVED lines=48> */
[----:B------:R-:W-:Y:S01]  /*2cb0*/  IADD3 R243, R243, -c[0x0][0x2e8], RZ ;  /* 0x8000ba00f3f37a10 */ /* 0x000fe20007ffe0ff */
[----:B------:R-:W-:Y:S01]  /*2cc0*/  IMAD.SHL.U32 R194, R194, 0x2, RZ ;  /* 0x00000002c2c27824 */ /* 0x000fe200078e00ff */
[----:B------:R-:W-:Y:S01]  /*2cd0*/  SHF.L.U32 R195, R195, 0x1, RZ ;  /* 0x00000001c3c37819 */ /* 0x000fe200000006ff */
[----:B------:R-:W-:Y:S01]  /*2ce0*/  IMAD.IADD R190, R192, 0x1, R191 ;  /* 0x00000001c0be7824 */ /* 0x000fe200078e02bf */
[----:B-1----:R-:W-:-:S02]  /*2cf0*/  IADD3 R189, R196, R192, RZ ;  /* 0x000000c0c4bd7210 */ /* 0x002fc40007ffe0ff */
.L_x_446:
        /* <DEDUP_REMOVED lines=106> */
.L_x_442:
        /* <DEDUP_REMOVED lines=70> */
.L_x_443:
        /* <DEDUP_REMOVED lines=185> */
[----:B------:R-:W-:Y:S04]  /*4390*/  ISETP.NE.U32.AND P1, PT, R6, 0x1, PT ;  /* 0x000000010600780c */ /* 0x000fe80003f25070 */
[----:B------:R-:W-:Y:S02]  /*43a0*/  SEL R4, R4, 0x6000, !P1 ;  /* 0x0000600004047807 */ /* 0x000fe40004800000 */
[----:B------:R-:W-:Y:S03]  /*43b0*/  LEA R248, P0, R5, R248, 0x1 ;  /* 0x000000f805f87211 */ /* 0x000fe600078008ff */
[--C-:B------:R-:W-:Y:S01]  /*43c0*/  IMAD.IADD R237, R237, 0x1, R4.reuse ;  /* 0x00000001eded7824 */ /* 0x100fe200078e0204 */
[----:B------:R-:W-:Y:S01]  /*43d0*/  LEA.HI.X.SX32 R249, R5, R249, 0x1, P0 ;  /* 0x000000f905f97211 */ /* 0x000fe200000f0eff */
[----:B------:R-:W-:Y:S01]  /*43e0*/  IMAD.MOV.U32 R5, RZ, RZ, c[0x0][0x194] ;  /* 0x00006500ff057624 */ /* 0x000fe200078e00ff */
[----:B------:R-:W-:Y:S01]  /*43f0*/  LEA R6, P0, R7, R248, 0x6 ;  /* 0x000000f807067211 */ /* 0x000fe200078030ff */
[----:B------:R-:W-:Y:S02]  /*4400*/  IMAD.IADD R195, R195, 0x1, R4 ;  /* 0x00000001c3c37824 */ /* 0x000fe400078e0204 */
        /* <DEDUP_REMOVED lines=11> */
.L_x_444:
        /* <DEDUP_REMOVED lines=18> */
[----:B-1----:R-:W-:Y:S05]  /*45e0*/  LDSM.16.MT88.4 R4, [R197+0x20000] ;  /* 0x02000000c504783b */ /* 0x002fea0000004200 */
        /* <DEDUP_REMOVED lines=69> */
[----:B------:R-:W-:Y:S04]  /*4a40*/  IMAD.MOV.U32 R7, RZ, RZ, c[0x0][0x370] ;  /* 0x0000dc00ff077624 */ /* 0x000fe800078e00ff */
[----:B------:R-:W-:Y:S05]  /*4a50*/  IMAD.U32 R5, R7, -0x40, RZ ;  /* 0xffffffc007057824 */ /* 0x000fea00078e00ff */
[C---:B------:R-:W-:Y:S04]  /*4a60*/  LEA R246, P0, R5.reuse, R246, 0x1 ;  /* 0x000000f605f67211 */ /* 0x040fe800078008ff */
[----:B------:R-:W-:Y:S01]  /*4a70*/  LEA.HI.X.SX32 R247, R5, R247, 0x1, P0 ;  /* 0x000000f705f77211 */ /* 0x000fe200000f0eff */
[----:B------:R-:W-:Y:S01]  /*4a80*/  IMAD.MOV.U32 R5, RZ, RZ, c[0x0][0x374] ;  /* 0x0000dd00ff057624 */ /* 0x000fe200078e00ff */
        /* <DEDUP_REMOVED lines=12> */
.L_x_445:
        /* <DEDUP_REMOVED lines=11> */
[-C--:B-12---:R-:W-:Y:S03]  /*4c00*/  HMMA.16816.F32 R4, R148, R16.reuse, RZ ;  /* 0x000000109404723c */ /* 0x086fe600000018ff */
[----:B------:R-:W-:Y:S04]  /*4c10*/  LDSM.16.M88.4 R176, [R189+0x1000] ;  /* 0x00100000bdb0783b */ /* 0x000fe80000000200 */
[----:B------:R-:W-:Y:S01]  /*4c20*/  LDSM.16.MT88.4 R180, [R201+0x15000] ;  /* 0x01500000c9b4783b */ /* 0x000fe20000004200 */
[C---:B---3--:R-:W-:Y:S03]  /*4c30*/  HMMA.16816.F32 R8, R92.reuse, R16, RZ ;  /* 0x000000105c08723c */ /* 0x048fe600000018ff */
        /* <DEDUP_REMOVED lines=39> */
[C---:B------:R-:W-:Y:S01]  /*4eb0*/  IMAD.SHL.U32 R157, R250.reuse, 0x10, RZ ;  /* 0x00000010fa9d7824 */ /* 0x040fe200078e00ff */
        /* <DEDUP_REMOVED lines=20> */
[----:B------:R1:W5:Y:S02]  /*5000*/  @P3 LDG.E R236, [R154.64+-0xe0] ;  /* 0xffff20069aec3981 */ /* 0x000364000c1e1900 */
[C---:B------:R-:W-:Y:S01]  /*5010*/  IMAD R169, R250.reuse, 0x38, RZ ;  /* 0x00000038faa97824 */ /* 0x040fe200078e02ff */
[-C--:B------:R-:W-:Y:S01]  /*5020*/  HMMA.16816.F32 R92, R184, R170.reuse, R92 ;  /* 0x000000aab85c723c */ /* 0x080fe2000000185c */
[----:B------:R-:W-:Y:S04]  /*5030*/  RED.E.ADD.F32.FTZ.RN.STRONG.GPU [R244.64], R4 ;  /* 0x00000004f400798e */ /* 0x000fe8000c10e786 */
[----:B------:R2:W-:Y:S03]  /*5040*/  RED.E.ADD.F32.FTZ.RN.STRONG.GPU [R158.64], R5 ;  /* 0x000000059e00798e */ /* 0x0005e6000c10e786 */
[----:B------:R-:W-:Y:S01]  /*5050*/  HMMA.16816.F32 R96, R160, R170, R96 ;  /* 0x000000aaa060723c */ /* 0x000fe20000001860 */
[----:B------:R-:W-:Y:S06]  /*5060*/  RED.E.ADD.F32.FTZ.RN.STRONG.GPU [R166.64], R6 ;  /* 0x00000006a600798e */ /* 0x000fec000c10e786 */
[C---:B------:R-:W-:Y:S02]  /*5070*/  IMAD R161, R250.reuse, 0x18, RZ ;  /* 0x00000018faa17824 */ /* 0x040fe400078e02ff */
[C---:B------:R-:W-:Y:S03]  /*5080*/  IMAD.SHL.U32 R163, R250.reuse, 0x20, RZ ;  /* 0x00000020faa37824 */ /* 0x040fe600078e00ff */
[-C--:B------:R-:W-:Y:S02]  /*5090*/  LEA R164, P0, R161, R244.reuse, 0x2 ;  /* 0x000000f4a1a47211 */ /* 0x080fe400078010ff */
[-C--:B------:R-:W-:Y:S01]  /*50a0*/  LEA R162, P1, R163, R244.reuse, 0x2 ;  /* 0x000000f4a3a27211 */ /* 0x080fe200078210ff */
[C---:B-1----:R-:W-:Y:S01]  /*50b0*/  IMAD R155, R250.reuse, 0x28, RZ ;  /* 0x00000028fa9b7824 */ /* 0x042fe200078e02ff */
[-C--:B------:R-:W-:Y:S01]  /*50c0*/  LEA.HI.X.SX32 R165, R161, R245.reuse, 0x2, P0 ;  /* 0x000000f5a1a57211 */ /* 0x080fe200000f16ff */
[----:B------:R-:W-:Y:S01]  /*50d0*/  IMAD R161, R250, 0x30, RZ ;  /* 0x00000030faa17824 */ /* 0x000fe200078e02ff */
[-C--:B------:R-:W-:Y:S02]  /*50e0*/  LEA.HI.X.SX32 R163, R163, R245.reuse, 0x2, P1 ;  /* 0x000000f5a3a37211 */ /* 0x080fe400008f16ff */
        /* <DEDUP_REMOVED lines=382> */
.L_x_447:
[----:B---3--:R-:W-:-:S05]  /*68d0*/  @P0 IADD3 R52, R240, R241, RZ ;  /* 0x000000f1f0340210 */ /* 0x008fca0007ffe0ff */
        /* <DEDUP_REMOVED lines=12> */
.L_x_448:
[----:B------:R-:W-:Y:S01]  /*69a0*/  BAR.SYNC.DEFER_BLOCKING 0x0 ;  /* 0x0000000000007b1d */ /* 0x000fe20000010000 */
[----:B------:R-:W-:Y:S01]  /*69b0*/  MOV R58, R210 ;  /* 0x000000d2003a7202 */ /* 0x000fe20000000f00 */
[----:B------:R-:W-:Y:S01]  /*69c0*/  IMAD R238, R214, -0x40, R238 ;  /* 0xffffffc0d6ee7824 */ /* 0x000fe200078e02ee */
[----:B------:R-:W-:Y:S01]  /*69d0*/  MOV R59, R211 ;  /* 0x000000d3003b7202 */ /* 0x000fe20000000f00 */
[----:B------:R-:W-:Y:S02]  /*69e0*/  IMAD R44, R223, c[0x0][0x3a0], RZ ;  /* 0x0000e800df2c7a24 */ /* 0x000fe400078e02ff */
[----:B------:R-:W-:Y:S01]  /*69f0*/  BSSY B0, `(.L_x_449) ;  /* 0x0000022000007945 */ /* 0x000fe20003800000 */
[----:B------:R-:W-:Y:S01]  /*6a00*/  ISETP.GE.AND P2, PT, R209, R238, PT ;  /* 0x000000eed100720c */ /* 0x000fe20003f46270 */
[----:B------:R-:W-:-:S04]  /*6a10*/  IMAD.WIDE.U32 R46, R225, c[0x0][0x3a0], R58 ;  /* 0x0000e800e12e7a25 */ /* 0x000fc800078e003a */
[----:B------:R-:W-:Y:S01]  /*6a20*/  IMAD R41, R225, c[0x0][0x3a4], R44 ;  /* 0x0000e900e1297a24 */ /* 0x000fe200078e022c */
[----:B------:R-:W-:-:S04]  /*6a30*/  IADD3 R60, P0, R42, R46, RZ ;  /* 0x0000002e2a3c7210 */ /* 0x000fc80007f1e0ff */
[----:B------:R-:W-:Y:S01]  /*6a40*/  IADD3.X R61, R40, R47, R41, P0, !PT ;  /* 0x0000002f283d7210 */ /* 0x000fe200007fe429 */
[----:B------:R-:W-:-:S04]  /*6a50*/  IMAD R40, R232, c[0x0][0x3b8], RZ ;  /* 0x0000ee00e8287a24 */ /* 0x000fc800078e02ff */
[C---:B------:R-:W-:Y:S01]  /*6a60*/  IMAD R55, R233.reuse, c[0x0][0x3bc], R40 ;  /* 0x0000ef00e9377a24 */ /* 0x040fe200078e0228 */
[----:B------:R1:W2:Y:S01]  /*6a70*/  LDS.128 R36, [R215+0x13000] ;  /* 0x01300000d7247984 */ /* 0x0002a20000000c00 */
[----:B------:R-:W-:-:S03]  /*6a80*/  IMAD.WIDE.U32 R60, R233, c[0x0][0x3b8], R60 ;  /* 0x0000ee00e93c7a25 */ /* 0x000fc600078e003c */
[----:B------:R1:W3:Y:S02]  /*6a90*/  LDS.128 R32, [R215+0x15000] ;  /* 0x01500000d7207984 */ /* 0x0002e40000000c00 */
[----:B------:R-:W-:Y:S02]  /*6aa0*/  IADD3 R55, R55, R61, RZ ;  /* 0x0000003d37377210 */ /* 0x000fe40007ffe0ff */
[----:B------:R1:W4:Y:S04]  /*6ab0*/  LDS.128 R28, [R215+0x17000] ;  /* 0x01700000d71c7984 */ /* 0x0003280000000c00 */
[----:B------:R1:W1:Y:S04]  /*6ac0*/  LDS.128 R24, [R215+0x18000] ;  /* 0x01800000d7187984 */ /* 0x0002680000000c00 */
[----:B------:R1:W1:Y:S04]  /*6ad0*/  LDS.128 R20, [R215+0x19000] ;  /* 0x01900000d7147984 */ /* 0x0002680000000c00 */
[----:B------:R1:W1:Y:S04]  /*6ae0*/  LDS.128 R16, [R215+0x1a000] ;  /* 0x01a00000d7107984 */ /* 0x0002680000000c00 */
        /* <DEDUP_REMOVED lines=18> */
.L_x_450:
[----:B------:R-:W-:Y:S05]  /*6c10*/  BSYNC B0 ;  /* 0x0000000000007941 */ /* 0x000fea0003800000 */
.L_x_449:
[----:B----4-:R-:W-:Y:S01]  /*6c20*/  IADD3 R41, R209, 0x20, RZ ;  /* 0x00000020d1297810 */ /* 0x010fe20007ffe0ff */
[----:B------:R-:W-:Y:S03]  /*6c30*/  BSSY B0, `(.L_x_451) ;  /* 0x0000010000007945 */ /* 0x000fe60003800000 */
[----:B------:R-:W-:-:S13]  /*6c40*/  ISETP.GE.AND P1, PT, R41, R238, PT ;  /* 0x000000ee2900720c */ /* 0x000fda0003f26270 */
[----:B------:R-:W-:Y:S05]  /*6c50*/  @P1 BRA `(.L_x_452) ;  /* 0x000000d000001947 */ /* 0x000fea0003800000 */
[----:B------:R-:W-:Y:S01]  /*6c60*/  IADD3 R41, P0, R209, 0x20, RZ ;  /* 0x00000020d1297810 */ /* 0x000fe20007f1e0ff */
[----:B------:R-:W-:Y:S01]  /*6c70*/  IMAD.MOV.U32 R42, RZ, RZ, R60 ;  /* 0x000000ffff2a7224 */ /* 0x000fe200078e003c */
[----:B------:R-:W-:-:S03]  /*6c80*/  MOV R43, R55 ;  /* 0x00000037002b7202 */ /* 0x000fc60000000f00 */
[----:B------:R-:W-:Y:S02]  /*6c90*/  IMAD.X R40, RZ, RZ, R212, P0 ;  /* 0x000000ffff287224 */ /* 0x000fe400000e06d4 */
[----:B------:R-:W-:-:S04]  /*6ca0*/  IMAD.WIDE.U32 R42, R41, c[0x0][0x3a0], R42 ;  /* 0x0000e800292a7a25 */ /* 0x000fc800078e002a */
[----:B------:R-:W-:Y:S01]  /*6cb0*/  IMAD R40, R40, c[0x0][0x3a0], RZ ;  /* 0x0000e80028287a24 */ /* 0x000fe200078e02ff */
[----:B------:R-:W-:-:S03]  /*6cc0*/  LEA R44, P0, R42, c[0x0][0x340], 0x1 ;  /* 0x0000d0002a2c7a11 */ /* 0x000fc600078008ff */
[----:B------:R-:W-:-:S05]  /*6cd0*/  IMAD R40, R41, c[0x0][0x3a4], R40 ;  /* 0x0000e90029287a24 */ /* 0x000fca00078e0228 */
[----:B------:R-:W-:-:S04]  /*6ce0*/  IADD3 R40, R40, R43, RZ ;  /* 0x0000002b28287210 */ /* 0x000fc80007ffe0ff */
[----:B------:R-:W-:-:S05]  /*6cf0*/  LEA.HI.X R45, R42, c[0x0][0x344], R40, 0x1, P0 ;  /* 0x0000d1002a2d7a11 */ /* 0x000fca00000f0c28 */
[----:B--2---:R2:W-:Y:S04]  /*6d00*/  STG.E.128 [R44.64], R36 ;  /* 0x000000242c007986 */ /* 0x0045e8000c101d06 */
[----:B---3--:R2:W-:Y:S04]  /*6d10*/  STG.E.128 [R44.64+0x80], R32 ;  /* 0x000080202c007986 */ /* 0x0085e8000c101d06 */
[----:B------:R2:W-:Y:S02]  /*6d20*/  STG.E.128 [R44.64+0x100], R28 ;  /* 0x0001001c2c007986 */ /* 0x0005e4000c101d06 */
.L_x_452:
[----:B------:R-:W-:Y:S05]  /*6d30*/  BSYNC B0 ;  /* 0x0000000000007941 */ /* 0x000fea0003800000 */
.L_x_451:
[----:B------:R-:W-:Y:S01]  /*6d40*/  IMAD.WIDE.U32 R58, R225, c[0x0][0x3a8], R58 ;  /* 0x0000ea00e13a7a25 */ /* 0x000fe200078e003a */
[----:B------:R-:W-:Y:S03]  /*6d50*/  BSSY B0, `(.L_x_453) ;  /* 0x0000015000007945 */ /* 0x000fe60003800000 */
[----:B--2---:R-:W-:Y:S01]  /*6d60*/  IMAD R28, R223, c[0x0][0x3a8], RZ ;  /* 0x0000ea00df1c7a24 */ /* 0x004fe200078e02ff */
        /* <DEDUP_REMOVED lines=8> */
[----:B---3--:R-:W-:Y:S01]  /*6df0*/  MOV R32, R30 ;  /* 0x0000001e00207202 */ /* 0x008fe20000000f00 */
[----:B------:R-:W-:Y:S01]  /*6e00*/  IMAD R28, R212, c[0x0][0x3a8], RZ ;  /* 0x0000ea00d41c7a24 */ /* 0x000fe200078e02ff */
[----:B------:R-:W-:-:S03]  /*6e10*/  MOV R33, R29 ;  /* 0x0000001d00217202 */ /* 0x000fc60000000f00 */
[C---:B------:R-:W-:Y:S02]  /*6e20*/  IMAD R28, R209.reuse, c[0x0][0x3ac], R28 ;  /* 0x0000eb00d11c7a24 */ /* 0x040fe400078e021c */
[----:B------:R-:W-:-:S05]  /*6e30*/  IMAD.WIDE.U32 R32, R209, c[0x0][0x3a8], R32 ;  /* 0x0000ea00d1207a25 */ /* 0x000fca00078e0020 */
[----:B------:R-:W-:Y:S02]  /*6e40*/  IADD3 R28, R28, R33, RZ ;  /* 0x000000211c1c7210 */ /* 0x000fe40007ffe0ff */
[----:B------:R-:W-:-:S04]  /*6e50*/  LEA R34, P0, R32, c[0x0][0x348], 0x1 ;  /* 0x0000d20020227a11 */ /* 0x000fc800078008ff */
[----:B------:R-:W-:-:S05]  /*6e60*/  LEA.HI.X R35, R32, c[0x0][0x34c], R28, 0x1, P0 ;  /* 0x0000d30020237a11 */ /* 0x000fca00000f0c1c */
[----:B-1----:R1:W-:Y:S04]  /*6e70*/  STG.E.128 [R34.64], R24 ;  /* 0x0000001822007986 */ /* 0x0023e8000c101d06 */
[----:B------:R1:W-:Y:S04]  /*6e80*/  STG.E.128 [R34.64+0x80], R16 ;  /* 0x0000801022007986 */ /* 0x0003e8000c101d06 */
[----:B------:R1:W-:Y:S02]  /*6e90*/  STG.E.128 [R34.64+0x100], R8 ;  /* 0x0001000822007986 */ /* 0x0003e4000c101d06 */
.L_x_454:
[----:B------:R-:W-:Y:S05]  /*6ea0*/  BSYNC B0 ;  /* 0x0000000000007941 */ /* 0x000fea0003800000 */
.L_x_453:
[----:B------:R-:W-:Y:S05]  /*6eb0*/  @P1 BRA `(.L_x_441) ;  /* 0x000000c000001947 */ /* 0x000fea0003800000 */
[----:B-1----:R-:W-:Y:S02]  /*6ec0*/  IADD3 R9, P0, R209, 0x20, RZ ;  /* 0x00000020d1097810 */ /* 0x002fe40007f1e0ff */
        /* <DEDUP_REMOVED lines=8> */
[----:B------:R1:W-:Y:S04]  /*6f50*/  STG.E.128 [R16.64], R20 ;  /* 0x0000001410007986 */ /* 0x0003e8000c101d06 */
[----:B------:R1:W-:Y:S04]  /*6f60*/  STG.E.128 [R16.64+0x80], R12 ;  /* 0x0000800c10007986 */ /* 0x0003e8000c101d06 */
[----:B------:R1:W-:Y:S02]  /*6f70*/  STG.E.128 [R16.64+0x100], R4 ;  /* 0x0001000410007986 */ /* 0x0003e4000c101d06 */
.L_x_441:
[----:B------:R-:W-:Y:S05]  /*6f80*/  BSYNC B1 ;  /* 0x0000000000017941 */ /* 0x000fea0003800000 */
.L_x_427:
[----:B------:R-:W-:-:S04]  /*6f90*/  IADD3 R214, R214, c[0x0][0xc], RZ ;  /* 0x00000300d6d67a10 */ /* 0x000fc80007ffe0ff */
[----:B------:R-:W-:-:S13]  /*6fa0*/  ISETP.GE.AND P0, PT, R214, UR4, PT ;  /* 0x00000004d6007c0c */ /* 0x000fda000bf06270 */
[----:B------:R-:W-:Y:S01]  /*6fb0*/  @P0 CALL.REL.NOINC `(.L_x_455) ;  /* 0x0000001000000944 */ /* 0x000fe20003c00000 */
[----:B------:R-:W-:Y:S05]  /*6fc0*/  BRA `(.L_x_456) ;  /* 0xffff98c000007947 */ /* 0x000fea000383ffff */
.L_x_455:
[----:B------:R-:W-:Y:S05]  /*6fd0*/  EXIT ;  /* 0x000000000000794d */ /* 0x000fea0003800000 */
.L_x_457:
        /* <DEDUP_REMOVED lines=10> */
.L_x_1588:


//--------------------- .text._ZN5flash44flash_bwd_dq_dk_dv_loop_seqk_parallel_kernelI23Flash_bwd_kernel_traitsILi192ELi64ELi64ELi8ELi4ELi2ELi2ELb0ELb0EN7cutlass6half_tE19Flash_kernel_traitsILi192ELi64ELi64ELi8ES3_EELb0ELb0ELb1ELb1ELb0ELb0ELb0EEEvNS_16Flash_bwd_paramsE --------------------------
	.section	.text._ZN5flash44flash_bwd_dq_dk_dv_loop_seqk_parallel_kernelI23Flash_bwd_kernel_traitsILi192ELi64ELi64ELi8ELi4ELi2ELi2ELb0ELb0EN7cutlass6half_tE19Flash_kernel_traitsILi192ELi64ELi64ELi8ES3_EELb0ELb0ELb1ELb1ELb0ELb0ELb0EEEvNS_16Flash_bwd_paramsE,"ax",@progbits
	.sectioninfo	@"SHI_REGISTERS=255"
	.align	128
        .global         _ZN5flash44flash_bwd_dq_dk_dv_loop_seqk_parallel_kernelI23Flash_bwd_kernel_traitsILi192ELi64ELi64ELi8ELi4ELi2ELi2ELb0ELb0EN7cutlass6half_tE19Flash_kernel_traitsILi192ELi64ELi64ELi8ES3_EELb0ELb0ELb1ELb1ELb0ELb0ELb0EEEvNS_16Flash_bwd_paramsE
        .type           _ZN5flash44flash_bwd_dq_dk_dv_loop_seqk_parallel_kernelI23Flash_bwd_kernel_traitsILi192ELi64ELi64ELi8ELi4ELi2ELi2ELb0ELb0EN7cutlass6half_tE19Flash_kernel_traitsILi192ELi64ELi64ELi8ES3_EELb0ELb0ELb1ELb1ELb0ELb0ELb0EEEvNS_16Flash_bwd_paramsE,@function
        .size           _ZN5flash44flash_bwd_dq_dk_dv_loop_seqk_parallel_kernelI23Flash_bwd_kernel_traitsILi192ELi64ELi64ELi8ELi4ELi2ELi2ELb0ELb0EN7cutlass6half_tE19Flash_kernel_traitsILi192ELi64ELi64ELi8ES3_EELb0ELb0ELb1ELb1ELb0ELb0ELb0EEEvNS_16Flash_bwd_paramsE,(.L_x_1589 - _ZN5flash44flash_bwd_dq_dk_dv_loop_seqk_parallel_kernelI23Flash_bwd_kernel_traitsILi192ELi64ELi64ELi8ELi4ELi2ELi2ELb0ELb0EN7cutlass6half_tE19Flash_kernel_traitsILi192ELi64ELi64ELi8ES3_EELb0ELb0ELb1ELb1ELb0ELb0ELb0EEEvNS_16Flash_bwd_paramsE)
        .other          _ZN5flash44flash_bwd_dq_dk_dv_loop_seqk_parallel_kernelI23Flash_bwd_kernel_traitsILi192ELi64ELi64ELi8ELi4ELi2ELi2ELb0ELb0EN7cutlass6half_tE19Flash_kernel_traitsILi192ELi64ELi64ELi8ES3_EELb0ELb0ELb1ELb1ELb0ELb0ELb0EEEvNS_16Flash_bwd_paramsE,@"STO_CUDA_ENTRY STV_DEFAULT"
_ZN5flash44flash_bwd_dq_dk_dv_loop_seqk_parallel_kernelI23Flash_bwd_kernel_traitsILi192ELi64ELi64ELi8ELi4ELi2ELi2ELb0ELb0EN7cutlass6half_tE19Flash_kernel_traitsILi192ELi64ELi64ELi8ES3_EELb0ELb0ELb1ELb1ELb0ELb0ELb0EEEvNS_16Flash_bwd_paramsE:
.text._ZN5flash44flash_bwd_dq_dk_dv_loop_seqk_parallel_kernelI23Flash_bwd_kernel_traitsILi192ELi64ELi64ELi8ELi4ELi2ELi2ELb0ELb0EN7cutlass6half_tE19Flash_kernel_traitsILi192ELi64ELi64ELi8ES3_EELb0ELb0ELb1ELb1ELb0ELb0ELb0EEEvNS_16Flash_bwd_paramsE:
        /* <DEDUP_REMOVED lines=12> */
[----:B------:R-:W-:Y:S01]  /*00c0*/  IMAD.MOV.U32 R224, RZ, RZ, -0x10 ;  /* 0xfffffff0ffe07424 */ /* 0x000fe200078e00ff */
[----:B------:R-:W2:Y:S04]  /*00d0*/  S2R R210, SR_CTAID.Y ;  /* 0x0000000000d27919 */ /* 0x000ea80000002600 */
[----:B------:R-:W3:Y:S01]  /*00e0*/  S2R R244, SR_CTAID.Z ;  /* 0x0000000000f47919 */ /* 0x000ee20000002700 */
[----:B-1----:R-:W-:Y:S01]  /*00f0*/  SHF.R.S32.HI R10, RZ, 0x1f, R6 ;  /* 0x0000001fff0a7819 */ /* 0x002fe20000011406 */
[----:B------:R-:W-:-:S03]  /*0100*/  IMAD.SHL.U32 R201, R6, 0x2, RZ ;  /* 0x0000000206c97824 */ /* 0x000fc600078e00ff */
[CC--:B------:R-:W-:Y:S02]  /*0110*/  LEA.HI R16, R10.reuse, R6.reuse, RZ, 0x3 ;  /* 0x000000060a107211 */ /* 0x0c0fe400078f18ff */
[CC--:B------:R-:W-:Y:S02]  /*0120*/  LEA.HI R8, R10.reuse, R6.reuse, RZ, 0x2 ;  /* 0x000000060a087211 */ /* 0x0c0fe400078f10ff */
[----:B------:R-:W-:Y:S02]  /*0130*/  LEA.HI R15, R10, R6, RZ, 0x4 ;  /* 0x000000060a0f7211 */ /* 0x000fe400078f20ff */
[----:B------:R-:W-:Y:S02]  /*0140*/  LOP3.LUT R3, R16, 0xfffffff8, RZ, 0xc0, !PT ;  /* 0xfffffff810037812 */ /* 0x000fe400078ec0ff */
[----:B------:R-:W-:Y:S02]  /*0150*/  SHF.R.S32.HI R207, RZ, 0x3, R16 ;  /* 0x00000003ffcf7819 */ /* 0x000fe40000011410 */
[--C-:B------:R-:W-:Y:S01]  /*0160*/  SHF.R.S32.HI R7, RZ, 0x2, R8.reuse ;  /* 0x00000002ff077819 */ /* 0x100fe20000011408 */
[----:B------:R-:W-:Y:S01]  /*0170*/  IMAD.IADD R3, R6, 0x1, -R3 ;  /* 0x0000000106037824 */ /* 0x000fe200078e0a03 */
[----:B------:R-:W-:Y:S01]  /*0180*/  SHF.R.S32.HI R5, RZ, 0x1f, R8 ;  /* 0x0000001fff057819 */ /* 0x000fe20000011408 */
[----:B------:R-:W-:Y:S01]  /*0190*/  IMAD.SHL.U32 R206, R207, 0x40, RZ ;  /* 0x00000040cfce7824 */ /* 0x000fe200078e00ff */
[----:B------:R-:W-:Y:S01]  /*01a0*/  SHF.R.S32.HI R0, RZ, 0x4, R15 ;  /* 0x00000004ff007819 */ /* 0x000fe2000001140f */
[----:B------:R-:W-:Y:S01]  /*01b0*/  IMAD.SHL.U32 R208, R3, 0x8, RZ ;  /* 0x0000000803d07824 */ /* 0x000fe200078e00ff */
[----:B------:R-:W-:Y:S01]  /*01c0*/  LEA.HI R5, R5, R7, RZ, 0x3 ;  /* 0x0000000705057211 */ /* 0x000fe200078f18ff */
[----:B------:R-:W-:Y:S01]  /*01d0*/  IMAD.SHL.U32 R11, R3, 0x40, RZ ;  /* 0x00000040030b7824 */ /* 0x000fe200078e00ff */
[----:B------:R-:W-:-:S02]  /*01e0*/  LEA.HI R2, R15, R0, RZ, 0x1 ;  /* 0x000000000f027211 */ /* 0x000fc400078f08ff */
[----:B------:R-:W-:Y:S02]  /*01f0*/  LOP3.LUT R5, R5, 0xfffffff8, RZ, 0xc0, !PT ;  /* 0xfffffff805057812 */ /* 0x000fe400078ec0ff */
[-C--:B------:R-:W-:Y:S02]  /*0200*/  LEA.HI R9, R10, R6.reuse, RZ, 0x5 ;  /* 0x000000060a097211 */ /* 0x080fe400078f28ff */
[----:B------:R-:W-:Y:S01]  /*0210*/  LOP3.LUT R206, R206, 0x1c0, RZ, 0xc0, !PT ;  /* 0x000001c0cece7812 */ /* 0x000fe200078ec0ff */
[----:B------:R-:W-:Y:S01]  /*0220*/  IMAD.IADD R5, R7, 0x1, -R5 ;  /* 0x0000000107057824 */ /* 0x000fe200078e0a05 */
[----:B------:R-:W-:Y:S02]  /*0230*/  LOP3.LUT R2, R2, 0xfffffffe, RZ, 0xc0, !PT ;  /* 0xfffffffe02027812 */ /* 0x000fe400078ec0ff */
[----:B------:R-:W-:Y:S02]  /*0240*/  LOP3.LUT R15, R15, 0xfffffff0, RZ, 0xc0, !PT ;  /* 0xfffffff00f0f7812 */ /* 0x000fe400078ec0ff */
[----:B------:R-:W-:Y:S01]  /*0250*/  SHF.R.S32.HI R205, RZ, 0x5, R9 ;  /* 0x00000005ffcd7819 */ /* 0x000fe20000011409 */
[----:B------:R-:W-:Y:S01]  /*0260*/  IMAD.IADD R2, R0, 0x1, -R2 ;  /* 0x0000000100027824 */ /* 0x000fe200078e0a02 */
[----:B------:R-:W-:Y:S01]  /*0270*/  LOP3.LUT R4, R206, 0x38, R208, 0xf8, !PT ;  /* 0x00000038ce047812 */ /* 0x000fe200078ef8d0 */
[----:B------:R-:W-:Y:S01]  /*0280*/  IMAD.IADD R15, R6, 0x1, -R15 ;  /* 0x00000001060f7824 */ /* 0x000fe200078e0a0f */
[-C--:B------:R-:W-:Y:S01]  /*0290*/  LEA.HI R7, R10, R6.reuse, RZ, 0x7 ;  /* 0x000000060a077211 */ /* 0x080fe200078f38ff */
[C---:B------:R-:W-:Y:S01]  /*02a0*/  IMAD.SHL.U32 R12, R2.reuse, 0x200, RZ ;  /* 0x00000200020c7824 */ /* 0x040fe200078e00ff */
[----:B------:R-:W-:Y:S01]  /*02b0*/  SHF.R.U32.HI R206, RZ, 0x3, R206 ;  /* 0x00000003ffce7819 */ /* 0x000fe200000116ce */
[----:B------:R-:W-:Y:S01]  /*02c0*/  IMAD.SHL.U32 R199, R2, 0x20, RZ ;  /* 0x0000002002c77824 */ /* 0x000fe200078e00ff */
[----:B------:R-:W-:-:S02]  /*02d0*/  LEA.HI R10, R10, R6, RZ, 0x6 ;  /* 0x000000060a0a7211 */ /* 0x000fc400078f30ff */
[C---:B------:R-:W-:Y:S02]  /*02e0*/  LEA.HI R0, R9.reuse, R205, RZ, 0x1 ;  /* 0x000000cd09007211 */ /* 0x040fe400078f08ff */
[----:B------:R-:W-:Y:S02]  /*02f0*/  LOP3.LUT R204, R9, 0xffffffe0, RZ, 0xc0, !PT ;  /* 0xffffffe009cc7812 */ /* 0x000fe400078ec0ff */
[----:B------:R-:W-:Y:S02]  /*0300*/  SHF.R.S32.HI R200, RZ, 0x1f, R9 ;  /* 0x0000001fffc87819 */ /* 0x000fe40000011409 */
[----:B------:R-:W-:Y:S01]  /*0310*/  LOP3.LUT R206, R4, R206, RZ, 0x3c, !PT ;  /* 0x000000ce04ce7212 */ /* 0x000fe200078e3cff */
[----:B------:R-:W-:Y:S01]  /*0320*/  IMAD.IADD R204, R6, 0x1, -R204 ;  /* 0x0000000106cc7824 */ /* 0x000fe200078e0acc */
[----:B------:R-:W-:Y:S02]  /*0330*/  SHF.R.S32.HI R9, RZ, 0x6, R10 ;  /* 0x00000006ff097819 */ /* 0x000fe4000001140a */
[----:B------:R-:W-:-:S02]  /*0340*/  SHF.R.S32.HI R4, RZ, 0x1f, R15 ;  /* 0x0000001fff047819 */ /* 0x000fc4000001140f */
[----:B------:R-:W-:Y:S01]  /*0350*/  SHF.R.S32.HI R7, RZ, 0x7, R7 ;  /* 0x00000007ff077819 */ /* 0x000fe20000011407 */
[C---:B------:R-:W-:Y:S01]  /*0360*/  IMAD R206, R9.reuse, 0x200, R206 ;  /* 0x0000020009ce7824 */ /* 0x040fe200078e02ce */
[----:B------:R-:W-:Y:S01]  /*0370*/  LEA.HI R4, R4, R15, RZ, 0x3 ;  /* 0x0000000f04047211 */ /* 0x000fe200078f18ff */
[----:B------:R-:W-:Y:S01]  /*0380*/  IMAD.SHL.U32 R216, R9, 0x8, RZ ;  /* 0x0000000809d87824 */ /* 0x000fe200078e00ff */
[C---:B------:R-:W-:Y:S01]  /*0390*/  LOP3.LUT R13, R5.reuse, 0x1, RZ, 0xc0, !PT ;  /* 0x00000001050d7812 */ /* 0x040fe200078ec0ff */
[----:B------:R-:W-:Y:S01]  /*03a0*/  IMAD.SHL.U32 R9, R5, 0x40, RZ ;  /* 0x0000004005097824 */ /* 0x000fe200078e00ff */
[----:B------:R-:W-:Y:S01]  /*03b0*/  LOP3.LUT R8, R8, 0x7ffffffc, RZ, 0xc0, !PT ;  /* 0x7ffffffc08087812 */ /* 0x000fe200078ec0ff */
[C---:B------:R-:W-:Y:S01]  /*03c0*/  IMAD R14, R7.reuse, 0x800, R12 ;  /* 0x00000800070e7824 */ /* 0x040fe200078e020c */
[----:B------:R-:W-:Y:S01]  /*03d0*/  LEA.HI R200, R200, R205, RZ, 0x2 ;  /* 0x000000cdc8c87211 */ /* 0x000fe200078f10ff */
[----:B------:R-:W-:Y:S01]  /*03e0*/  IMAD.SHL.U32 R7, R7, 0x20, RZ ;  /* 0x0000002007077824 */ /* 0x000fe200078e00ff */
[----:B------:R-:W-:Y:S01]  /*03f0*/  LOP3.LUT R9, R9, 0x1c0, RZ, 0xc0, !PT ;  /* 0x000001c009097812 */ /* 0x000fe200078ec0ff */
[----:B------:R-:W-:Y:S01]  /*0400*/  IMAD.IADD R8, R6, 0x1, -R8 ;  /* 0x0000000106087824 */ /* 0x000fe200078e0a08 */
[C---:B------:R-:W-:Y:S01]  /*0410*/  LOP3.LUT P4, RZ, R3.reuse, 0x4, RZ, 0xc0, !PT ;  /* 0x0000000403ff7812 */ /* 0x040fe2000788c0ff */
[----:B------:R-:W-:Y:S01]  /*0420*/  IMAD.SHL.U32 R213, R206, 0x2, RZ ;  /* 0x00000002ced57824 */ /* 0x000fe200078e00ff */
[----:B------:R-:W-:-:S02]  /*0430*/  LOP3.LUT P3, RZ, R3, 0x2, RZ, 0xc0, !PT ;  /* 0x0000000203ff7812 */ /* 0x000fc4000786c0ff */
[----:B------:R-:W-:Y:S02]  /*0440*/  LOP3.LUT R203, R4, 0xfffffff8, RZ, 0xc0, !PT ;  /* 0xfffffff804cb7812 */ /* 0x000fe400078ec0ff */
[----:B------:R-:W-:Y:S02]  /*0450*/  ISETP.NE.U32.AND P0, PT, R13, 0x1, PT ;  /* 0x000000010d00780c */ /* 0x000fe40003f05070 */
[----:B------:R-:W-:Y:S01]  /*0460*/  LOP3.LUT R200, R200, 0xfffffffc, RZ, 0xc0, !PT ;  /* 0xfffffffcc8c87812 */ /* 0x000fe200078ec0ff */
[----:B------:R-:W-:Y:S01]  /*0470*/  IMAD.IADD R203, R15, 0x1, -R203 ;  /* 0x000000010fcb7824 */ /* 0x000fe200078e0acb */
[----:B------:R-:W-:Y:S02]  /*0480*/  LOP3.LUT R0, R0, 0xfffffffe, RZ, 0xc0, !PT ;  /* 0xfffffffe00007812 */ /* 0x000fe400078ec0ff */
[----:B------:R-:W-:Y:S01]  /*0490*/  LOP3.LUT R201, R7, 0x6, R201, 0xf8, !PT ;  /* 0x0000000607c97812 */ /* 0x000fe200078ef8c9 */
[----:B------:R-:W-:Y:S01]  /*04a0*/  IMAD.IADD R200, R205, 0x1, -R200 ;  /* 0x00000001cdc87824 */ /* 0x000fe200078e0ac8 */
[----:B------:R-:W-:Y:S01]  /*04b0*/  LOP3.LUT R215, R9, 0x20, R7, 0xf8, !PT ;  /* 0x0000002009d77812 */ /* 0x000fe200078ef807 */
[----:B------:R-:W-:Y:S01]  /*04c0*/  IMAD.IADD R3, R205, 0x1, -R0 ;  /* 0x00000001cd037824 */ /* 0x000fe200078e0a00 */
[----:B------:R-:W-:Y:S01]  /*04d0*/  R2P PR, R5, 0x6 ;  /* 0x0000000605007804 */ /* 0x000fe20000000000 */
[----:B------:R-:W-:Y:S01]  /*04e0*/  IMAD.SHL.U32 R5, R8, 0x2, RZ ;  /* 0x0000000208057824 */ /* 0x000fe200078e00ff */
[----:B------:R-:W-:Y:S01]  /*04f0*/  SHF.R.U32.HI R7, RZ, 0x3, R9 ;  /* 0x00000003ff077819 */ /* 0x000fe20000011609 */
[----:B------:R-:W-:Y:S01]  /*0500*/  IMAD.SHL.U32 R6, R203, 0x40, RZ ;  /* 0x00000040cb067824 */ /* 0x000fe200078e00ff */
[----:B------:R-:W-:Y:S01]  /*0510*/  LOP3.LUT R216, R216, 0x18, RZ, 0xc0, !PT ;  /* 0x00000018d8d87812 */ /* 0x000fe200078ec0ff */
[----:B------:R-:W-:Y:S01]  /*0520*/  IMAD R8, R200, 0x400, R5 ;  /* 0x00000400c8087824 */ /* 0x000fe200078e0205 */
[----:B------:R-:W-:Y:S01]  /*0530*/  LOP3.LUT R215, R215, R7, RZ, 0x3c, !PT ;  /* 0x00000007d7d77212 */ /* 0x000fe200078e3cff */
[C---:B------:R-:W-:Y:S01]  /*0540*/  IMAD.SHL.U32 R0, R3.reuse, 0x10, RZ ;  /* 0x0000001003007824 */ /* 0x040fe200078e00ff */
[----:B------:R-:W-:Y:S01]  /*0550*/  LOP3.LUT R199, R216, 0x20, R199, 0xf8, !PT ;  /* 0x00000020d8c77812 */ /* 0x000fe200078ef8c7 */
[----:B------:R-:W-:Y:S01]  /*0560*/  IMAD R5, R3, 0x400, R5 ;  /* 0x0000040003057824 */ /* 0x000fe200078e0205 */
[----:B------:R-:W-:Y:S01]  /*0570*/  LOP3.LUT R216, R7, R9, R216, 0x1e, !PT ;  /* 0x0000000907d87212 */ /* 0x000fe200078e1ed8 */
[----:B------:R-:W-:Y:S01]  /*0580*/  IMAD.IADD R215, R8, 0x1, R215 ;  /* 0x0000000108d77824 */ /* 0x000fe200078e02d7 */
[----:B------:R-:W-:Y:S01]  /*0590*/  SHF.R.S32.HI R7, RZ, 0x1f, R204 ;  /* 0x0000001fff077819 */ /* 0x000fe200000114cc */
[----:B------:R-:W-:Y:S01]  /*05a0*/  IMAD.SHL.U32 R8, R2, 0x8, RZ ;  /* 0x0000000802087824 */ /* 0x000fe200078e00ff */
[----:B------:R-:W-:Y:S01]  /*05b0*/  LOP3.LUT R11, R11, 0x1c0, RZ, 0xc0, !PT ;  /* 0x000001c00b0b7812 */ /* 0x000fe200078ec0ff */
[----:B------:R-:W-:Y:S01]  /*05c0*/  IMAD.SHL.U32 R215, R215, 0x2, RZ ;  /* 0x00000002d7d77824 */ /* 0x000fe200078e00ff */
[----:B------:R-:W-:Y:S01]  /*05d0*/  LOP3.LUT R6, R6, 0x1c0, RZ, 0xc0, !PT ;  /* 0x000001c006067812 */ /* 0x000fe200078ec0ff */
[----:B------:R-:W-:Y:S01]  /*05e0*/  IMAD.IADD R216, R5, 0x1, R216 ;  /* 0x0000000105d87824 */ /* 0x000fe200078e02d8 */
[----:B------:R-:W-:Y:S01]  /*05f0*/  LEA.HI R2, R7, R204, RZ, 0x2 ;  /* 0x000000cc07027211 */ /* 0x000fe200078f10ff */
[----:B------:R-:W-:Y:S01]  /*0600*/  IMAD.SHL.U32 R7, R4, 0x40, RZ ;  /* 0x0000004004077824 */ /* 0x000fe200078e00ff */
[----:B------:R-:W-:-:S02]  /*0610*/  LOP3.LUT R198, R11, 0x8, R16, 0xf8, !PT ;  /* 0x000000080bc67812 */ /* 0x000fc400078ef810 */
[----:B------:R-:W-:Y:S02]  /*0620*/  LOP3.LUT R0, R11, 0x10, R0, 0xf8, !PT ;  /* 0x000000100b007812 */ /* 0x000fe400078ef800 */
[----:B------:R-:W-:Y:S02]  /*0630*/  SHF.R.U32.HI R11, RZ, 0x3, R11 ;  /* 0x00000003ff0b7819 */ /* 0x000fe4000001160b */
[----:B------:R-:W-:Y:S02]  /*0640*/  SHF.R.U32.HI R196, RZ, 0x3, R6 ;  /* 0x00000003ffc47819 */ /* 0x000fe40000011606 */
[----:B------:R-:W-:Y:S02]  /*0650*/  SHF.R.S32.HI R202, RZ, 0x2, R2 ;  /* 0x00000002ffca7819 */ /* 0x000fe40000011402 */
[----:B------:R-:W-:Y:S02]  /*0660*/  LOP3.LUT R198, R198, R11, RZ, 0x3c, !PT ;  /* 0x0000000bc6c67212 */ /* 0x000fe400078e3cff */
[----:B------:R-:W-:Y:S01]  /*0670*/  LOP3.LUT R2, R7, 0xfffffe00, RZ, 0xc0, !PT ;  /* 0xfffffe0007027812 */ /* 0x000fe200078ec0ff */
[----:B------:R-:W-:Y:S01]  /*0680*/  IMAD R202, R200, 0x10, R202 ;  /* 0x00000010c8ca7824 */ /* 0x000fe200078e02ca */
[----:B------:R-:W-:Y:S01]  /*0690*/  LOP3.LUT R199, R196, R199, R6, 0x1e, !PT ;  /* 0x000000c7c4c77212 */ /* 0x000fe200078e1e06 */
[----:B------:R-:W-:Y:S01]  /*06a0*/  IMAD.IADD R198, R14, 0x1, R198 ;  /* 0x000000010ec67824 */ /* 0x000fe200078e02c6 */
[----:B------:R-:W-:Y:S01]  /*06b0*/  LOP3.LUT R4, R6, 0x8, R8, 0xf8, !PT ;  /* 0x0000000806047812 */ /* 0x000fe200078ef808 */
[--C-:B------:R-:W-:Y:S01]  /*06c0*/  IMAD R200, R200, 0x400, R2.reuse ;  /* 0x00000400c8c87824 */ /* 0x100fe200078e0202 */
[----:B------:R-:W-:Y:S01]  /*06d0*/  LOP3.LUT R199, R199, R2, RZ, 0xfc, !PT ;  /* 0x00000002c7c77212 */ /* 0x000fe200078efcff */
[----:B------:R-:W-:Y:S01]  /*06e0*/  IMAD R3, R3, 0x400, R2 ;  /* 0x0000040003037824 */ /* 0x000fe200078e0202 */
[----:B------:R-:W-:Y:S01]  /*06f0*/  LOP3.LUT R0, R0, 0x8, R16, 0xf8, !PT ;  /* 0x0000000800007812 */ /* 0x000fe200078ef810 */
[----:B------:R-:W-:Y:S01]  /*0700*/  IMAD.MOV.U32 R2, RZ, RZ, 0x40 ;  /* 0x00000040ff027424 */ /* 0x000fe200078e00ff */
[----:B------:R-:W-:Y:S01]  /*0710*/  LOP3.LUT R196, R4, R196, RZ, 0x3c, !PT ;  /* 0x000000c404c47212 */ /* 0x000fe200078e3cff */
[----:B------:R-:W-:Y:S01]  /*0720*/  IMAD.SHL.U32 R198, R198, 0x2, RZ ;  /* 0x00000002c6c67824 */ /* 0x000fe200078e00ff */
[----:B------:R-:W-:-:S02]  /*0730*/  SEL R188, R188, 0xffffffe0, !P3 ;  /* 0xffffffe0bcbc7807 */ /* 0x000fc40005800000 */
[----:B------:R-:W-:Y:S01]  /*0740*/  LOP3.LUT R0, R12, R0, R11, 0xf6, !PT ;  /* 0x000000000c007212 */ /* 0x000fe200078ef60b */
[----:B------:R-:W-:Y:S01]  /*0750*/  IMAD.IADD R200, R200, 0x1, R196 ;  /* 0x00000001c8c87824 */ /* 0x000fe200078e02c4 */
[----:B------:R-:W-:Y:S01]  /*0760*/  SEL R2, R2, 0xffffffc0, !P4 ;  /* 0xffffffc002027807 */ /* 0x000fe20006000000 */
[----:B------:R-:W-:Y:S01]  /*0770*/  IMAD.IADD R196, R196, 0x1, R3 ;  /* 0x00000001c4c47824 */ /* 0x000fe200078e0203 */
[----:B------:R-:W-:Y:S01]  /*0780*/  SEL R224, R224, 0x10, !P0 ;  /* 0x00000010e0e07807 */ /* 0x000fe20004000000 */
[----:B------:R-:W-:Y:S01]  /*0790*/  IMAD.IADD R188, R198, 0x1, R188 ;  /* 0x00000001c6bc7824 */ /* 0x000fe200078e02bc */
[C---:B------:R-:W-:Y:S01]  /*07a0*/  IADD3 R217, R215.reuse, 0x20, RZ ;  /* 0x00000020d7d97810 */ /* 0x040fe20007ffe0ff */
[----:B------:R-:W-:Y:S01]  /*07b0*/  IMAD.SHL.U32 R197, R0, 0x2, RZ ;  /* 0x0000000200c57824 */ /* 0x000fe200078e00ff */
[----:B------:R-:W-:Y:S01]  /*07c0*/  LEA R216, R216, 0x12000, 0x1 ;  /* 0x00012000d8d87811 */ /* 0x000fe200078e08ff */
[--C-:B------:R-:W-:Y:S01]  /*07d0*/  IMAD R0, R0, 0x2, R2.reuse ;  /* 0x0000000200007824 */ /* 0x100fe200078e0202 */
[C---:B------:R-:W-:Y:S01]  /*07e0*/  @P1 IADD3 R217, R215.reuse, -0x20, RZ ;  /* 0xffffffe0d7d91810 */ /* 0x040fe20007ffe0ff */
[----:B------:R-:W-:Y:S01]  /*07f0*/  IMAD.IADD R3, R198, 0x1, R2 ;  /* 0x00000001c6037824 */ /* 0x000fe200078e0202 */
[----:B------:R-:W-:Y:S01]  /*0800*/  IADD3 R218, R216, 0x40, RZ ;  /* 0x00000040d8da7810 */ /* 0x000fe20007ffe0ff */
[----:B------:R-:W-:Y:S01]  /*0810*/  IMAD.IADD R219, R215, 0x1, R224 ;  /* 0x00000001d7db7824 */ /* 0x000fe200078e02e0 */
[----:B------:R-:W-:Y:S01]  /*0820*/  IADD3 R211, R208, 0x40, RZ ;  /* 0x00000040d0d37810 */ /* 0x000fe20007ffe0ff */
[----:B------:R-:W-:Y:S01]  /*0830*/  IMAD.IADD R2, R2, 0x1, R188 ;  /* 0x0000000102027824 */ /* 0x000fe200078e02bc */
[----:B------:R-:W-:Y:S01]  /*0840*/  IADD3 R214, R208, 0x80, RZ ;  /* 0x00000080d0d67810 */ /* 0x000fe20007ffe0ff */
[----:B------:R-:W-:Y:S01]  /*0850*/  IMAD.IADD R224, R224, 0x1, R217 ;  /* 0x00000001e0e07824 */ /* 0x000fe200078e02d9 */
[----:B------:R-:W-:-:S02]  /*0860*/  LEA R196, R196, 0x1e000, 0x1 ;  /* 0x0001e000c4c47811 */ /* 0x000fc400078e08ff */
[----:B--23--:R-:W-:Y:S02]  /*0870*/  @P2 IADD3 R218, R216, -0x40, RZ ;  /* 0xffffffc0d8da2810 */ /* 0x00cfe40007ffe0ff */
.L_x_506:
[----:B-1----:R-:W1:Y:S01]  /*0880*/  LDC.U8 R6, c[0x0][0x312] ;  /* 0x0000c480ff067b82 */ /* 0x002e620000000000 */
[----:B------:R-:W-:Y:S01]  /*0890*/  ISETP.NE.U32.AND P3, PT, RZ, c[0x0][0x250], PT ;  /* 0x00009400ff007a0c */ /* 0x000fe20003f65070 */
[C---:B------:R-:W-:Y:S01]  /*08a0*/  IMAD.SHL.U32 R7, R210.reuse, 0x4, RZ ;  /* 0x00000004d2077824 */ /* 0x040fe200078e00ff */
[----:B------:R-:W-:Y:S01]  /*08b0*/  ISETP.NE.U32.AND P2, PT, RZ, c[0x0][0x240], PT ;  /* 0x00009000ff007a0c */ /* 0x000fe20003f45070 */
[----:B------:R-:W-:Y:S01]  /*08c0*/  IMAD.MOV.U32 R29, RZ, RZ, -0x1 ;  /* 0xffffffffff1d7424 */ /* 0x000fe200078e00ff */
[----:B------:R-:W-:Y:S02]  /*08d0*/  ISETP.NE.AND.EX P3, PT, RZ, c[0x0][0x254], PT, P3 ;  /* 0x00009500ff007a0c */ /* 0x000fe40003f65330 */
[----:B------:R-:W-:Y:S02]  /*08e0*/  SHF.R.S32.HI R5, RZ, 0x1f, R210 ;  /* 0x0000001fff057819 */ /* 0x000fe400000114d2 */
[----:B------:R-:W-:Y:S02]  /*08f0*/  ISETP.NE.AND.EX P2, PT, RZ, c[0x0][0x244], PT, P2 ;  /* 0x00009100ff007a0c */ /* 0x000fe40003f45320 */
[----:B------:R-:W-:-:S02]  /*0900*/  SHF.L.U64.HI R4, R210, 0x2, R5 ;  /* 0x00000002d2047819 */ /* 0x000fc40000010205 */
[C---:B------:R-:W-:Y:S02]  /*0910*/  IADD3 R240, P0, R7.reuse, c[0x0][0x240], RZ ;  /* 0x0000900007f07a10 */ /* 0x040fe40007f1e0ff */
[----:B------:R-:W-:Y:S02]  /*0920*/  ISETP.EQ.U32.AND P5, PT, RZ, c[0x0][0x248], PT ;  /* 0x00009200ff007a0c */ /* 0x000fe40003fa2070 */
[----:B------:R-:W-:Y:S02]  /*0930*/  IADD3.X R241, R4, c[0x0][0x244], RZ, P0, !PT ;  /* 0x0000910004f17a10 */ /* 0x000fe400007fe4ff */
[----:B------:R-:W-:Y:S02]  /*0940*/  @P3 IADD3 R10, P0, R7, c[0x0][0x250], RZ ;  /* 0x00009400070a3a10 */ /* 0x000fe40007f1e0ff */
[----:B-1----:R-:W-:Y:S01]  /*0950*/  ISETP.NE.AND P4, PT, R6, RZ, PT ;  /* 0x000000ff0600720c */ /* 0x002fe20003f85270 */
[----:B--2---:R1:W2:Y:S03]  /*0960*/  @P2 LDG.E R29, [R240.64] ;  /* 0x00000006f01d2981 */ /* 0x0042a6000c1e1900 */
[----:B------:R-:W-:-:S02]  /*0970*/  ISETP.EQ.OR.EX P5, PT, RZ, c[0x0][0x24c], !P4, P5 ;  /* 0x00009300ff007a0c */ /* 0x000fc400067a2750 */
[----:B----4-:R-:W-:Y:S01]  /*0980*/  IADD3 R8, P1, R7, c[0x0][0x248], RZ ;  /* 0x0000920007087a10 */ /* 0x010fe20007f3e0ff */
[----:B------:R-:W-:Y:S01]  /*0990*/  IMAD.MOV.U32 R239, RZ, RZ, RZ ;  /* 0x000000ffffef7224 */ /* 0x000fe200078e00ff */
[C---:B------:R-:W-:Y:S02]  /*09a0*/  @P3 IADD3.X R11, R4.reuse, c[0x0][0x254], RZ, P0, !PT ;  /* 0x00009500040b3a10 */ /* 0x040fe400007fe4ff */
[----:B------:R-:W-:-:S03]  /*09b0*/  IADD3.X R9, R4, c[0x0][0x24c], RZ, P1, !PT ;  /* 0x0000930004097a10 */ /* 0x000fc60000ffe4ff */
[----:B---3-5:R3:W5:Y:S04]  /*09c0*/  @P3 LDG.E R239, [R10.64] ;  /* 0x000000060aef3981 */ /* 0x028768000c1e1900 */
[----:B-1----:R1:W2:Y:S02]  /*09d0*/  @P2 LDG.E R240, [R240.64+0x4] ;  /* 0x00000406f0f02981 */ /* 0x0022a4000c1e1900 */
[----:B-1----:R-:W-:-:S06]  /*09e0*/  IMAD.MOV.U32 R241, RZ, RZ, -0x1 ;  /* 0xfffffffffff17424 */ /* 0x002fcc00078e00ff */
[----:B------:R3:W5:Y:S01]  /*09f0*/  @!P5 LDG.E R241, [R8.64] ;  /* 0x0000000608f1d981 */ /* 0x000762000c1e1900 */
[----:B------:R-:W-:-:S04]  /*0a00*/  ISETP.NE.U32.AND P0, PT, RZ, c[0x0][0x248], PT ;  /* 0x00009200ff007a0c */ /* 0x000fc80003f05070 */
[----:B------:R-:W-:Y:S01]  /*0a10*/  ISETP.NE.AND.EX P0, PT, RZ, c[0x0][0x24c], PT, P0 ;  /* 0x00009300ff007a0c */ /* 0x000fe20003f05300 */
[----:B------:R-:W-:Y:S02]  /*0a20*/  IMAD.MOV.U32 R6, RZ, RZ, c[0x0][0x218] ;  /* 0x00008600ff067624 */ /* 0x000fe400078e00ff */
[----:B--2---:R-:W-:Y:S02]  /*0a30*/  @P2 IMAD.IADD R240, R240, 0x1, -R29 ;  /* 0x00000001f0f02824 */ /* 0x004fe400078e0a1d */
[----:B------:R-:W-:-:S08]  /*0a40*/  @!P2 IMAD.MOV.U32 R240, RZ, RZ, c[0x0][0x214] ;  /* 0x00008500fff0a624 */ /* 0x000fd000078e00ff */
[----:B------:R-:W-:Y:S05]  /*0a50*/  @!P0 BRA `(.L_x_458) ;  /* 0x0000003000008947 */ /* 0x000fea0003800000 */
[----:B---3--:R-:W2:Y:S02]  /*0a60*/  @P4 LDG.E R6, [R8.64+0x4] ;  /* 0x0000040608064981 */ /* 0x008ea4000c1e1900 */
[----:B--2--5:R-:W-:-:S06]  /*0a70*/  @P4 IADD3 R6, R6, -R241, RZ ;  /* 0x800000f106064210 */ /* 0x024fcc0007ffe0ff */
[----:B------:R1:W5:Y:S02]  /*0a80*/  @!P4 LDG.E R6, [R8.64] ;  /* 0x000000060806c981 */ /* 0x000364000c1e1900 */
.L_x_458:
[----:B---3--:R-:W-:-:S04]  /*0a90*/  ISETP.NE.U32.AND P1, PT, RZ, c[0x0][0x258], PT ;  /* 0x00009600ff007a0c */ /* 0x008fc80003f25070 */
[----:B------:R-:W-:-:S13]  /*0aa0*/  ISETP.NE.AND.EX P1, PT, RZ, c[0x0][0x25c], PT, P1 ;  /* 0x00009700ff007a0c */ /* 0x000fda0003f25310 */
[----:B-1----:R-:W-:-:S04]  /*0ab0*/  @P1 IADD3 R8, P0, R7, c[0x0][0x258], RZ ;  /* 0x0000960007081a10 */ /* 0x002fc80007f1e0ff */
        /* <DEDUP_REMOVED lines=12> */
[----:B------:R-:W-:Y:S02]  /*0b80*/  IADD3 R7, R240, 0x3f, RZ ;  /* 0x0000003ff0077810 */ /* 0x000fe40007ffe0ff */
[----:B------:R-:W-:Y:S01]  /*0b90*/  IADD3 R6, R6, c[0x0][0x2e4], -R238 ;  /* 0x0000b90006067a10 */ /* 0x000fe20007ffe8ee */
[----:B------:R-:W-:Y:S01]  /*0ba0*/  IMAD.WIDE.U32 R12, R29, c[0x0][0x190], RZ ;  /* 0x000064001d0c7a25 */ /* 0x000fe200078e00ff */
[----:B------:R-:W-:Y:S02]  /*0bb0*/  ISETP.NE.AND P0, PT, R241, -0x1, PT ;  /* 0xfffffffff100780c */ /* 0x000fe40003f05270 */
[----:B------:R-:W-:Y:S02]  /*0bc0*/  IADD3 R6, R6, 0x3f, RZ ;  /* 0x0000003f06067810 */ /* 0x000fe40007ffe0ff */
[----:B------:R-:W-:-:S02]  /*0bd0*/  SHF.R.S32.HI R4, RZ, 0x1f, R7 ;  /* 0x0000001fff047819 */ /* 0x000fc40000011407 */
[----:B------:R-:W-:Y:S02]  /*0be0*/  SHF.R.S32.HI R237, RZ, 0x1f, R6 ;  /* 0x0000001fffed7819 */ /* 0x000fe40000011406 */
[----:B------:R-:W-:Y:S01]  /*0bf0*/  LEA.HI R4, R4, R7, RZ, 0x6 ;  /* 0x0000000704047211 */ /* 0x000fe200078f30ff */
[----:B------:R-:W-:Y:S01]  /*0c00*/  IMAD R7, R5, c[0x0][0x178], RZ ;  /* 0x00005e0005077a24 */ /* 0x000fe200078e02ff */
[----:B------:R-:W-:Y:S02]  /*0c10*/  LEA.HI R237, R237, R6, RZ, 0x6 ;  /* 0x00000006eded7211 */ /* 0x000fe400078f30ff */
[----:B------:R-:W-:Y:S01]  /*0c20*/  ISETP.NE.AND P1, PT, R29, -0x1, PT ;  /* 0xffffffff1d00780c */ /* 0x000fe20003f25270 */
[----:B------:R-:W-:Y:S01]  /*0c30*/  @P0 IMAD.IADD R9, R239, 0x1, R241 ;  /* 0x00000001ef090824 */ /* 0x000fe200078e02f1 */
[----:B------:R-:W-:Y:S01]  /*0c40*/  SHF.R.S32.HI R4, RZ, 0x6, R4 ;  /* 0x00000006ff047819 */ /* 0x000fe20000011404 */
[----:B------:R-:W-:Y:S01]  /*0c50*/  IMAD R7, R210, c[0x0][0x17c], R7 ;  /* 0x00005f00d2077a24 */ /* 0x000fe200078e0207 */
[----:B------:R-:W-:Y:S01]  /*0c60*/  SHF.R.S32.HI R237, RZ, 0x6, R237 ;  /* 0x00000006ffed7819 */ /* 0x000fe200000114ed */
[----:B------:R-:W-:Y:S01]  /*0c70*/  @P0 IMAD.WIDE.U32 R10, R9, c[0x0][0x198], RZ ;  /* 0x00006600090a0a25 */ /* 0x000fe200078e00ff */
[----:B------:R-:W-:-:S02]  /*0c80*/  SEL R17, R14, R12, !P1 ;  /* 0x0000000c0e117207 */ /* 0x000fc40004800000 */
[----:B------:R-:W-:Y:S01]  /*0c90*/  IMNMX R237, R4, R237, PT ;  /* 0x000000ed04ed7217 */ /* 0x000fe20003800200 */
[----:B------:R-:W-:Y:S02]  /*0ca0*/  IMAD R4, R29, c[0x0][0x194], RZ ;  /* 0x000065001d047a24 */ /* 0x000fe400078e02ff */
[----:B------:R-:W-:Y:S01]  /*0cb0*/  IMAD.IADD R7, R15, 0x1, R7 ;  /* 0x000000010f077824 */ /* 0x000fe200078e0207 */
[----:B------:R-:W-:Y:S01]  /*0cc0*/  LEA R21, R237, 0xffffffc0, 0x6 ;  /* 0xffffffc0ed157811 */ /* 0x000fe200078e30ff */
[----:B------:R-:W-:Y:S02]  /*0cd0*/  @P1 IMAD.IADD R7, R13, 0x1, R4 ;  /* 0x000000010d071824 */ /* 0x000fe400078e0204 */
[----:B------:R-:W-:Y:S01]  /*0ce0*/  @P0 IMAD R9, R9, c[0x0][0x19c], R11 ;  /* 0x0000670009090a24 */ /* 0x000fe200078e020b */
[----:B------:R-:W-:Y:S01]  /*0cf0*/  SHF.R.S32.HI R16, RZ, 0x1f, R21 ;  /* 0x0000001fff107819 */ /* 0x000fe20000011415 */
[----:B------:R-:W-:Y:S01]  /*0d00*/  @P0 IMAD.MOV.U32 R15, RZ, RZ, R10 ;  /* 0x000000ffff0f0224 */ /* 0x000fe200078e000a */
        /* <DEDUP_REMOVED lines=11> */
.L_x_460:
        /* <DEDUP_REMOVED lines=15> */
.L_x_461:
[----:B------:R-:W-:Y:S01]  /*0eb0*/  IABS R4, c[0x0][0x1c8] ;  /* 0x0000720000047a13 */ /* 0x000fe20000000000 */
[C---:B------:R-:W-:Y:S01]  /*0ec0*/  @P1 IMAD.WIDE.U32 R10, R29.reuse, c[0x0][0x370], RZ ;  /* 0x0000dc001d0a1a25 */ /* 0x040fe200078e00ff */
[----:B------:R-:W-:Y:S02]  /*0ed0*/  IABS R8, R244 ;  /* 0x000000f400087213 */ /* 0x000fe40000000000 */
[----:B------:R-:W1:Y:S01]  /*0ee0*/  I2F.RP R18, R4 ;  /* 0x0000000400127306 */ /* 0x000e620000209400 */
[----:B------:R-:W-:Y:S01]  /*0ef0*/  @P1 IMAD R26, R29, c[0x0][0x374], R11 ;  /* 0x0000dd001d1a1a24 */ /* 0x000fe200078e020b */
[----:B------:R-:W-:Y:S01]  /*0f00*/  @P1 MOV R28, R10 ;  /* 0x0000000a001c1202 */ /* 0x000fe20000000f00 */
[----:B------:R-:W-:Y:S01]  /*0f10*/  IMAD.MOV.U32 R22, RZ, RZ, c[0x0][0x224] ;  /* 0x00008900ff167624 */ /* 0x000fe200078e00ff */
[----:B------:R-:W-:Y:S01]  /*0f20*/  LOP3.LUT R10, R244, c[0x0][0x1c8], RZ, 0x3c, !PT ;  /* 0x00007200f40a7a12 */ /* 0x000fe200078e3cff */
[----:B------:R-:W-:Y:S01]  /*0f30*/  @!P1 IMAD.WIDE.U32 R30, R210, c[0x0][0x368], RZ ;  /* 0x0000da00d21e9a25 */ /* 0x000fe200078e00ff */
[----:B------:R-:W-:-:S02]  /*0f40*/  SHF.R.S32.HI R245, RZ, 0x1f, R244 ;  /* 0x0000001ffff57819 */ /* 0x000fc400000114f4 */
[----:B------:R-:W-:Y:S01]  /*0f50*/  SHF.R.S32.HI R22, RZ, 0x1f, R22 ;  /* 0x0000001fff167819 */ /* 0x000fe20000011416 */
[----:B------:R-:W-:Y:S01]  /*0f60*/  IMAD.MOV.U32 R20, RZ, RZ, c[0x0][0x22c] ;  /* 0x00008b00ff147624 */ /* 0x000fe200078e00ff */
[----:B------:R-:W-:Y:S01]  /*0f70*/  ISETP.GE.AND P4, PT, R10, RZ, PT ;  /* 0x000000ff0a00720c */ /* 0x000fe20003f86270 */
[----:B------:R-:W-:Y:S01]  /*0f80*/  @!P1 IMAD.MOV.U32 R28, RZ, RZ, R30 ;  /* 0x000000ffff1c9224 */ /* 0x000fe200078e001e */
[----:B------:R-:W2:Y:S01]  /*0f90*/  LDC.U8 R10, c[0x0][0x3d0] ;  /* 0x0000f400ff0a7b82 */ /* 0x000ea20000000000 */
[----:B------:R-:W-:Y:S02]  /*0fa0*/  IMAD R22, R22, R210, RZ ;  /* 0x000000d216167224 */ /* 0x000fe400078e02ff */
[----:B------:R-:W-:Y:S01]  /*0fb0*/  IMAD.WIDE.U32 R32, R210, c[0x0][0x224], RZ ;  /* 0x00008900d2207a25 */ /* 0x000fe200078e00ff */
[----:B-1----:R-:W1:Y:S03]  /*0fc0*/  MUFU.RCP R18, R18 ;  /* 0x0000001200127308 */ /* 0x002e660000001000 */
[----:B------:R-:W-:-:S02]  /*0fd0*/  IMAD R22, R5, c[0x0][0x224], R22 ;  /* 0x0000890005167a24 */ /* 0x000fc400078e0216 */
[----:B------:R-:W-:Y:S02]  /*0fe0*/  IMAD.SHL.U32 R30, R210, 0x80, RZ ;  /* 0x00000080d21e7824 */ /* 0x000fe400078e00ff */
[----:B------:R-:W-:Y:S01]  /*0ff0*/  IMAD.WIDE R24, R20, c[0x0][0x1c0], RZ ;  /* 0x0000700014187a25 */ /* 0x000fe200078e02ff */
[----:B------:R-:W-:Y:S02]  /*1000*/  IADD3 R22, R33, R22, RZ ;  /* 0x0000001621167210 */ /* 0x000fe40007ffe0ff */
[----:B------:R-:W-:Y:S02]  /*1010*/  SEL R30, R30, RZ, P2 ;  /* 0x000000ff1e1e7207 */ /* 0x000fe40001000000 */
[----:B-1----:R-:W-:-:S04]  /*1020*/  IADD3 R18, R18, 0xffffffe, RZ ;  /* 0x0ffffffe12127810 */ /* 0x002fc80007ffe0ff */
[----:B------:R-:W1:Y:S02]  /*1030*/  F2I.FTZ.U32.TRUNC.NTZ R19, R18 ;  /* 0x0000001200137305 */ /* 0x000e64000021f000 */
[----:B-1----:R-:W-:Y:S01]  /*1040*/  IADD3 R6, RZ, -R19, RZ ;  /* 0x80000013ff067210 */ /* 0x002fe20007ffe0ff */
[----:B------:R-:W-:-:S04]  /*1050*/  IMAD.MOV.U32 R18, RZ, RZ, RZ ;  /* 0x000000ffff127224 */ /* 0x000fc800078e00ff */
[----:B------:R-:W-:Y:S02]  /*1060*/  IMAD R12, R6, R4, RZ ;  /* 0x00000004060c7224 */ /* 0x000fe400078e02ff */
[----:B------:R-:W-:Y:S02]  /*1070*/  @!P1 IMAD R6, R5, c[0x0][0x368], RZ ;  /* 0x0000da0005069a24 */ /* 0x000fe400078e02ff */
[----:B------:R-:W-:Y:S01]  /*1080*/  IMAD.HI.U32 R12, R19, R12, R18 ;  /* 0x0000000c130c7227 */ /* 0x000fe200078e0012 */
[C---:B------:R-:W-:Y:S01]  /*1090*/  SHF.L.U64.HI R18, R210.reuse, 0x7, R5 ;  /* 0x00000007d2127819 */ /* 0x040fe20000010205 */
[----:B------:R-:W1:Y:S02]  /*10a0*/  LDC.U8 R19, c[0x0][0x328] ;  /* 0x0000ca00ff137b82 */ /* 0x000e640000000000 */
[----:B------:R-:W-:Y:S01]  /*10b0*/  @!P1 IMAD R6, R210, c[0x0][0x36c], R6 ;  /* 0x0000db00d2069a24 */ /* 0x000fe200078e0206 */
[----:B------:R-:W-:Y:S01]  /*10c0*/  SEL R18, R18, RZ, P2 ;  /* 0x000000ff12127207 */ /* 0x000fe20001000000 */
[----:B------:R-:W-:Y:S01]  /*10d0*/  IMAD.HI.U32 R12, R12, R8, RZ ;  /* 0x000000080c0c7227 */ /* 0x000fe200078e00ff */
[----:B------:R-:W-:-:S02]  /*10e0*/  IADD3 R30, P2, R21, R30, RZ ;  /* 0x0000001e151e7210 */ /* 0x000fc40007f5e0ff */
[----:B------:R-:W-:Y:S02]  /*10f0*/  @!P1 IADD3 R26, R31, R6, RZ ;  /* 0x000000061f1a9210 */ /* 0x000fe40007ffe0ff */
[----:B------:R-:W-:Y:S01]  /*1100*/  IADD3 R11, -R12, RZ, RZ ;  /* 0x000000ff0c0b7210 */ /* 0x000fe20007ffe1ff */
[----:B------:R-:W3:Y:S01]  /*1110*/  S2R R6, SR_CTAID.X ;  /* 0x0000000000067919 */ /* 0x000ee20000002500 */
[----:B------:R-:W-:Y:S01]  /*1120*/  IMAD.X R18, R16, 0x1, R18, P2 ;  /* 0x0000000110127824 */ /* 0x000fe200010e0612 */
[----:B--2---:R-:W-:Y:S02]  /*1130*/  ISETP.NE.AND P2, PT, R10, RZ, PT ;  /* 0x000000ff0a00720c */ /* 0x004fe40003f45270 */
[----:B------:R-:W-:Y:S01]  /*1140*/  IMAD R11, R4, R11, R8 ;  /* 0x0000000b040b7224 */ /* 0x000fe200078e0208 */
[----:B------:R-:W-:Y:S01]  /*1150*/  SHF.R.S32.HI R10, RZ, 0x1f, R223 ;  /* 0x0000001fff0a7819 */ /* 0x000fe200000114df */
[-C--:B------:R-:W-:Y:S02]  /*1160*/  IMAD R8, R25, R32.reuse, RZ ;  /* 0x0000002019087224 */ /* 0x080fe400078e02ff */
[----:B------:R-:W-:Y:S01]  /*1170*/  IMAD.WIDE.U32 R32, R24, R32, RZ ;  /* 0x0000002018207225 */ /* 0x000fe200078e00ff */
[----:B------:R-:W-:-:S03]  /*1180*/  ISETP.GT.U32.AND P5, PT, R4, R11, PT ;  /* 0x0000000b0400720c */ /* 0x000fc60003fa4070 */
[C---:B------:R-:W-:Y:S01]  /*1190*/  IMAD R8, R24.reuse, R22, R8 ;  /* 0x0000001618087224 */ /* 0x040fe200078e0208 */
[----:B-1----:R-:W-:Y:S01]  /*11a0*/  ISETP.NE.AND P3, PT, R19, RZ, PT ;  /* 0x000000ff1300720c */ /* 0x002fe20003f65270 */
[----:B------:R-:W-:-:S03]  /*11b0*/  IMAD.WIDE.U32 R22, R24, R29, RZ ;  /* 0x0000001d18167225 */ /* 0x000fc600078e00ff */
[----:B------:R-:W-:Y:S01]  /*11c0*/  IADD3 R8, R33, R8, RZ ;  /* 0x0000000821087210 */ /* 0x000fe20007ffe0ff */
[-C--:B------:R-:W-:Y:S02]  /*11d0*/  IMAD R19, R25, R30.reuse, RZ ;  /* 0x0000001e19137224 */ /* 0x080fe400078e02ff */
[----:B------:R-:W-:Y:S02]  /*11e0*/  IMAD.WIDE.U32 R30, R24, R30, RZ ;  /* 0x0000001e181e7225 */ /* 0x000fe400078e00ff */
[----:B------:R-:W-:Y:S02]  /*11f0*/  @!P5 IADD3 R11, R11, -R4, RZ ;  /* 0x800000040b0bd210 */ /* 0x000fe40007ffe0ff */
[----:B------:R-:W-:Y:S01]  /*1200*/  @!P5 IADD3 R12, R12, 0x1, RZ ;  /* 0x000000010c0cd810 */ /* 0x000fe20007ffe0ff */
[----:B------:R-:W-:Y:S01]  /*1210*/  IMAD R19, R24, R18, R19 ;  /* 0x0000001218137224 */ /* 0x000fe200078e0213 */
[----:B------:R-:W-:Y:S01]  /*1220*/  ISETP.GE.U32.AND P6, PT, R11, R4, PT ;  /* 0x000000040b00720c */ /* 0x000fe20003fc6070 */
[----:B------:R-:W-:Y:S01]  /*1230*/  IMAD R11, R25, R29, RZ ;  /* 0x0000001d190b7224 */ /* 0x000fe200078e02ff */
[----:B------:R-:W-:Y:S01]  /*1240*/  ISETP.NE.AND P5, PT, RZ, c[0x0][0x1c8], PT ;  /* 0x00007200ff007a0c */ /* 0x000fe20003fa5270 */
[----:B------:R-:W-:Y:S01]  /*1250*/  @P3 IMAD R25, R210, c[0x0][0x214], RZ ;  /* 0x00008500d2193a24 */ /* 0x000fe200078e02ff */
[----:B------:R-:W-:Y:S01]  /*1260*/  SEL R4, R32, R22, !P1 ;  /* 0x0000001620047207 */ /* 0x000fe20004800000 */
[----:B------:R-:W-:Y:S01]  /*1270*/  @P1 IMAD.IADD R8, R23, 0x1, R11 ;  /* 0x0000000117081824 */ /* 0x000fe200078e020b */
[----:B------:R-:W-:Y:S01]  /*1280*/  IADD3 R19, R31, R19, RZ ;  /* 0x000000131f137210 */ /* 0x000fe20007ffe0ff */
[----:B---3--:R-:W-:Y:S01]  /*1290*/  IMAD.WIDE.U32 R22, R6, c[0x0][0x3d8], RZ ;  /* 0x0000f60006167a25 */ /* 0x008fe200078e00ff */
[----:B------:R-:W-:-:S03]  /*12a0*/  @P3 SEL R25, R25, R29, !P1 ;  /* 0x0000001d19193207 */ /* 0x000fc60004800000 */
[----:B------:R-:W-:Y:S01]  /*12b0*/  IMAD R18, R6, c[0x0][0x3dc], R23 ;  /* 0x0000f70006127a24 */ /* 0x000fe200078e0217 */
[----:B------:R-:W-:Y:S01]  /*12c0*/  SEL R23, R22, RZ, P2 ;  /* 0x000000ff16177207 */ /* 0x000fe20001000000 */
[----:B------:R-:W-:Y:S01]  /*12d0*/  IMAD R24, R244, c[0x0][0x22c], RZ ;  /* 0x00008b00f4187a24 */ /* 0x000fe200078e02ff */
[----:B------:R-:W-:Y:S01]  /*12e0*/  @P6 IADD3 R12, R12, 0x1, RZ ;  /* 0x000000010c0c6810 */ /* 0x000fe20007ffe0ff */
[----:B------:R-:W-:Y:S01]  /*12f0*/  @!P3 IMAD R6, R210, c[0x0][0x1c0], R244 ;  /* 0x00007000d206ba24 */ /* 0x000fe200078e02f4 */
[----:B------:R-:W-:Y:S01]  /*1300*/  SEL R18, R18, RZ, P2 ;  /* 0x000000ff12127207 */ /* 0x000fe20001000000 */
[----:B------:R-:W-:Y:S01]  /*1310*/  @P3 IMAD R25, R244, c[0x0][0x234], R25 ;  /* 0x00008d00f4193a24 */ /* 0x000fe200078e0219 */
[----:B------:R-:W-:Y:S01]  /*1320*/  @!P4 IADD3 R12, -R12, RZ, RZ ;  /* 0x000000ff0c0cc210 */ /* 0x000fe20007ffe1ff */
[----:B------:R-:W-:Y:S01]  /*1330*/  @!P3 IMAD R25, R6, c[0x0][0x214], RZ ;  /* 0x000085000619ba24 */ /* 0x000fe200078e02ff */
[----:B------:R-:W-:Y:S02]  /*1340*/  @!P5 LOP3.LUT R12, RZ, c[0x0][0x1c8], RZ, 0x33, !PT ;  /* 0x00007200ff0cda12 */ /* 0x000fe400078e33ff */
[----:B------:R-:W-:-:S02]  /*1350*/  SHF.R.S32.HI R27, RZ, 0x1f, R24 ;  /* 0x0000001fff1b7819 */ /* 0x000fc40000011418 */
        /* <DEDUP_REMOVED lines=9> */
.L_x_462:
[----:B------:R-:W-:-:S04]  /*13f0*/  IMAD R6, R210, c[0x0][0x1c0], R244 ;  /* 0x00007000d2067a24 */ /* 0x000fc800078e02f4 */
[----:B------:R-:W-:Y:S02]  /*1400*/  IMAD R6, R6, c[0x0][0x224], RZ ;  /* 0x0000890006067a24 */ /* 0x000fe400078e02ff */
.L_x_463:
[----:B------:R-:W-:Y:S01]  /*1410*/  IMAD R20, R20, c[0x0][0x1c0], RZ ;  /* 0x0000700014147a24 */ /* 0x000fe200078e02ff */
[----:B------:R-:W-:Y:S01]  /*1420*/  IADD3 R28, P4, R208, R28, RZ ;  /* 0x0000001cd01c7210 */ /* 0x000fe20007f9e0ff */
[----:B------:R-:W-:Y:S01]  /*1430*/  IMAD.IADD R25, R21, 0x1, R25 ;  /* 0x0000000115197824 */ /* 0x000fe200078e0219 */
[----:B------:R-:W-:Y:S01]  /*1440*/  SHF.R.S32.HI R209, RZ, 0x1f, R208 ;  /* 0x0000001fffd17819 */ /* 0x000fe200000114d0 */
[----:B------:R-:W-:Y:S01]  /*1450*/  IMAD.SHL.U32 R22, R20, 0x40, RZ ;  /* 0x0000004014167824 */ /* 0x000fe200078e00ff */
[----:B------:R-:W-:Y:S01]  /*1460*/  BSSY B1, `(.L_x_459) ;  /* 0x0000738000017945 */ /* 0x000fe20003800000 */
[----:B------:R-:W-:Y:S02]  /*1470*/  IMAD R20, R205, R20, R204 ;  /* 0x00000014cd147224 */ /* 0x000fe400078e02cc */
[----:B------:R-:W-:Y:S01]  /*1480*/  IMAD.X R29, R209, 0x1, R26, P4 ;  /* 0x00000001d11d7824 */ /* 0x000fe200020e061a */
[----:B------:R-:W-:Y:S01]  /*1490*/  IADD3 R24, P3, P1, R30, R22, R24 ;  /* 0x000000161e187210 */ /* 0x000fe2000797e018 */
[C---:B------:R-:W-:Y:S01]  /*14a0*/  IMAD.IADD R26, R21.reuse, 0x1, R6 ;  /* 0x00000001151a7824 */ /* 0x040fe200078e0206 */
[----:B------:R-:W-:Y:S01]  /*14b0*/  SHF.R.S32.HI R30, RZ, 0x1f, R22 ;  /* 0x0000001fff1e7819 */ /* 0x000fe20000011416 */
[----:B------:R-:W-:Y:S01]  /*14c0*/  IMAD R22, R16, c[0x0][0x370], RZ ;  /* 0x0000dc0010167a24 */ /* 0x000fe200078e02ff */
[----:B------:R-:W-:Y:S01]  /*14d0*/  MOV R6, 0x4 ;  /* 0x0000000400067802 */ /* 0x000fe20000000f00 */
[----:B------:R-:W-:Y:S01]  /*14e0*/  IMAD.WIDE.U32 R28, R21, c[0x0][0x370], R28 ;  /* 0x0000dc00151c7a25 */ /* 0x000fe200078e001c */
[----:B------:R-:W-:-:S02]  /*14f0*/  IADD3.X R19, R19, R30, R27, P3, P1 ;  /* 0x0000001e13137210 */ /* 0x000fc40001fe241b */
[----:B------:R-:W-:Y:S01]  /*1500*/  IADD3 R23, P3, P1, R23, R24, R4 ;  /* 0x0000001817177210 */ /* 0x000fe2000797e004 */
[----:B------:R-:W-:Y:S01]  /*1510*/  IMAD R22, R21, c[0x0][0x374], R22 ;  /* 0x0000dd0015167a24 */ /* 0x000fe200078e0216 */
[----:B------:R-:W-:Y:S01]  /*1520*/  IADD3 R21, P4, R207, R21, RZ ;  /* 0x00000015cf157210 */ /* 0x000fe20007f9e0ff */
[----:B------:R-:W-:Y:S01]  /*1530*/  IMAD.WIDE R26, R26, R6, c[0x0][0x3c8] ;  /* 0x0000f2001a1a7625 */ /* 0x000fe200078e0206 */
[----:B------:R-:W-:Y:S02]  /*1540*/  IADD3.X R8, R18, R19, R8, P3, P1 ;  /* 0x0000001312087210 */ /* 0x000fe40001fe2408 */
[----:B------:R-:W-:Y:S01]  /*1550*/  IADD3 R18, -R238, R240, R223 ;  /* 0x000000f0ee127210 */ /* 0x000fe20007ffe1df */
[----:B------:R-:W-:Y:S01]  /*1560*/  IMAD.MOV.U32 R225, RZ, RZ, R27 ;  /* 0x000000ffffe17224 */ /* 0x000fe200078e001b */
[----:B------:R-:W-:Y:S01]  /*1570*/  IADD3 R23, P1, R20, R23, RZ ;  /* 0x0000001714177210 */ /* 0x000fe20007f3e0ff */
[----:B------:R-:W-:Y:S01]  /*1580*/  IMAD.IADD R29, R29, 0x1, R22 ;  /* 0x000000011d1d7824 */ /* 0x000fe200078e0216 */
[----:B------:R-:W-:Y:S01]  /*1590*/  IADD3 R18, R18, -c[0x0][0x2e8], RZ ;  /* 0x8000ba0012127a10 */ /* 0x000fe20007ffe0ff */
[----:B------:R-:W-:Y:S01]  /*15a0*/  IMAD R19, R245, c[0x0][0x378], RZ ;  /* 0x0000de00f5137a24 */ /* 0x000fe200078e02ff */
[----:B------:R-:W-:Y:S01]  /*15b0*/  SHF.R.S32.HI R4, RZ, 0x1f, R207 ;  /* 0x0000001fff047819 */ /* 0x000fe200000114cf */
[----:B------:R-:W-:Y:S01]  /*15c0*/  IMAD.WIDE.U32 R28, R244, c[0x0][0x378], R28 ;  /* 0x0000de00f41c7a25 */ /* 0x000fe200078e001c */
[----:B------:R-:W-:-:S02]  /*15d0*/  LEA.HI.X.SX32 R8, R20, R8, 0x1, P1 ;  /* 0x0000000814087211 */ /* 0x000fc400008f0eff */
[----:B------:R-:W-:Y:S01]  /*15e0*/  SHF.R.S32.HI R20, RZ, 0x1f, R18 ;  /* 0x0000001fff147819 */ /* 0x000fe20000011412 */
[----:B------:R-:W-:Y:S01]  /*15f0*/  IMAD.X R16, R4, 0x1, R16, P4 ;  /* 0x0000000104107824 */ /* 0x000fe200020e0610 */
[----:B------:R-:W-:Y:S01]  /*1600*/  MOV R226, R26 ;  /* 0x0000001a00e27202 */ /* 0x000fe20000000f00 */
[----:B------:R-:W-:Y:S01]  /*1610*/  IMAD.WIDE.U32 R26, R21, c[0x0][0x190], R208 ;  /* 0x00006400151a7a25 */ /* 0x000fe200078e00d0 */
[----:B------:R-:W-:Y:S02]  /*1620*/  LEA.HI R20, R20, R18, RZ, 0x6 ;  /* 0x0000001214147211 */ /* 0x000fe400078f30ff */
[----:B------:R-:W-:Y:S01]  /*1630*/  LEA R246, P1, R23, c[0x0][0x350], 0x2 ;  /* 0x0000d40017f67a11 */ /* 0x000fe200078210ff */
[----:B------:R-:W-:Y:S01]  /*1640*/  IMAD R16, R16, c[0x0][0x190], RZ ;  /* 0x0000640010107a24 */ /* 0x000fe200078e02ff */
[----:B------:R-:W-:Y:S01]  /*1650*/  SHF.R.S32.HI R20, RZ, 0x6, R20 ;  /* 0x00000006ff147819 */ /* 0x000fe20000011414 */
[C---:B------:R-:W-:Y:S01]  /*1660*/  IMAD R19, R244.reuse, c[0x0][0x37c], R19 ;  /* 0x0000df00f4137a24 */ /* 0x040fe200078e0213 */
[----:B------:R-:W-:Y:S01]  /*1670*/  IADD3 R26, P3, R17, R26, RZ ;  /* 0x0000001a111a7210 */ /* 0x000fe20007f7e0ff */
[----:B------:R-:W-:Y:S01]  /*1680*/  IMAD R16, R21, c[0x0][0x194], R16 ;  /* 0x0000650015107a24 */ /* 0x000fe200078e0210 */
[----:B------:R-:W-:Y:S01]  /*1690*/  IMNMX R222, RZ, R20, !PT ;  /* 0x00000014ffde7217 */ /* 0x000fe20007800200 */
[----:B------:R-:W-:Y:S01]  /*16a0*/  IMAD R17, R245, c[0x0][0x1a8], RZ ;  /* 0x00006a00f5117a24 */ /* 0x000fe200078e02ff */
[----:B------:R-:W-:Y:S01]  /*16b0*/  LEA.HI.X R247, R23, c[0x0][0x354], R8, 0x2, P1 ;  /* 0x0000d50017f77a11 */ /* 0x000fe200008f1408 */
[----:B------:R-:W-:Y:S01]  /*16c0*/  IMAD.MOV.U32 R18, RZ, RZ, R28 ;  /* 0x000000ffff127224 */ /* 0x000fe200078e001c */
[----:B------:R-:W-:Y:S01]  /*16d0*/  ISETP.GT.AND P4, PT, R237, R222, PT ;  /* 0x000000deed00720c */ /* 0x000fe20003f84270 */
[----:B------:R-:W-:Y:S01]  /*16e0*/  IMAD R8, R244, c[0x0][0x1ac], R17 ;  /* 0x00006b00f4087a24 */ /* 0x000fe200078e0211 */
[----:B------:R-:W-:Y:S01]  /*16f0*/  IADD3 R19, R29, R19, RZ ;  /* 0x000000131d137210 */ /* 0x000fe20007ffe0ff */
[----:B------:R-:W-:Y:S01]  /*1700*/  IMAD R17, R4, c[0x0][0x370], RZ ;  /* 0x0000dc0004117a24 */ /* 0x000fe200078e02ff */
[----:B------:R-:W-:Y:S01]  /*1710*/  IADD3.X R27, R7, R27, R16, P3, !PT ;  /* 0x0000001b071b7210 */ /* 0x000fe20001ffe410 */
[----:B------:R-:W-:Y:S01]  /*1720*/  IMAD.WIDE R6, R25, R6, c[0x0][0x200] ;  /* 0x0000800019067625 */ /* 0x000fe200078e0206 */
[----:B------:R-:W-:-:S03]  /*1730*/  IADD3 R237, R237, -0x1, RZ ;  /* 0xffffffffeded7810 */ /* 0x000fc60007ffe0ff */
[----:B------:R-:W-:Y:S01]  /*1740*/  IMAD.WIDE.U32 R22, R244, c[0x0][0x1a8], R26 ;  /* 0x00006a00f4167a25 */ /* 0x000fe200078e001a */
[----:B------:R-:W-:-:S03]  /*1750*/  MOV R227, R7 ;  /* 0x0000000700e37202 */ /* 0x000fc60000000f00 */
[C---:B------:R-:W-:Y:S01]  /*1760*/  IMAD R17, R207.reuse, c[0x0][0x374], R17 ;  /* 0x0000dd00cf117a24 */ /* 0x040fe200078e0211 */
[----:B------:R-:W-:Y:S01]  /*1770*/  LEA R250, P3, R22, c[0x0][0x160], 0x1 ;  /* 0x0000580016fa7a11 */ /* 0x000fe200078608ff */
[----:B------:R-:W-:-:S04]  /*1780*/  IMAD.WIDE.U32 R18, R207, c[0x0][0x370], R18 ;  /* 0x0000dc00cf127a25 */ /* 0x000fc800078e0012 */
[----:B------:R-:W-:Y:S01]  /*1790*/  IMAD.IADD R8, R23, 0x1, R8 ;  /* 0x0000000117087824 */ /* 0x000fe200078e0208 */
[----:B------:R-:W-:Y:S01]  /*17a0*/  IADD3 R17, R19, R17, RZ ;  /* 0x0000001113117210 */ /* 0x000fe20007ffe0ff */
[----:B------:R-:W-:Y:S01]  /*17b0*/  IMAD.MOV.U32 R228, RZ, RZ, R6 ;  /* 0x000000ffffe47224 */ /* 0x000fe200078e0006 */
[----:B------:R-:W-:Y:S02]  /*17c0*/  LEA R248, P1, R18, c[0x0][0x330], 0x1 ;  /* 0x0000cc0012f87a11 */ /* 0x000fe400078208ff */
[----:B------:R-:W-:Y:S02]  /*17d0*/  LEA.HI.X R251, R22, c[0x0][0x164], R8, 0x1, P3 ;  /* 0x0000590016fb7a11 */ /* 0x000fe400018f0c08 */
[----:B------:R-:W-:Y:S01]  /*17e0*/  LEA.HI.X R249, R18, c[0x0][0x334], R17, 0x1, P1 ;  /* 0x0000cd0012f97a11 */ /* 0x000fe200008f0c11 */
[----:B------:R-:W-:Y:S05]  /*17f0*/  @P4 BRA `(.L_x_464) ;  /* 0x000007c000004947 */ /* 0x000fea0003800000 */
        /* <DEDUP_REMOVED lines=15> */
.L_x_465:
        /* <DEDUP_REMOVED lines=11> */
[----:B------:R-:W-:Y:S02]  /*19a0*/  IADD3 R9, R13, R8, RZ ;  /* 0x000000080d097210 */ /* 0x000fe40007ffe0ff */
[----:B------:R-:W-:-:S05]  /*19b0*/  MOV R8, R12 ;  /* 0x0000000c00087202 */ /* 0x000fca0000000f00 */
[----:B------:R-:W-:-:S05]  /*19c0*/  IMAD.WIDE.U32 R12, R210, c[0x0][0x390], R8 ;  /* 0x0000e400d20c7a25 */ /* 0x000fca00078e0008 */
[----:B------:R-:W-:Y:S02]  /*19d0*/  IADD3 R8, R13, R5, RZ ;  /* 0x000000050d087210 */ /* 0x000fe40007ffe0ff */
[----:B------:R-:W-:Y:S02]  /*19e0*/  MOV R9, R12 ;  /* 0x0000000c00097202 */ /* 0x000fe40000000f00 */
.L_x_466:
        /* <DEDUP_REMOVED lines=27> */
.L_x_468:
[----:B------:R-:W-:Y:S05]  /*1ba0*/  BSYNC B0 ;  /* 0x0000000000007941 */ /* 0x000fea0003800000 */
.L_x_467:
        /* <DEDUP_REMOVED lines=17> */
[----:B------:R2:W-:Y:S04]  /*1cc0*/  @!P1 STG.E.128 [R14.64+0x80], RZ ;  /* 0x000080ff0e009986 */ /* 0x0005e8000c101d06 */
[----:B------:R2:W-:Y:S02]  /*1cd0*/  @!P0 STG.E.128 [R14.64+0x100], RZ ;  /* 0x000100ff0e008986 */ /* 0x0005e4000c101d06 */
.L_x_470:
[----:B------:R-:W-:Y:S05]  /*1ce0*/  BSYNC B0 ;  /* 0x0000000000007941 */ /* 0x000fea0003800000 */
.L_x_469:
[----:B------:R-:W-:Y:S01]  /*1cf0*/  IMAD.WIDE.U32 R6, R223, c[0x0][0x3a8], R208 ;  /* 0x0000ea00df067a25 */ /* 0x000fe200078e00d0 */
        /* <DEDUP_REMOVED lines=24> */
.L_x_472:
[----:B------:R-:W-:Y:S05]  /*1e80*/  BSYNC B0 ;  /* 0x0000000000007941 */ /* 0x000fea0003800000 */
.L_x_471:
[----:B------:R-:W-:Y:S05]  /*1e90*/  @P3 BRA `(.L_x_473) ;  /* 0x0000694000003947 */ /* 0x000fea0003800000 */
[----:B------:R-:W-:Y:S01]  /*1ea0*/  IADD3 R5, P0, R207, 0x20, RZ ;  /* 0x00000020cf057810 */ /* 0x000fe20007f1e0ff */
[----:B------:R-:W-:Y:S01]  /*1eb0*/  IMAD.MOV.U32 R7, RZ, RZ, R6 ;  /* 0x000000ffff077224 */ /* 0x000fe200078e0006 */
[----:B------:R-:W-:-:S02]  /*1ec0*/  MOV R6, R8 ;  /* 0x0000000800067202 */ /* 0x000fc40000000f00 */
        /* <DEDUP_REMOVED lines=15> */
.L_x_464:
        /* <DEDUP_REMOVED lines=31> */
.L_x_475:
[----:B------:R-:W-:Y:S05]  /*21b0*/  BSYNC B0 ;  /* 0x0000000000007941 */ /* 0x000fea0003800000 */
.L_x_474:
        /* <DEDUP_REMOVED lines=39> */
.L_x_477:
[----:B------:R-:W-:Y:S05]  /*2430*/  BSYNC B0 ;  /* 0x0000000000007941 */ /* 0x000fea0003800000 */
.L_x_476:
        /* <DEDUP_REMOVED lines=18> */
.L_x_479:
        /* <DEDUP_REMOVED lines=28> */
.L_x_480:
[----:B------:R-:W-:Y:S05]  /*2720*/  BSYNC B0 ;  /* 0x0000000000007941 */ /* 0x000fea0003800000 */
.L_x_478:
        /* <DEDUP_REMOVED lines=17> */
.L_x_482:
        /* <DEDUP_REMOVED lines=38> */
.L_x_483:
[----:B------:R-:W-:Y:S05]  /*2aa0*/  BSYNC B0 ;  /* 0x0000000000007941 */ /* 0x000fea0003800000 */
.L_x_481:
[C---:B------:R-:W-:Y:S01]  /*2ab0*/  IADD3 R8, R202.reuse, 0x8, RZ ;  /* 0x00000008ca087810 */ /* 0x040fe20007ffe0ff */
[C---:B------:R-:W-:Y:S01]  /*2ac0*/  IMAD.SHL.U32 R230, R202.reuse, 0x4, RZ ;  /* 0x00000004cae67824 */ /* 0x040fe200078e00ff */
[-C--:B------:R-:W-:Y:S01]  /*2ad0*/  ISETP.GE.AND P3, PT, R202, R6.reuse, PT ;  /* 0x00000006ca00720c */ /* 0x080fe20003f66270 */
[----:B------:R-:W-:Y:S01]  /*2ae0*/  IMAD.MOV.U32 R234, RZ, RZ, 0x7f800000 ;  /* 0x7f800000ffea7424 */ /* 0x000fe200078e00ff */
[----:B------:R-:W-:Y:S01]  /*2af0*/  ISETP.GE.AND P2, PT, R8, R6, PT ;  /* 0x000000060800720c */ /* 0x000fe20003f46270 */
[----:B------:R-:W-:Y:S01]  /*2b00*/  IMAD R6, R212, -0x40, R238 ;  /* 0xffffffc0d4067824 */ /* 0x000fe200078e02ee */
[----:B------:R-:W-:Y:S02]  /*2b10*/  SHF.R.S32.HI R229, RZ, 0x1f, R202 ;  /* 0x0000001fffe57819 */ /* 0x000fe400000114ca */
[----:B------:R-:W-:Y:S02]  /*2b20*/  IADD3 R16, P1, R230, R228, RZ ;  /* 0x000000e4e6107210 */ /* 0x000fe40007f3e0ff */
[----:B------:R-:W-:-:S02]  /*2b30*/  ISETP.GE.AND P6, PT, R207, R6, PT ;  /* 0x00000006cf00720c */ /* 0x000fc40003fc6270 */
[----:B------:R-:W-:Y:S02]  /*2b40*/  SHF.L.U64.HI R229, R202, 0x2, R229 ;  /* 0x00000002cae57819 */ /* 0x000fe400000102e5 */
[----:B------:R-:W-:Y:S02]  /*2b50*/  MOV R235, 0x7f800000 ;  /* 0x7f80000000eb7802 */ /* 0x000fe40000000f00 */
[----:B------:R-:W-:Y:S01]  /*2b60*/  IADD3.X R17, R229, R227, RZ, P1, !PT ;  /* 0x000000e3e5117210 */ /* 0x000fe20000ffe4ff */
[----:B------:R-:W-:-:S04]  /*2b70*/  IMAD R8, R10, c[0x0][0x198], RZ ;  /* 0x000066000a087a24 */ /* 0x000fc800078e02ff */
[----:B------:R1:W5:Y:S04]  /*2b80*/  @!P3 LDG.E R234, [R16.64] ;  /* 0x0000000610eab981 */ /* 0x000368000c1e1900 */
[----:B------:R2:W-:Y:S04]  /*2b90*/  @P6 STS.128 [R213+0x12000], RZ ;  /* 0x012000ffd5006388 */ /* 0x0005e80000000c00 */
[----:B------:R2:W-:Y:S04]  /*2ba0*/  @P6 STS.128 [R213+0x14000], RZ ;  /* 0x014000ffd5006388 */ /* 0x0005e80000000c00 */
[----:B------:R2:W-:Y:S04]  /*2bb0*/  @P6 STS.128 [R213+0x16000], RZ ;  /* 0x016000ffd5006388 */ /* 0x0005e80000000c00 */
[----:B------:R1:W5:Y:S01]  /*2bc0*/  @!P2 LDG.E R235, [R16.64+0x20] ;  /* 0x0000200610eba981 */ /* 0x000362000c1e1900 */
[C---:B------:R-:W-:Y:S01]  /*2bd0*/  IMAD R8, R223.reuse, c[0x0][0x19c], R8 ;  /* 0x00006700df087a24 */ /* 0x040fe200078e0208 */
[----:B------:R-:W-:Y:S01]  /*2be0*/  BSSY B0, `(.L_x_484) ;  /* 0x0000028000007945 */ /* 0x000fe20003800000 */
        /* <DEDUP_REMOVED lines=8> */
[----:B--2---:R-:W-:Y:S01]  /*2c70*/  ISETP.GE.AND P4, PT, R208, c[0x0][0x220], PT ;  /* 0x00008800d0007a0c */ /* 0x004fe20003f86270 */
        /* <DEDUP_REMOVED lines=30> */
.L_x_485:
[----:B--2---:R-:W-:Y:S05]  /*2e60*/  BSYNC B0 ;  /* 0x0000000000007941 */ /* 0x004fea0003800000 */
.L_x_484:
        /* <DEDUP_REMOVED lines=38> */
.L_x_487:
[----:B------:R-:W-:Y:S05]  /*30d0*/  BSYNC B0 ;  /* 0x0000000000007941 */ /* 0x000fea0003800000 */
.L_x_486:
[----:B------:R1:W-:Y:S01]  /*30e0*/  @P6 STS.128 [R213+0x18000], RZ ;  /* 0x018000ffd5006388 */ /* 0x0003e20000000c00 */
[----:B------:R-:W-:Y:S01]  /*30f0*/  IMAD.WIDE.U32 R8, R223, c[0x0][0x1a0], R208 ;  /* 0x00006800df087a25 */ /* 0x000fe200078e00d0 */
[----:B------:R-:W-:Y:S02]  /*3100*/  BSSY B0, `(.L_x_488) ;  /* 0x000002b000007945 */ /* 0x000fe40003800000 */
[----:B------:R1:W-:Y:S01]  /*3110*/  @P6 STS.128 [R213+0x1a000], RZ ;  /* 0x01a000ffd5006388 */ /* 0x0003e20000000c00 */
[----:B------:R-:W-:Y:S01]  /*3120*/  IMAD R6, R10, c[0x0][0x1a0], RZ ;  /* 0x000068000a067a24 */ /* 0x000fe200078e02ff */
[----:B------:R-:W-:Y:S01]  /*3130*/  IADD3 R14, P1, R14, R8, RZ ;  /* 0x000000080e0e7210 */ /* 0x000fe20007f3e0ff */
[----:B------:R-:W-:Y:S01]  /*3140*/  IMAD R7, R11, c[0x0][0x1b8], RZ ;  /* 0x00006e000b077a24 */ /* 0x000fe200078e02ff */
[----:B------:R1:W-:Y:S01]  /*3150*/  @P6 STS.128 [R213+0x1c000], RZ ;  /* 0x01c000ffd5006388 */ /* 0x0003e20000000c00 */
[----:B------:R-:W-:Y:S02]  /*3160*/  IMAD R6, R223, c[0x0][0x1a4], R6 ;  /* 0x00006900df067a24 */ /* 0x000fe400078e0206 */
        /* <DEDUP_REMOVED lines=36> */
.L_x_489:
[----:B------:R-:W-:Y:S05]  /*33b0*/  BSYNC B0 ;  /* 0x0000000000007941 */ /* 0x000fea0003800000 */
.L_x_488:
[----:B------:R1:W-:Y:S01]  /*33c0*/  @P5 STS.128 [R213+0x19000], RZ ;  /* 0x019000ffd5005388 */ /* 0x0003e20000000c00 */
[----:B------:R-:W-:Y:S03]  /*33d0*/  BSSY B0, `(.L_x_490) ;  /* 0x0000025000007945 */ /* 0x000fe60003800000 */
[----:B------:R1:W-:Y:S04]  /*33e0*/  @P5 STS.128 [R213+0x1b000], RZ ;  /* 0x01b000ffd5005388 */ /* 0x0003e80000000c00 */
[----:B------:R1:W-:Y:S01]  /*33f0*/  @P5 STS.128 [R213+0x1d000], RZ ;  /* 0x01d000ffd5005388 */ /* 0x0003e20000000c00 */
[----:B------:R-:W-:Y:S05]  /*3400*/  @P5 BRA `(.L_x_491) ;  /* 0x0000021000005947 */ /* 0x000fea0003800000 */
[----:B------:R-:W-:Y:S01]  /*3410*/  IADD3 R6, P1, R207, 0x20, RZ ;  /* 0x00000020cf067810 */ /* 0x000fe20007f3e0ff */
[----:B------:R-:W-:Y:S01]  /*3420*/  IMAD.MOV.U32 R8, RZ, RZ, R12 ;  /* 0x000000ffff087224 */ /* 0x000fe200078e000c */
[----:B------:R-:W-:Y:S01]  /*3430*/  ISETP.GE.AND P4, PT, R208, c[0x0][0x220], PT ;  /* 0x00008800d0007a0c */ /* 0x000fe20003f86270 */
[----:B------:R-:W-:Y:S01]  /*3440*/  IMAD.MOV.U32 R9, RZ, RZ, R7 ;  /* 0x000000ffff097224 */ /* 0x000fe200078e0007 */
[----:B------:R-:W-:Y:S01]  /*3450*/  ISETP.GE.AND P3, PT, R211, c[0x0][0x220], PT ;  /* 0x00008800d3007a0c */ /* 0x000fe20003f66270 */
[----:B------:R-:W-:Y:S01]  /*3460*/  IMAD.X R4, RZ, RZ, R4, P1 ;  /* 0x000000ffff047224 */ /* 0x000fe200008e0604 */
[----:B------:R-:W-:Y:S01]  /*3470*/  ISETP.GE.AND P1, PT, R214, c[0x0][0x220], PT ;  /* 0x00008800d6007a0c */ /* 0x000fe20003f26270 */
[----:B------:R-:W-:-:S04]  /*3480*/  IMAD.WIDE.U32 R8, R6, c[0x0][0x1a0], R8 ;  /* 0x0000680006087a25 */ /* 0x000fc800078e0008 */
[----:B------:R-:W-:-:S04]  /*3490*/  IMAD R4, R4, c[0x0][0x1a0], RZ ;  /* 0x0000680004047a24 */ /* 0x000fc800078e02ff */
[----:B------:R-:W-:Y:S01]  /*34a0*/  IMAD R4, R6, c[0x0][0x1a4], R4 ;  /* 0x0000690006047a24 */ /* 0x000fe200078e0204 */
[C---:B------:R-:W-:Y:S01]  /*34b0*/  @!P4 LEA R6, P5, R8.reuse, c[0x0][0x170], 0x1 ;  /* 0x00005c000806ca11 */ /* 0x040fe200078a08ff */
[----:B------:R1:W-:Y:S02]  /*34c0*/  @P4 STS.128 [R213+0x19000], RZ ;  /* 0x019000ffd5004388 */ /* 0x0003e40000000c00 */
[----:B-1----:R-:W-:Y:S01]  /*34d0*/  @!P3 LEA R10, P2, R8, c[0x0][0x170], 0x1 ;  /* 0x00005c00080aba11 */ /* 0x002fe200078408ff */
        /* <DEDUP_REMOVED lines=20> */
.L_x_491:
[----:B------:R-:W-:Y:S05]  /*3620*/  BSYNC B0 ;  /* 0x0000000000007941 */ /* 0x000fea0003800000 */
.L_x_490:
[----:B------:R-:W-:Y:S01]  /*3630*/  ISETP.NE.U32.AND P3, PT, RZ, c[0x0][0x318], PT ;  /* 0x0000c600ff007a0c */ /* 0x000fe20003f65070 */
[----:B------:R-:W0:Y:S03]  /*3640*/  LDGDEPBAR ;  /* 0x00000000000079af */ /* 0x000e260000000000 */
[----:B------:R-:W-:-:S13]  /*3650*/  ISETP.NE.AND.EX P3, PT, RZ, c[0x0][0x31c], PT, P3 ;  /* 0x0000c700ff007a0c */ /* 0x000fda0003f65330 */
[----:B------:R-:W-:Y:S02]  /*3660*/  @P3 IMAD R4, R5, c[0x0][0x320], RZ ;  /* 0x0000c80005043a24 */ /* 0x000fe400078e02ff */
[----:B-1----:R-:W-:-:S04]  /*3670*/  @P3 IMAD.WIDE.U32 R6, R210, c[0x0][0x320], R244 ;  /* 0x0000c800d2063a25 */ /* 0x002fc800078e00f4 */
[----:B------:R-:W-:Y:S01]  /*3680*/  @P3 IMAD R4, R210, c[0x0][0x324], R4 ;  /* 0x0000c900d2043a24 */ /* 0x000fe200078e0204 */
[----:B------:R-:W-:-:S03]  /*3690*/  @P3 LEA R8, P1, R6, c[0x0][0x318], 0x2 ;  /* 0x0000c60006083a11 */ /* 0x000fc600078210ff */
[----:B------:R-:W-:-:S05]  /*36a0*/  @P3 IMAD.IADD R4, R7, 0x1, R4 ;  /* 0x0000000107043824 */ /* 0x000fca00078e0204 */
[----:B------:R-:W-:-:S05]  /*36b0*/  @P3 LEA.HI.X R9, R6, c[0x0][0x31c], R4, 0x2, P1 ;  /* 0x0000c70006093a11 */ /* 0x000fca00008f1404 */
[----:B--2---:R-:W2:Y:S01]  /*36c0*/  @P3 LDG.E R5, [R8.64] ;  /* 0x0000000608053981 */ /* 0x004ea2000c1e1900 */
[----:B------:R-:W2:Y:S01]  /*36d0*/  @P3 MUFU.RCP R4, c[0x0][0x238] ;  /* 0x00008e0000043b08 */ /* 0x000ea20000001000 */
[----:B------:R-:W-:Y:S01]  /*36e0*/  R2P PR, R203, 0x6 ;  /* 0x00000006cb007804 */ /* 0x000fe20000000000 */
[----:B------:R-:W-:Y:S01]  /*36f0*/  IMAD R221, R212, 0x40, R201 ;  /* 0x00000040d4dd7824 */ /* 0x000fe200078e02c9 */
[----:B------:R-:W-:Y:S01]  /*3700*/  IADD3 R195, R199, 0x3000, RZ ;  /* 0x00003000c7c37810 */ /* 0x000fe20007ffe0ff */
[----:B------:R-:W-:Y:S01]  /*3710*/  IMAD.MOV.U32 R192, RZ, RZ, 0x40 ;  /* 0x00000040ffc07424 */ /* 0x000fe200078e00ff */
[----:B------:R-:W-:Y:S01]  /*3720*/  IADD3 R194, R200, 0x3000, RZ ;  /* 0x00003000c8c27810 */ /* 0x000fe20007ffe0ff */
[----:B------:R-:W-:Y:S01]  /*3730*/  IMAD.MOV.U32 R233, RZ, RZ, RZ ;  /* 0x000000ffffe97224 */ /* 0x000fe200078e00ff */
[----:B------:R-:W-:Y:S01]  /*3740*/  SEL R193, R193, 0xffffffe0, !P1 ;  /* 0xffffffe0c1c17807 */ /* 0x000fe20004800000 */
[----:B------:R-:W-:Y:S01]  /*3750*/  IMAD.MOV.U32 R232, RZ, RZ, c[0x0][0x2e4] ;  /* 0x0000b900ffe87624 */ /* 0x000fe200078e00ff */
[----:B------:R-:W-:Y:S01]  /*3760*/  IADD3 R220, R223, R240, RZ ;  /* 0x000000f0dfdc7210 */ /* 0x000fe20007ffe0ff */
[----:B------:R-:W-:Y:S01]  /*3770*/  IMAD.MOV.U32 R231, RZ, RZ, R236 ;  /* 0x000000ffffe77224 */ /* 0x000fe200078e00ec */
[----:B------:R-:W-:Y:S01]  /*3780*/  SEL R195, R195, R199, !P0 ;  /* 0x000000c7c3c37207 */ /* 0x000fe20004000000 */
[----:B------:R-:W-:Y:S01]  /*3790*/  IMAD.IADD R191, R196, 0x1, R193 ;  /* 0x00000001c4bf7824 */ /* 0x000fe200078e02c1 */
[----:B------:R-:W-:Y:S01]  /*37a0*/  SEL R192, R192, 0xffffffc0, !P2 ;  /* 0xffffffc0c0c07807 */ /* 0x000fe20005000000 */
[----:B------:R-:W-:Y:S01]  /*37b0*/  CS2R R142, SRZ ;  /* 0x00000000008e7805 */ /* 0x000fe2000001ff00 */
[----:B------:R-:W-:Y:S01]  /*37c0*/  IADD3 R243, -R240, R202, -R221 ;  /* 0x000000caf0f37210 */ /* 0x000fe20007ffe9dd */
[----:B------:R-:W-:Y:S01]  /*37d0*/  CS2R R140, SRZ ;  /* 0x00000000008c7805 */ /* 0x000fe2000001ff00 */
[----:B------:R-:W-:Y:S01]  /*37e0*/  SEL R194, R194, R200, !P0 ;  /* 0x000000c8c2c27207 */ /* 0x000fe20004000000 */
        /* <DEDUP_REMOVED lines=49> */
[----:B------:R-:W-:Y:S01]  /*3b00*/  IMAD.IADD R243, R243, 0x1, R238 ;  /* 0x00000001f3f37824 */ /* 0x000fe200078e02ee */
[----:B------:R-:W-:Y:S01]  /*3b10*/  IADD3 R242, R242, -c[0x0][0x2e8], RZ ;  /* 0x8000ba00f2f27a10 */ /* 0x000fe20007ffe0ff */
[----:B------:R-:W-:Y:S01]  /*3b20*/  IMAD.IADD R190, R192, 0x1, R191 ;  /* 0x00000001c0be7824 */ /* 0x000fe200078e02bf */
[----:B------:R-:W-:Y:S01]  /*3b30*/  IADD3 R189, R196, R192, RZ ;  /* 0x000000c0c4bd7210 */ /* 0x000fe20007ffe0ff */
[----:B--2---:R-:W-:-:S02]  /*3b40*/  @P3 FMUL.FTZ R233, R5, R4 ;  /* 0x0000000405e93220 */ /* 0x004fc40000410000 */
.L_x_496:
[----:B------:R-:W0:Y:S01]  /*3b50*/  LDGDEPBAR ;  /* 0x00000000000079af */ /* 0x000e220000000000 */
[C---:B------:R-:W-:Y:S02]  /*3b60*/  IMAD.IADD R98, R194.reuse, 0x1, R193 ;  /* 0x00000001c2627824 */ /* 0x040fe400078e02c1 */
[--C-:B------:R-:W-:Y:S02]  /*3b70*/  IMAD.IADD R97, R194, 0x1, R192.reuse ;  /* 0x00000001c2617824 */ /* 0x100fe400078e02c0 */
[----:B------:R-:W-:Y:S01]  /*3b80*/  IMAD.IADD R96, R98, 0x1, R192 ;  /* 0x0000000162607824 */ /* 0x000fe200078e02c0 */
        /* <DEDUP_REMOVED lines=8> */
[----:B------:R-:W-:Y:S06]  /*3c10*/  LDSM.16.M88.4 R84, [R97] ;  /* 0x000000006154783b */ /* 0x000fec0000000200 */
[----:B------:R-:W4:Y:S01]  /*3c20*/  LDSM.16.M88.4 R88, [R3+0x12000] ;  /* 0x012000000358783b */ /* 0x000f220000000200 */
[C---:B-1----:R-:W-:Y:S05]  /*3c30*/  HMMA.16816.F32 R4, R16.reuse, R8, RZ ;  /* 0x000000081004723c */ /* 0x042fea00000018ff */
[----:B------:R-:W-:Y:S03]  /*3c40*/  LDSM.16.M88.4 R92, [R2+0x12000] ;  /* 0x01200000025c783b */ /* 0x000fe60000000200 */
[C---:B------:R-:W-:Y:S08]  /*3c50*/  HMMA.16816.F32 R8, R16.reuse, R10, RZ ;  /* 0x0000000a1008723c */ /* 0x040ff000000018ff */
[C---:B--2---:R-:W-:Y:S08]  /*3c60*/  HMMA.16816.F32 R12, R16.reuse, R68, RZ ;  /* 0x00000044100c723c */ /* 0x044ff000000018ff */
[----:B------:R-:W-:Y:S01]  /*3c70*/  HMMA.16816.F32 R16, R16, R70, RZ ;  /* 0x000000461010723c */ /* 0x000fe200000018ff */
[----:B------:R-:W1:Y:S07]  /*3c80*/  LDSM.16.M88.4 R68, [R3+0x12800] ;  /* 0x012800000344783b */ /* 0x000e6e0000000200 */
[C---:B---3--:R-:W-:Y:S08]  /*3c90*/  HMMA.16816.F32 R4, R72.reuse, R76, R4 ;  /* 0x0000004c4804723c */ /* 0x048ff00000001804 */
[C---:B------:R-:W-:Y:S01]  /*3ca0*/  HMMA.16816.F32 R8, R72.reuse, R78, R8 ;  /* 0x0000004e4808723c */ /* 0x040fe20000001808 */
[----:B------:R-:W2:Y:S07]  /*3cb0*/  LDSM.16.M88.4 R76, [R96] ;  /* 0x00000000604c783b */ /* 0x000eae0000000200 */
[C---:B----4-:R-:W-:Y:S07]  /*3cc0*/  HMMA.16816.F32 R12, R72.reuse, R80, R12 ;  /* 0x00000050480c723c */ /* 0x050fee000000180c */
[----:B------:R-:W-:Y:S01]  /*3cd0*/  IADD3 R80, P0, R230, R226, RZ ;  /* 0x000000e2e6507210 */ /* 0x000fe20007f1e0ff */
[----:B------:R-:W-:Y:S01]  /*3ce0*/  HMMA.16816.F32 R16, R72, R82, R16 ;  /* 0x000000524810723c */ /* 0x000fe20000001810 */
[----:B------:R-:W3:Y:S03]  /*3cf0*/  LDSM.16.M88.4 R72, [R2+0x12800] ;  /* 0x012800000248783b */ /* 0x000ee60000000200 */
[----:B------:R-:W-:Y:S04]  /*3d00*/  IMAD.X R81, R229, 0x1, R225, P0 ;  /* 0x00000001e5517824 */ /* 0x000fe800000e06e1 */
[C---:B------:R-:W-:Y:S01]  /*3d10*/  HMMA.16816.F32 R4, R84.reuse, R88, R4 ;  /* 0x000000585404723c */ /* 0x040fe20000001804 */
[----:B-----5:R4:W5:Y:S06]  /*3d20*/  LDG.E R153, [R80.64] ;  /* 0x0000000650997981 */ /* 0x02096c000c1e1900 */
[----:B------:R4:W5:Y:S01]  /*3d30*/  LDG.E R152, [R80.64+0x20] ;  /* 0x0000200650987981 */ /* 0x000962000c1e1900 */
[C---:B------:R-:W-:Y:S05]  /*3d40*/  HMMA.16816.F32 R8, R84.reuse, R90, R8 ;  /* 0x0000005a5408723c */ /* 0x040fea0000001808 */
[----:B------:R-:W-:Y:S03]  /*3d50*/  LDSM.16.M88.4 R88, [R198+0x14000] ;  /* 0x01400000c658783b */ /* 0x000fe60000000200 */
[C---:B-1----:R-:W-:Y:S08]  /*3d60*/  HMMA.16816.F32 R12, R84.reuse, R68, R12 ;  /* 0x00000044540c723c */ /* 0x042ff0000000180c */
[----:B------:R-:W-:Y:S01]  /*3d70*/  HMMA.16816.F32 R16, R84, R70, R16 ;  /* 0x000000465410723c */ /* 0x000fe20000001810 */
[----:B------:R-:W-:Y:S06]  /*3d80*/  LDSM.16.M88.4 R68, [R198+0x14800] ;  /* 0x01480000c644783b */ /* 0x000fec0000000200 */
[----:B------:R-:W-:Y:S01]  /*3d90*/  LDSM.16.M88.4 R84, [R98+0x2000] ;  /* 0x002000006254783b */ /* 0x000fe20000000200 */
[C---:B--2---:R-:W-:Y:S05]  /*3da0*/  HMMA.16816.F32 R4, R76.reuse, R92, R4 ;  /* 0x0000005c4c04723c */ /* 0x044fea0000001804 */
[----:B----4-:R-:W1:Y:S03]  /*3db0*/  LDSM.16.M88.4 R80, [R194+0x2000] ;  /* 0x00200000c250783b */ /* 0x010e660000000200 */
[C---:B------:R-:W-:Y:S03]  /*3dc0*/  HMMA.16816.F32 R8, R76.reuse, R94, R8 ;  /* 0x0000005e4c08723c */ /* 0x040fe60000001808 */
[----:B------:R-:W2:Y:S05]  /*3dd0*/  LDSM.16.M88.4 R92, [R188+0x14000] ;  /* 0x01400000bc5c783b */ /* 0x000eaa0000000200 */
[C---:B---3--:R-:W-:Y:S08]  /*3de0*/  HMMA.16816.F32 R12, R76.reuse, R72, R12 ;  /* 0x000000484c0c723c */ /* 0x048ff0000000180c */
[----:B------:R-:W-:Y:S01]  /*3df0*/  HMMA.16816.F32 R16, R76, R74, R16 ;  /* 0x0000004a4c10723c */ /* 0x000fe20000001810 */
[----:B------:R-:W3:Y:S06]  /*3e00*/  LDSM.16.M88.4 R72, [R188+0x14800] ;  /* 0x01480000bc48783b */ /* 0x000eec0000000200 */
[----:B------:R-:W-:Y:S01]  /*3e10*/  LDSM.16.M88.4 R76, [R97+0x2000] ;  /* 0x00200000614c783b */ /* 0x000fe20000000200 */
[C---:B-1----:R-:W-:Y:S08]  /*3e20*/  HMMA.16816.F32 R4, R80.reuse, R88, R4 ;  /* 0x000000585004723c */ /* 0x042ff00000001804 */
[C---:B------:R-:W-:Y:S01]  /*3e30*/  HMMA.16816.F32 R8, R80.reuse, R90, R8 ;  /* 0x0000005a5008723c */ /* 0x040fe20000001808 */
[----:B------:R-:W1:Y:S07]  /*3e40*/  LDSM.16.M88.4 R88, [R3+0x14000] ;  /* 0x014000000358783b */ /* 0x000e6e0000000200 */
[C---:B------:R-:W-:Y:S08]  /*3e50*/  HMMA.16816.F32 R12, R80.reuse, R68, R12 ;  /* 0x00000044500c723c */ /* 0x040ff0000000180c */
[----:B------:R-:W-:Y:S01]  /*3e60*/  HMMA.16816.F32 R16, R80, R70, R16 ;  /* 0x000000465010723c */ /* 0x000fe20000001810 */
[----:B------:R-:W4:Y:S06]  /*3e70*/  LDSM.16.M88.4 R68, [R3+0x14800] ;  /* 0x014800000344783b */ /* 0x000f2c0000000200 */
[----:B------:R-:W-:Y:S01]  /*3e80*/  LDSM.16.M88.4 R80, [R96+0x2000] ;  /* 0x002000006050783b */ /* 0x000fe20000000200 */
[C---:B--2---:R-:W-:Y:S08]  /*3e90*/  HMMA.16816.F32 R4, R84.reuse, R92, R4 ;  /* 0x0000005c5404723c */ /* 0x044ff00000001804 */
[C---:B------:R-:W-:Y:S01]  /*3ea0*/  HMMA.16816.F32 R8, R84.reuse, R94, R8 ;  /* 0x0000005e5408723c */ /* 0x040fe20000001808 */
[----:B------:R-:W2:Y:S07]  /*3eb0*/  LDSM.16.M88.4 R92, [R2+0x14000] ;  /* 0x01400000025c783b */ /* 0x000eae0000000200 */
[C---:B---3--:R-:W-:Y:S08]  /*3ec0*/  HMMA.16816.F32 R12, R84.reuse, R72, R12 ;  /* 0x00000048540c723c */ /* 0x048ff0000000180c */
[----:B------:R-:W-:Y:S01]  /*3ed0*/  HMMA.16816.F32 R16, R84, R74, R16 ;  /* 0x0000004a5410723c */ /* 0x000fe20000001810 */
[----:B------:R-:W3:Y:S06]  /*3ee0*/  LDSM.16.M88.4 R72, [R2+0x14800] ;  /* 0x014800000248783b */ /* 0x000eec0000000200 */
[----:B------:R-:W-:Y:S01]  /*3ef0*/  LDSM.16.M88.4 R84, [R194+0x4000] ;  /* 0x00400000c254783b */ /* 0x000fe20000000200 */
[C---:B-1----:R-:W-:Y:S08]  /*3f00*/  HMMA.16816.F32 R4, R76.reuse, R88, R4 ;  /* 0x000000584c04723c */ /* 0x042ff00000001804 */
[C---:B------:R-:W-:Y:S01]  /*3f10*/  HMMA.16816.F32 R8, R76.reuse, R90, R8 ;  /* 0x0000005a4c08723c */ /* 0x040fe20000001808 */
[----:B------:R-:W1:Y:S07]  /*3f20*/  LDSM.16.M88.4 R88, [R198+0x16000] ;  /* 0x01600000c658783b */ /* 0x000e6e0000000200 */
[C---:B----4-:R-:W-:Y:S08]  /*3f30*/  HMMA.16816.F32 R12, R76.reuse, R68, R12 ;  /* 0x000000444c0c723c */ /* 0x050ff0000000180c */
        /* <DEDUP_REMOVED lines=10> */
[C---:B-1----:R-:W-:Y:S07]  /*3fe0*/  HMMA.16816.F32 R4, R84.reuse, R88, R4 ;  /* 0x000000585404723c */ /* 0x042fee0000001804 */
[----:B------:R-:W-:Y:S01]  /*3ff0*/  IMAD.SHL.U32 R88, R237, 0x40, RZ ;  /* 0x00000040ed587824 */ /* 0x000fe200078e00ff */
[C---:B------:R-:W-:Y:S04]  /*4000*/  HMMA.16816.F32 R8, R84.reuse, R90, R8 ;  /* 0x0000005a5408723c */ /* 0x040fe80000001808 */
[----:B------:R-:W-:Y:S04]  /*4010*/  IMAD.IADD R89, R243, 0x1, R88 ;  /* 0x00000001f3597824 */ /* 0x000fe800078e0258 */
[C---:B----4-:R-:W-:Y:S04]  /*4020*/  HMMA.16816.F32 R12, R84.reuse, R68, R12 ;  /* 0x00000044540c723c */ /* 0x050fe8000000180c */
[----:B------:R-:W-:Y:S02]  /*4030*/  IADD3 R91, R89, 0x8, RZ ;  /* 0x00000008595b7810 */ /* 0x000fe40007ffe0ff */
[----:B------:R-:W-:Y:S02]  /*4040*/  IABS R90, R89 ;  /* 0x00000059005a7213 */ /* 0x000fe40000000000 */
[----:B------:R-:W-:Y:S01]  /*4050*/  HMMA.16816.F32 R16, R84, R70, R16 ;  /* 0x000000465410723c */ /* 0x000fe20000001810 */
[----:B------:R-:W1:Y:S02]  /*4060*/  LDSM.16.M88.4 R68, [R97+0x4000] ;  /* 0x004000006144783b */ /* 0x000e640000000200 */
[----:B------:R-:W-:Y:S01]  /*4070*/  ISETP.GE.AND P1, PT, R91, RZ, PT ;  /* 0x000000ff5b00720c */ /* 0x000fe20003f26270 */
[----:B------:R-:W-:Y:S03]  /*4080*/  I2F R90, R90 ;  /* 0x0000005a005a7306 */ /* 0x000fe60000201400 */
[----:B------:R-:W4:Y:S01]  /*4090*/  LDSM.16.M88.4 R84, [R3+0x16800] ;  /* 0x016800000354783b */ /* 0x000f220000000200 */
[C---:B--2---:R-:W-:Y:S07]  /*40a0*/  HMMA.16816.F32 R4, R76.reuse, R92, R4 ;  /* 0x0000005c4c04723c */ /* 0x044fee0000001804 */
[C---:B------:R-:W-:Y:S01]  /*40b0*/  IADD3 R92, R89.reuse, 0x7, RZ ;  /* 0x00000007595c7810 */ /* 0x040fe20007ffe0ff */
[C---:B------:R-:W-:Y:S03]  /*40c0*/  HMMA.16816.F32 R8, R76.reuse, R94, R8 ;  /* 0x0000005e4c08723c */ /* 0x040fe60000001808 */
[----:B------:R-:W-:Y:S02]  /*40d0*/  ISETP.GE.AND P0, PT, R92, RZ, PT ;  /* 0x000000ff5c00720c */ /* 0x000fe40003f06270 */
[C---:B------:R-:W-:Y:S02]  /*40e0*/  IADD3 R93, R89.reuse, -0x1, RZ ;  /* 0xffffffff595d7810 */ /* 0x040fe40007ffe0ff */
[C---:B------:R-:W-:Y:S01]  /*40f0*/  IADD3 R94, R89.reuse, -0x8, RZ ;  /* 0xfffffff8595e7810 */ /* 0x040fe20007ffe0ff */
[C---:B---3--:R-:W-:Y:S04]  /*4100*/  HMMA.16816.F32 R12, R76.reuse, R72, R12 ;  /* 0x000000484c0c723c */ /* 0x048fe8000000180c */
[----:B------:R-:W-:Y:S02]  /*4110*/  @!P1 IADD3 R91, -R89, -0x8, RZ ;  /* 0xfffffff8595b9810 */ /* 0x000fe40007ffe1ff */
[----:B------:R-:W-:Y:S02]  /*4120*/  ISETP.GE.AND P1, PT, R93, RZ, PT ;  /* 0x000000ff5d00720c */ /* 0x000fe40003f26270 */
[----:B------:R-:W-:Y:S01]  /*4130*/  HMMA.16816.F32 R16, R76, R74, R16 ;  /* 0x0000004a4c10723c */ /* 0x000fe20000001810 */
[----:B------:R-:W-:Y:S01]  /*4140*/  LDSM.16.M88.4 R72, [R96+0x4000] ;  /* 0x004000006048783b */ /* 0x000fe20000000200 */
[----:B------:R-:W2:Y:S02]  /*4150*/  I2F R91, R91 ;  /* 0x0000005b005b7306 */ /* 0x000ea40000201400 */
[C---:B------:R-:W-:Y:S02]  /*4160*/  @!P0 IADD3 R92, -R89.reuse, -0x7, RZ ;  /* 0xfffffff9595c8810 */ /* 0x040fe40007ffe1ff */
[----:B------:R-:W-:Y:S01]  /*4170*/  ISETP.GE.AND P0, PT, R94, RZ, PT ;  /* 0x000000ff5e00720c */ /* 0x000fe20003f06270 */
[----:B------:R-:W3:Y:S01]  /*4180*/  LDSM.16.M88.4 R76, [R2+0x16000] ;  /* 0x01600000024c783b */ /* 0x000ee20000000200 */
[C---:B------:R-:W-:Y:S01]  /*4190*/  IADD3 R95, R89.reuse, -0x9, RZ ;  /* 0xfffffff7595f7810 */ /* 0x040fe20007ffe0ff */
[C---:B-1----:R-:W-:Y:S03]  /*41a0*/  HMMA.16816.F32 R4, R68.reuse, R80, R4 ;  /* 0x000000504404723c */ /* 0x042fe60000001804 */
[----:B------:R-:W1:Y:S02]  /*41b0*/  I2F R92, R92 ;  /* 0x0000005c005c7306 */ /* 0x000e640000201400 */
[----:B------:R-:W-:Y:S02]  /*41c0*/  @!P1 IADD3 R93, -R89, 0x1, RZ ;  /* 0x00000001595d9810 */ /* 0x000fe40007ffe1ff */
[----:B------:R-:W-:Y:S01]  /*41d0*/  ISETP.GE.AND P1, PT, R95, RZ, PT ;  /* 0x000000ff5f00720c */ /* 0x000fe20003f26270 */
[C---:B------:R-:W-:Y:S01]  /*41e0*/  HMMA.16816.F32 R8, R68.reuse, R82, R8 ;  /* 0x000000524408723c */ /* 0x040fe20000001808 */
[----:B------:R-:W1:Y:S03]  /*41f0*/  LDSM.16.M88.4 R80, [R2+0x16800] ;  /* 0x016800000250783b */ /* 0x000e660000000200 */
[C---:B------:R-:W-:Y:S01]  /*4200*/  @!P0 IADD3 R94, -R89.reuse, 0x8, RZ ;  /* 0x00000008595e8810 */ /* 0x040fe20007ffe1ff */
[----:B------:R-:W1:Y:S03]  /*4210*/  I2F R93, R93 ;  /* 0x0000005d005d7306 */ /* 0x000e660000201400 */
[C---:B----4-:R-:W-:Y:S04]  /*4220*/  HMMA.16816.F32 R12, R68.reuse, R84, R12 ;  /* 0x00000054440c723c */ /* 0x050fe8000000180c */
[C---:B------:R-:W-:Y:S03]  /*4230*/  @!P1 IADD3 R95, -R89.reuse, 0x9, RZ ;  /* 0x00000009595f9810 */ /* 0x040fe60007ffe1ff */
[----:B------:R-:W4:Y:S01]  /*4240*/  I2F R84, R94 ;  /* 0x0000005e00547306 */ /* 0x000f220000201400 */
[----:B------:R-:W-:Y:S01]  /*4250*/  IADD3 R85, R89, -0x10, RZ ;  /* 0xfffffff059557810 */ /* 0x000fe20007ffe0ff */
[----:B------:R-:W-:Y:S03]  /*4260*/  HMMA.16816.F32 R16, R68, R86, R16 ;  /* 0x000000564410723c */ /* 0x000fe60000001810 */
[----:B------:R-:W-:Y:S04]  /*4270*/  ISETP.GE.AND P0, PT, R85, RZ, PT ;  /* 0x000000ff5500720c */ /* 0x000fe80003f06270 */
[C---:B------:R-:W-:Y:S01]  /*4280*/  IADD3 R69, R89.reuse, -0x11, RZ ;  /* 0xffffffef59457810 */ /* 0x040fe20007ffe0ff */
[----:B------:R-:W2:Y:S01]  /*4290*/  I2F R95, R95 ;  /* 0x0000005f005f7306 */ /* 0x000ea20000201400 */
[----:B------:R-:W-:Y:S02]  /*42a0*/  IADD3 R70, R89, -0x18, RZ ;  /* 0xffffffe859467810 */ /* 0x000fe40007ffe0ff */
[----:B------:R-:W-:Y:S01]  /*42b0*/  ISETP.GE.AND P2, PT, R69, RZ, PT ;  /* 0x000000ff4500720c */ /* 0x000fe20003f46270 */
[C---:B---3--:R-:W-:Y:S05]  /*42c0*/  HMMA.16816.F32 R4, R72.reuse, R76, R4 ;  /* 0x0000004c4804723c */ /* 0x048fea0000001804 */
[C---:B------:R-:W-:Y:S02]  /*42d0*/  IADD3 R68, R89.reuse, -0x19, RZ ;  /* 0xffffffe759447810 */ /* 0x040fe40007ffe0ff */
[C---:B------:R-:W-:Y:S01]  /*42e0*/  @!P0 IADD3 R85, -R89.reuse, 0x10, RZ ;  /* 0x0000001059558810 */ /* 0x040fe20007ffe1ff */
[C---:B------:R-:W-:Y:S03]  /*42f0*/  HMMA.16816.F32 R8, R72.reuse, R78, R8 ;  /* 0x0000004e4808723c */ /* 0x040fe60000001808 */
[----:B------:R-:W-:Y:S02]  /*4300*/  ISETP.GE.AND P1, PT, R70, RZ, PT ;  /* 0x000000ff4600720c */ /* 0x000fe40003f26270 */
[----:B------:R-:W3:Y:S01]  /*4310*/  I2F R85, R85 ;  /* 0x0000005500557306 */ /* 0x000ee20000201400 */
[----:B------:R-:W-:Y:S02]  /*4320*/  ISETP.GE.AND P0, PT, R68, RZ, PT ;  /* 0x000000ff4400720c */ /* 0x000fe40003f06270 */
[C---:B-1----:R-:W-:Y:S04]  /*4330*/  HMMA.16816.F32 R12, R72.reuse, R80, R12 ;  /* 0x00000050480c723c */ /* 0x042fe8000000180c */
[----:B------:R-:W-:Y:S04]  /*4340*/  @!P2 IADD3 R69, -R89, 0x11, RZ ;  /* 0x000000115945a810 */ /* 0x000fe80007ffe1ff */
[-C--:B--2---:R-:W-:Y:S01]  /*4350*/  FFMA.FTZ R6, R91, -R233.reuse, R6 ;  /* 0x800000e95b067223 */ /* 0x084fe20000010006 */
[C---:B------:R-:W-:Y:S01]  /*4360*/  @!P1 IADD3 R70, -R89.reuse, 0x18, RZ ;  /* 0x0000001859469810 */ /* 0x040fe20007ffe1ff */
[----:B------:R-:W1:Y:S01]  /*4370*/  I2F R69, R69 ;  /* 0x0000004500457306 */ /* 0x000e620000201400 */
[----:B------:R-:W-:Y:S03]  /*4380*/  HMMA.16816.F32 R16, R72, R82, R16 ;  /* 0x000000524810723c */ /* 0x000fe60000001810 */
[-C--:B------:R-:W-:Y:S01]  /*4390*/  FFMA.FTZ R7, R92, -R233.reuse, R7 ;  /* 0x800000e95c077223 */ /* 0x080fe20000010007 */
[----:B------:R-:W-:Y:S01]  /*43a0*/  @!P0 IADD3 R68, -R89, 0x19, RZ ;  /* 0x0000001959448810 */ /* 0x000fe20007ffe1ff */
[CC--:B------:R-:W-:Y:S01]  /*43b0*/  FFMA.FTZ R5, R93.reuse, -R233.reuse, R5 ;  /* 0x800000e95d057223 */ /* 0x0c0fe20000010005 */
[----:B------:R-:W-:Y:S01]  /*43c0*/  ISETP.GE.AND P0, PT, R88, R242, PT ;  /* 0x000000f25800720c */ /* 0x000fe20003f06270 */
[CC--:B------:R-:W-:Y:S02]  /*43d0*/  FFMA.FTZ R4, R90.reuse, -R233.reuse, R4 ;  /* 0x800000e95a047223 */ /* 0x0c0fe40000010004 */
[-C--:B------:R-:W-:Y:S01]  /*43e0*/  FFMA.FTZ R11, R93, -R233.reuse, R11 ;  /* 0x800000e95d0b7223 */ /* 0x080fe2000001000b */
[----:B------:R-:W2:Y:S02]  /*43f0*/  I2F R70, R70 ;  /* 0x0000004600467306 */ /* 0x000ea40000201400 */
[-C--:B------:R-:W-:Y:S02]  /*4400*/  FFMA.FTZ R10, R90, -R233.reuse, R10 ;  /* 0x800000e95a0a7223 */ /* 0x080fe4000001000a */
[CC--:B----4-:R-:W-:Y:S02]  /*4410*/  FFMA.FTZ R8, R84.reuse, -R233.reuse, R8 ;  /* 0x800000e954087223 */ /* 0x0d0fe40000010008 */
[CC--:B------:R-:W-:Y:S02]  /*4420*/  FFMA.FTZ R9, R95.reuse, -R233.reuse, R9 ;  /* 0x800000e95f097223 */ /* 0x0c0fe40000010009 */
[-C--:B------:R-:W-:Y:S02]  /*4430*/  FFMA.FTZ R14, R84, -R233.reuse, R14 ;  /* 0x800000e9540e7223 */ /* 0x080fe4000001000e */
[-C--:B------:R-:W-:Y:S01]  /*4440*/  FFMA.FTZ R15, R95, -R233.reuse, R15 ;  /* 0x800000e95f0f7223 */ /* 0x080fe2000001000f */
[----:B------:R-:W4:Y:S01]  /*4450*/  I2F R68, R68 ;  /* 0x0000004400447306 */ /* 0x000f220000201400 */
[-C--:B---3--:R-:W-:Y:S02]  /*4460*/  FFMA.FTZ R12, R85, -R233.reuse, R12 ;  /* 0x800000e9550c7223 */ /* 0x088fe4000001000c */
[-C--:B-1----:R-:W-:Y:S02]  /*4470*/  FFMA.FTZ R13, R69, -R233.reuse, R13 ;  /* 0x800000e9450d7223 */ /* 0x082fe4000001000d */
[-C--:B------:R-:W-:Y:S02]  /*4480*/  FFMA.FTZ R18, R85, -R233.reuse, R18 ;  /* 0x800000e955127223 */ /* 0x080fe40000010012 */
[-C--:B------:R-:W-:Y:S02]  /*4490*/  FFMA.FTZ R19, R69, -R233.reuse, R19 ;  /* 0x800000e945137223 */ /* 0x080fe40000010013 */
[-C--:B--2---:R-:W-:Y:S02]  /*44a0*/  FFMA.FTZ R16, R70, -R233.reuse, R16 ;  /* 0x800000e946107223 */ /* 0x084fe40000010010 */
[----:B----4-:R-:W-:Y:S02]  /*44b0*/  FFMA.FTZ R17, R68, -R233, R17 ;  /* 0x800000e944117223 */ /* 0x010fe40000010011 */
[----:B------:R-:W-:Y:S01]  /*44c0*/  IMAD.MOV.U32 R68, RZ, RZ, c[0x0][0x2e4] ;  /* 0x0000b900ff447624 */ /* 0x000fe200078e00ff */
[----:B------:R-:W-:-:S05]  /*44d0*/  @!P0 BRA `(.L_x_492) ;  /* 0x0000008000008947 */ /* 0x000fca0003800000 */
[----:B------:R-:W-:Y:S02]  /*44e0*/  IADD3 R69, R232, R220, -R238 ;  /* 0x000000dce8457210 */ /* 0x000fe40007ffe8ee */
[----:B------:R-:W-:Y:S02]  /*44f0*/  IADD3 R68, R88, 0x40, RZ ;  /* 0x0000004058447810 */ /* 0x000fe40007ffe0ff */
[----:B------:R-:W-:Y:S02]  /*4500*/  IADD3 R70, R223, 0x40, RZ ;  /* 0x00000040df467810 */ /* 0x000fe40007ffe0ff */
[----:B------:R-:W-:Y:S01]  /*4510*/  ISETP.GE.AND P1, PT, R68, R69, PT ;  /* 0x000000454400720c */ /* 0x000fe20003f26270 */
[----:B------:R-:W-:Y:S01]  /*4520*/  IMAD.MOV.U32 R68, RZ, RZ, R232 ;  /* 0x000000ffff447224 */ /* 0x000fe200078e00e8 */
[----:B------:R-:W-:Y:S11]  /*4530*/  ISETP.LT.AND P0, PT, R70, R238, PT ;  /* 0x000000ee4600720c */ /* 0x000ff60003f01270 */
[----:B------:R-:W-:Y:S02]  /*4540*/  @!UPT UIADD3 URZ, URZ, URZ, URZ ;  /* 0x0000003f3f3ff290 */ /* 0x000fe4000fffe03f */
[----:B------:R-:W-:-:S05]  /*4550*/  @!P1 BRA P0, `(.L_x_493) ;  /* 0x0000045000009947 */ /* 0x000fca0000000000 */
.L_x_492:
[----:B------:R-:W-:Y:S01]  /*4560*/  IADD3 R71, R238, 0x1, -R240 ;  /* 0x00000001ee477810 */ /* 0x000fe20007ffe8f0 */
[----:B------:R-:W-:Y:S01]  /*4570*/  IMAD.IADD R78, R202, 0x1, R88 ;  /* 0x00000001ca4e7824 */ /* 0x000fe200078e0258 */
[-C--:B------:R-:W-:Y:S01]  /*4580*/  IADD3 R70, -R68, R238.reuse, -R240 ;  /* 0x000000ee44467210 */ /* 0x080fe20007ffe9f0 */
[----:B------:R-:W-:Y:S01]  /*4590*/  IMAD.MOV.U32 R232, RZ, RZ, R68 ;  /* 0x000000ffffe87224 */ /* 0x000fe200078e0044 */
[----:B------:R-:W-:Y:S02]  /*45a0*/  IADD3 R71, R71, c[0x0][0x2e8], RZ ;  /* 0x0000ba0047477a10 */ /* 0x000fe40007ffe0ff */
[C---:B------:R-:W-:Y:S01]  /*45b0*/  IADD3 R69, R78.reuse, 0x8, RZ ;  /* 0x000000084e457810 */ /* 0x040fe20007ffe0ff */
[C---:B------:R-:W-:Y:S01]  /*45c0*/  IMAD.IADD R79, R78.reuse, 0x1, R70 ;  /* 0x000000014e4f7824 */ /* 0x040fe200078e0246 */
[C---:B------:R-:W-:Y:S01]  /*45d0*/  IADD3 R77, R221.reuse, 0x1, RZ ;  /* 0x00000001dd4d7810 */ /* 0x040fe20007ffe0ff */
[----:B------:R-:W-:Y:S01]  /*45e0*/  IMAD.IADD R78, R78, 0x1, R71 ;  /* 0x000000014e4e7824 */ /* 0x000fe200078e0247 */
[----:B------:R-:W-:Y:S01]  /*45f0*/  IADD3 R76, R221, 0x8, RZ ;  /* 0x00000008dd4c7810 */ /* 0x000fe20007ffe0ff */
[--C-:B------:R-:W-:Y:S01]  /*4600*/  IMAD.IADD R70, R70, 0x1, R69.reuse ;  /* 0x0000000146467824 */ /* 0x100fe200078e0245 */
[----:B------:R-:W-:Y:S01]  /*4610*/  IMNMX R79, RZ, R79, !PT ;  /* 0x0000004fff4f7217 */ /* 0x000fe20007800200 */
[----:B------:R-:W-:Y:S01]  /*4620*/  IMAD.IADD R69, R71, 0x1, R69 ;  /* 0x0000000147457824 */ /* 0x000fe200078e0245 */
[----:B------:R-:W-:Y:S02]  /*4630*/  IMNMX R78, R78, R238, PT ;  /* 0x000000ee4e4e7217 */ /* 0x000fe40003800200 */
[-C--:B------:R-:W-:Y:S02]  /*4640*/  ISETP.GE.AND P0, PT, R221, R79.reuse, PT ;  /* 0x0000004fdd00720c */ /* 0x080fe40003f06270 */
[-C--:B------:R-:W-:Y:S02]  /*4650*/  ISETP.GE.AND P6, PT, R77, R79.reuse, PT ;  /* 0x0000004f4d00720c */ /* 0x080fe40003fc6270 */
        /* <DEDUP_REMOVED lines=24> */
[-C--:B------:R-:W-:Y:S02]  /*47e0*/  ISETP.GE.OR P6, PT, R77, R69.reuse, !P6 ;  /* 0x000000454d00720c */ /* 0x080fe400077c6670 */
        /* <DEDUP_REMOVED lines=28> */
.L_x_493:
[C---:B------:R-:W-:Y:S01]  /*49b0*/  FMUL.FTZ R68, R234.reuse, 1.4426950216293334961 ;  /* 0x3fb8aa3bea447820 */ /* 0x040fe20000410000 */
[----:B------:R-:W-:Y:S02]  /*49c0*/  FSETP.NEU.FTZ.AND P0, PT, R234, -INF , PT ;  /* 0xff800000ea00780b */ /* 0x000fe40003f1d000 */
[----:B------:R-:W-:Y:S02]  /*49d0*/  SHF.L.U32 R151, R200, 0x1, RZ ;  /* 0x00000001c8977819 */ /* 0x000fe400000006ff */
[----:B------:R-:W-:Y:S02]  /*49e0*/  FSEL R68, R68, RZ, P0 ;  /* 0x000000ff44447208 */ /* 0x000fe40000000000 */
[----:B------:R-:W-:Y:S02]  /*49f0*/  FSETP.NEU.FTZ.AND P0, PT, R235, -INF , PT ;  /* 0xff800000eb00780b */ /* 0x000fe40003f1d000 */
[-C--:B------:R-:W-:Y:S01]  /*4a00*/  IADD3 R150, R193, R151.reuse, RZ ;  /* 0x00000097c1967210 */ /* 0x080fe20007ffe0ff */
[--C-:B------:R-:W-:Y:S01]  /*4a10*/  FFMA.FTZ R169, R4, c[0x0][0x23c], -R68.reuse ;  /* 0x00008f0004a97a23 */ /* 0x100fe20000010844 */
[C---:B------:R-:W-:Y:S01]  /*4a20*/  IADD3 R149, R192.reuse, R151, RZ ;  /* 0x00000097c0957210 */ /* 0x040fe20007ffe0ff */
[----:B------:R-:W-:Y:S01]  /*4a30*/  FMUL.FTZ R4, R235, 1.4426950216293334961 ;  /* 0x3fb8aa3beb047820 */ /* 0x000fe20000410000 */
[----:B------:R-:W-:Y:S01]  /*4a40*/  IADD3 R148, R192, R150, RZ ;  /* 0x00000096c0947210 */ /* 0x000fe20007ffe0ff */
[--C-:B------:R-:W-:Y:S01]  /*4a50*/  FFMA.FTZ R168, R5, c[0x0][0x23c], -R68.reuse ;  /* 0x00008f0005a87a23 */ /* 0x100fe20000010844 */
[----:B------:R-:W-:Y:S01]  /*4a60*/  MOV R252, c[0x0][0x22c] ;  /* 0x00008b0000fc7a02 */ /* 0x000fe20000000f00 */
[--C-:B------:R-:W-:Y:S01]  /*4a70*/  FFMA.FTZ R167, R8, c[0x0][0x23c], -R68.reuse ;  /* 0x00008f0008a77a23 */ /* 0x100fe20000010844 */
[----:B------:R-:W-:Y:S01]  /*4a80*/  FSEL R4, R4, RZ, P0 ;  /* 0x000000ff04047208 */ /* 0x000fe20000000000 */
[--C-:B------:R-:W-:Y:S01]  /*4a90*/  FFMA.FTZ R166, R9, c[0x0][0x23c], -R68.reuse ;  /* 0x00008f0009a67a23 */ /* 0x100fe20000010844 */
[----:B------:R-:W-:Y:S01]  /*4aa0*/  MUFU.EX2 R169, R169 ;  /* 0x000000a900a97308 */ /* 0x000fe20000000800 */
[----:B------:R-:W-:Y:S01]  /*4ab0*/  FFMA.FTZ R165, R12, c[0x0][0x23c], -R68 ;  /* 0x00008f000ca57a23 */ /* 0x000fe20000010844 */
[----:B------:R-:W-:Y:S01]  /*4ac0*/  ISETP.GT.AND P6, PT, R237, R222, PT ;  /* 0x000000deed00720c */ /* 0x000fe20003fc4270 */
[--C-:B------:R-:W-:Y:S02]  /*4ad0*/  FFMA.FTZ R161, R6, c[0x0][0x23c], -R4.reuse ;  /* 0x00008f0006a17a23 */ /* 0x100fe40000010804 */
[--C-:B------:R-:W-:Y:S02]  /*4ae0*/  FFMA.FTZ R160, R7, c[0x0][0x23c], -R4.reuse ;  /* 0x00008f0007a07a23 */ /* 0x100fe40000010804 */
[--C-:B------:R-:W-:Y:S02]  /*4af0*/  FFMA.FTZ R159, R10, c[0x0][0x23c], -R4.reuse ;  /* 0x00008f000a9f7a23 */ /* 0x100fe40000010804 */
[--C-:B------:R-:W-:Y:S01]  /*4b00*/  FFMA.FTZ R158, R11, c[0x0][0x23c], -R4.reuse ;  /* 0x00008f000b9e7a23 */ /* 0x100fe20000010804 */
[----:B------:R-:W1:Y:S01]  /*4b10*/  MUFU.EX2 R168, R168 ;  /* 0x000000a800a87308 */ /* 0x000e620000000800 */
[--C-:B------:R-:W-:Y:S02]  /*4b20*/  FFMA.FTZ R155, R18, c[0x0][0x23c], -R4.reuse ;  /* 0x00008f00129b7a23 */ /* 0x100fe40000010804 */
[--C-:B------:R-:W-:Y:S02]  /*4b30*/  FFMA.FTZ R157, R14, c[0x0][0x23c], -R4.reuse ;  /* 0x00008f000e9d7a23 */ /* 0x100fe40000010804 */
[--C-:B------:R-:W-:Y:S02]  /*4b40*/  FFMA.FTZ R156, R15, c[0x0][0x23c], -R4.reuse ;  /* 0x00008f000f9c7a23 */ /* 0x100fe40000010804 */
[----:B------:R-:W-:Y:S02]  /*4b50*/  FFMA.FTZ R4, R19, c[0x0][0x23c], -R4 ;  /* 0x00008f0013047a23 */ /* 0x000fe40000010804 */
[--C-:B------:R-:W-:Y:S01]  /*4b60*/  FFMA.FTZ R164, R13, c[0x0][0x23c], -R68.reuse ;  /* 0x00008f000da47a23 */ /* 0x100fe20000010844 */
[----:B------:R-:W-:Y:S01]  /*4b70*/  MUFU.EX2 R161, R161 ;  /* 0x000000a100a17308 */ /* 0x000fe20000000800 */
[--C-:B------:R-:W-:Y:S02]  /*4b80*/  FFMA.FTZ R163, R16, c[0x0][0x23c], -R68.reuse ;  /* 0x00008f0010a37a23 */ /* 0x100fe40000010844 */
[----:B------:R-:W-:Y:S02]  /*4b90*/  FFMA.FTZ R68, R17, c[0x0][0x23c], -R68 ;  /* 0x00008f0011447a23 */ /* 0x000fe40000010844 */
[----:B------:R-:W-:Y:S05]  /*4ba0*/  IMAD R252, R252, c[0x0][0x1c0], RZ ;  /* 0x00007000fcfc7a24 */ /* 0x000fea00078e02ff */
[----:B------:R-:W2:Y:S10]  /*4bb0*/  MUFU.EX2 R160, R160 ;  /* 0x000000a000a07308 */ /* 0x000eb40000000800 */
[----:B------:R-:W-:Y:S10]  /*4bc0*/  MUFU.EX2 R167, R167 ;  /* 0x000000a700a77308 */ /* 0x000ff40000000800 */
[----:B------:R-:W3:Y:S10]  /*4bd0*/  MUFU.EX2 R166, R166 ;  /* 0x000000a600a67308 */ /* 0x000ef40000000800 */
[----:B------:R-:W-:Y:S10]  /*4be0*/  MUFU.EX2 R159, R159 ;  /* 0x0000009f009f7308 */ /* 0x000ff40000000800 */
[----:B------:R-:W4:Y:S10]  /*4bf0*/  MUFU.EX2 R158, R158 ;  /* 0x0000009e009e7308 */ /* 0x000f340000000800 */
[----:B------:R4:W-:Y:S10]  /*4c00*/  MUFU.EX2 R154, R4 ;  /* 0x00000004009a7308 */ /* 0x0009f40000000800 */
[----:B------:R-:W-:Y:S10]  /*4c10*/  MUFU.EX2 R165, R165 ;  /* 0x000000a500a57308 */ /* 0x000ff40000000800 */
[----:B------:R-:W1:Y:S10]  /*4c20*/  MUFU.EX2 R164, R164 ;  /* 0x000000a400a47308 */ /* 0x000e740000000800 */
[----:B------:R-:W-:Y:S10]  /*4c30*/  MUFU.EX2 R157, R157 ;  /* 0x0000009d009d7308 */ /* 0x000ff40000000800 */
[----:B------:R-:W1:Y:S10]  /*4c40*/  MUFU.EX2 R156, R156 ;  /* 0x0000009c009c7308 */ /* 0x000e740000000800 */
[----:B------:R-:W-:Y:S10]  /*4c50*/  MUFU.EX2 R162, R68 ;  /* 0x0000004400a27308 */ /* 0x000ff40000000800 */
[----:B------:R-:W4:Y:S10]  /*4c60*/  MUFU.EX2 R163, R163 ;  /* 0x000000a300a37308 */ /* 0x000f340000000800 */
[----:B------:R-:W4:Y:S01]  /*4c70*/  MUFU.EX2 R155, R155 ;  /* 0x0000009b009b7308 */ /* 0x000f220000000800 */
[----:B-1----:R-:W-:Y:S02]  /*4c80*/  F2FP.PACK_AB R7, R168, R169 ;  /* 0x000000a9a807723e */ /* 0x002fe400000000ff */
[----:B--2---:R-:W-:Y:S02]  /*4c90*/  F2FP.PACK_AB R6, R160, R161 ;  /* 0x000000a1a006723e */ /* 0x004fe400000000ff */
[----:B---3--:R-:W-:Y:S01]  /*4ca0*/  F2FP.PACK_AB R5, R166, R167 ;  /* 0x000000a7a605723e */ /* 0x008fe200000000ff */
[----:B------:R1:W-:Y:S01]  /*4cb0*/  STS [R215+0x20000], R7 ;  /* 0x02000007d7007388 */ /* 0x0003e20000000800 */
[----:B----4-:R-:W-:Y:S05]  /*4cc0*/  F2FP.PACK_AB R4, R158, R159 ;  /* 0x0000009f9e04723e */ /* 0x010fea00000000ff */
[----:B------:R2:W-:Y:S06]  /*4cd0*/  STS [R215+0x20400], R6 ;  /* 0x02040006d7007388 */ /* 0x0005ec0000000800 */
[----:B------:R3:W-:Y:S06]  /*4ce0*/  STS [R219+0x20000], R5 ;  /* 0x02000005db007388 */ /* 0x0007ec0000000800 */
[----:B------:R4:W-:Y:S01]  /*4cf0*/  STS [R219+0x20400], R4 ;  /* 0x02040004db007388 */ /* 0x0009e20000000800 */
[----:B-1----:R-:W-:Y:S05]  /*4d00*/  F2FP.PACK_AB R7, R164, R165 ;  /* 0x000000a5a407723e */ /* 0x002fea00000000ff */
[----:B------:R-:W-:Y:S01]  /*4d10*/  STS [R217+0x20000], R7 ;  /* 0x02000007d9007388 */ /* 0x000fe20000000800 */
[----:B--2---:R-:W-:Y:S05]  /*4d20*/  F2FP.PACK_AB R6, R156, R157 ;  /* 0x0000009d9c06723e */ /* 0x004fea00000000ff */
[----:B------:R-:W-:Y:S01]  /*4d30*/  STS [R217+0x20400], R6 ;  /* 0x02040006d9007388 */ /* 0x000fe20000000800 */
[----:B---3--:R-:W-:Y:S05]  /*4d40*/  F2FP.PACK_AB R5, R162, R163 ;  /* 0x000000a3a205723e */ /* 0x008fea00000000ff */
[----:B------:R-:W-:Y:S01]  /*4d50*/  STS [R224+0x20000], R5 ;  /* 0x02000005e0007388 */ /* 0x000fe20000000800 */
[----:B----4-:R-:W-:Y:S05]  /*4d60*/  F2FP.PACK_AB R4, R154, R155 ;  /* 0x0000009b9a04723e */ /* 0x010fea00000000ff */
        /* <DEDUP_REMOVED lines=9> */
[C---:B-1----:R-:W-:Y:S05]  /*4e00*/  HMMA.16816.F32 R4, R16.reuse, R8, RZ ;  /* 0x000000081004723c */ /* 0x042fea00000018ff */
[----:B------:R-:W-:Y:S03]  /*4e10*/  LDSM.16.M88.4 R92, [R148+0xc000] ;  /* 0x00c00000945c783b */ /* 0x000fe60000000200 */
[C---:B------:R-:W-:Y:S03]  /*4e20*/  HMMA.16816.F32 R8, R16.reuse, R10, RZ ;  /* 0x0000000a1008723c */ /* 0x040fe600000018ff */
[----:B------:R-:W-:Y:S05]  /*4e30*/  LDSM.16.M88.4 R96, [R2+0x18000] ;  /* 0x018000000260783b */ /* 0x000fea0000000200 */
        /* <DEDUP_REMOVED lines=8> */
[----:B------:R-:W2:Y:S06]  /*4ec0*/  LDSM.16.M88.4 R72, [R2+0x18800] ;  /* 0x018800000248783b */ /* 0x000eac0000000200 */
[----:B------:R-:W3:Y:S01]  /*4ed0*/  LDSM.16.M88.4 R80, [R198+0x1a000] ;  /* 0x01a00000c650783b */ /* 0x000ee20000000200 */
[C---:B------:R-:W-:Y:S08]  /*4ee0*/  HMMA.16816.F32 R4, R84.reuse, R88, R4 ;  /* 0x000000585404723c */ /* 0x040ff00000001804 */
        /* <DEDUP_REMOVED lines=34> */
[C---:B---3--:R-:W-:Y:S08]  /*5110*/  HMMA.16816.F32 R4, R76.reuse, R80, R4 ;  /* 0x000000504c04723c */ /* 0x048ff00000001804 */
[C---:B------:R-:W-:Y:S01]  /*5120*/  HMMA.16816.F32 R8, R76.reuse, R82, R8 ;  /* 0x000000524c08723c */ /* 0x040fe20000001808 */
[----:B------:R-:W-:Y:S07]  /*5130*/  LDSM.16.M88.4 R80, [R3+0x1c000] ;  /* 0x01c000000350783b */ /* 0x000fee0000000200 */
[C---:B--2---:R-:W-:Y:S08]  /*5140*/  HMMA.16816.F32 R12, R76.reuse, R72, R12 ;  /* 0x000000484c0c723c */ /* 0x044ff0000000180c */
        /* <DEDUP_REMOVED lines=11> */
[C---:B------:R-:W-:Y:S08]  /*5200*/  HMMA.16816.F32 R8, R92.reuse, R98, R8 ;  /* 0x000000625c08723c */ /* 0x040ff00000001808 */
[C---:B--2---:R-:W-:Y:S08]  /*5210*/  HMMA.16816.F32 R12, R92.reuse, R72, R12 ;  /* 0x000000485c0c723c */ /* 0x044ff0000000180c */
[----:B------:R-:W-:Y:S01]  /*5220*/  HMMA.16816.F32 R16, R92, R74, R16 ;  /* 0x0000004a5c10723c */ /* 0x000fe20000001810 */
[----:B------:R-:W2:Y:S07]  /*5230*/  LDSM.16.M88.4 R72, [R2+0x1c800] ;  /* 0x01c800000248783b */ /* 0x000eae0000000200 */
[C---:B---3--:R-:W-:Y:S08]  /*5240*/  HMMA.16816.F32 R4, R76.reuse, R80, R4 ;  /* 0x000000504c04723c */ /* 0x048ff00000001804 */
[C---:B------:R-:W-:Y:S08]  /*5250*/  HMMA.16816.F32 R8, R76.reuse, R82, R8 ;  /* 0x000000524c08723c */ /* 0x040ff00000001808 */
[C---:B-1----:R-:W-:Y:S07]  /*5260*/  HMMA.16816.F32 R12, R76.reuse, R68, R12 ;  /* 0x000000444c0c723c */ /* 0x042fee000000180c */
[----:B------:R-:W-:Y:S01]  /*5270*/  LEA R68, -R252, RZ, 0x6 ;  /* 0x000000fffc447211 */ /* 0x000fe200078e31ff */
[----:B------:R-:W-:Y:S04]  /*5280*/  HMMA.16816.F32 R16, R76, R70, R16 ;  /* 0x000000464c10723c */ /* 0x000fe80000001810 */
[C---:B------:R-:W-:Y:S04]  /*5290*/  LEA R246, P0, R68.reuse, R246, 0x2 ;  /* 0x000000f644f67211 */ /* 0x040fe800078010ff */
[C---:B----4-:R-:W-:Y:S05]  /*52a0*/  HMMA.16816.F32 R4, R84.reuse, R88, R4 ;  /* 0x000000585404723c */ /* 0x050fea0000001804 */
[----:B------:R-:W-:Y:S03]  /*52b0*/  LEA.HI.X.SX32 R247, R68, R247, 0x2, P0 ;  /* 0x000000f744f77211 */ /* 0x000fe600000f16ff */
        /* <DEDUP_REMOVED lines=43> */
[----:B------:R-:W-:Y:S02]  /*5570*/  LEA R74, P0, R70, R250, 0x1 ;  /* 0x000000fa464a7211 */ /* 0x000fe400078008ff */
[----:B------:R-:W-:Y:S01]  /*5580*/  ISETP.NE.U32.AND P5, PT, R68, 0x1, PT ;  /* 0x000000014400780c */ /* 0x000fe20003fa5070 */
[----:B------:R-:W-:Y:S01]  /*5590*/  IMAD.MOV.U32 R68, RZ, RZ, c[0x0][0x194] ;  /* 0x00006500ff447624 */ /* 0x000fe200078e00ff */
[----:B------:R-:W-:Y:S02]  /*55a0*/  LEA.HI.X.SX32 R75, R70, R251, 0x1, P0 ;  /* 0x000000fb464b7211 */ /* 0x000fe400000f0eff */
[----:B------:R-:W-:Y:S02]  /*55b0*/  SEL R71, R71, 0x6000, !P5 ;  /* 0x0000600047477807 */ /* 0x000fe40006800000 */
[C---:B------:R-:W-:Y:S02]  /*55c0*/  @!P3 LEA R80, P5, R69.reuse, R74, 0x6 ;  /* 0x0000004a4550b211 */ /* 0x040fe400078a30ff */
[C---:B------:R-:W-:Y:S01]  /*55d0*/  LEA R72, P4, R69.reuse, R70, 0x5 ;  /* 0x0000004645487211 */ /* 0x040fe200078828ff */
[--C-:B------:R-:W-:Y:S01]  /*55e0*/  IMAD.IADD R236, R236, 0x1, R71.reuse ;  /* 0x00000001ecec7824 */ /* 0x100fe200078e0247 */
[----:B------:R-:W-:Y:S01]  /*55f0*/  @!P3 LEA.HI.X R81, R69, R75, R68, 0x6, P5 ;  /* 0x0000004b4551b211 */ /* 0x000fe200028f3444 */
[--C-:B------:R-:W-:Y:S01]  /*5600*/  IMAD.IADD R231, R231, 0x1, R71.reuse ;  /* 0x00000001e7e77824 */ /* 0x100fe200078e0247 */
[-C--:B------:R-:W-:Y:S01]  /*5610*/  @!P1 LEA R78, P0, R72, R250.reuse, 0x1 ;  /* 0x000000fa484e9211 */ /* 0x080fe200078008ff */
[----:B------:R-:W-:Y:S01]  /*5620*/  IMAD.IADD R194, R194, 0x1, R71 ;  /* 0x00000001c2c27824 */ /* 0x000fe200078e0247 */
[----:B------:R1:W-:Y:S01]  /*5630*/  @P3 STS [R236], RZ ;  /* 0x000000ffec003388 */ /* 0x0003e20000000800 */
[----:B------:R-:W-:Y:S03]  /*5640*/  SHF.R.S32.HI R73, RZ, 0x1f, R70 ;  /* 0x0000001fff497819 */ /* 0x000fe60000011446 */
[----:B------:R1:W-:Y:S01]  /*5650*/  @P3 STS [R236+0x4], RZ ;  /* 0x000004ffec003388 */ /* 0x0003e20000000800 */
[----:B------:R-:W-:Y:S02]  /*5660*/  LEA.HI.X R73, R69, R73, R68, 0x5, P4 ;  /* 0x0000004945497211 */ /* 0x000fe400020f2c44 */
[C---:B------:R-:W-:Y:S01]  /*5670*/  @!P2 LEA R76, P4, R72.reuse, R250, 0x1 ;  /* 0x000000fa484ca211 */ /* 0x040fe200078808ff */
[----:B------:R1:W-:Y:S01]  /*5680*/  @P3 STS [R236+0x8], RZ ;  /* 0x000008ffec003388 */ /* 0x0003e20000000800 */
[CCC-:B------:R-:W-:Y:S01]  /*5690*/  @!P1 LEA.HI.X R79, R72.reuse, R251.reuse, R73.reuse, 0x1, P0 ;  /* 0x000000fb484f9211 */ /* 0x1c0fe200000f0c49 */
[----:B------:R-:W-:Y:S01]  /*56a0*/  IMAD.MOV.U32 R250, RZ, RZ, R74 ;  /* 0x000000fffffa7224 */ /* 0x000fe200078e004a */
[----:B------:R-:W-:Y:S01]  /*56b0*/  @!P2 LEA.HI.X R77, R72, R251, R73, 0x1, P4 ;  /* 0x000000fb484da211 */ /* 0x000fe200020f0c49 */
[----:B------:R1:W-:Y:S01]  /*56c0*/  @P3 STS [R236+0xc], RZ ;  /* 0x00000cffec003388 */ /* 0x0003e20000000800 */
[----:B------:R-:W-:Y:S03]  /*56d0*/  IMAD.MOV.U32 R251, RZ, RZ, R75 ;  /* 0x000000fffffb7224 */ /* 0x000fe600078e004b */
        /* <DEDUP_REMOVED lines=45> */
.L_x_494:
        /* <DEDUP_REMOVED lines=19> */
[----:B------:R-:W2:Y:S05]  /*5ae0*/  LDSM.16.MT88.4 R8, [R184+0xc000] ;  /* 0x00c00000b808783b */ /* 0x000eaa0000004200 */
[----:B------:R-:W3:Y:S05]  /*5af0*/  LDSM.16.MT88.4 R12, [R0+0x20000] ;  /* 0x02000000000c783b */ /* 0x000eea0000004200 */
[----:B------:R-:W4:Y:S05]  /*5b00*/  LDSM.16.MT88.4 R16, [R184+0xe000] ;  /* 0x00e00000b810783b */ /* 0x000f2a0000004200 */
[----:B------:R-:W5:Y:S05]  /*5b10*/  LDSM.16.MT88.4 R68, [R184+0x10000] ;  /* 0x01000000b844783b */ /* 0x000f6a0000004200 */
[----:B-1----:R-:W-:Y:S05]  /*5b20*/  LDSM.16.MT88.4 R72, [R197+0x20800] ;  /* 0x02080000c548783b */ /* 0x002fea0000004200 */
[----:B------:R-:W1:Y:S05]  /*5b30*/  LDSM.16.MT88.4 R76, [R184+0xc800] ;  /* 0x00c80000b84c783b */ /* 0x000e6a0000004200 */
[----:B------:R-:W1:Y:S05]  /*5b40*/  LDSM.16.MT88.4 R80, [R0+0x20800] ;  /* 0x020800000050783b */ /* 0x000e6a0000004200 */
[----:B------:R-:W1:Y:S01]  /*5b50*/  LDSM.16.MT88.4 R84, [R184+0xe800] ;  /* 0x00e80000b854783b */ /* 0x000e620000004200 */
[-C--:B--2---:R-:W-:Y:S04]  /*5b60*/  HMMA.16816.F32 R20, R4, R8.reuse, R20 ;  /* 0x000000080414723c */ /* 0x084fe80000001814 */
[----:B------:R-:W-:Y:S04]  /*5b70*/  LDSM.16.MT88.4 R88, [R0+0x21800] ;  /* 0x021800000058783b */ /* 0x000fe80000004200 */
[C---:B---3--:R-:W-:Y:S08]  /*5b80*/  HMMA.16816.F32 R24, R12.reuse, R8, R24 ;  /* 0x000000080c18723c */ /* 0x048ff00000001818 */
[-C--:B------:R-:W-:Y:S08]  /*5b90*/  HMMA.16816.F32 R28, R12, R10.reuse, R28 ;  /* 0x0000000a0c1c723c */ /* 0x080ff0000000181c */
[C---:B------:R-:W-:Y:S01]  /*5ba0*/  HMMA.16816.F32 R32, R4.reuse, R10, R32 ;  /* 0x0000000a0420723c */ /* 0x040fe20000001820 */
[----:B------:R-:W2:Y:S07]  /*5bb0*/  LDSM.16.MT88.4 R8, [R184+0x10800] ;  /* 0x01080000b808783b */ /* 0x000eae0000004200 */
        /* <DEDUP_REMOVED lines=8> */
[----:B------:R-:W-:Y:S07]  /*5c40*/  LDSM.16.MT88.4 R12, [R184+0xd000] ;  /* 0x00d00000b80c783b */ /* 0x000fee0000004200 */
[----:B------:R-:W-:Y:S01]  /*5c50*/  HMMA.16816.F32 R64, R4, R70, R64 ;  /* 0x000000460440723c */ /* 0x000fe20000001840 */
[----:B------:R-:W3:Y:S05]  /*5c60*/  LDSM.16.MT88.4 R4, [R197+0x21000] ;  /* 0x02100000c504783b */ /* 0x000eea0000004200 */
[----:B------:R-:W4:Y:S02]  /*5c70*/  LDSM.16.MT88.4 R68, [R184+0xf000] ;  /* 0x00f00000b844783b */ /* 0x000f240000004200 */
        /* <DEDUP_REMOVED lines=10> */
[-C--:B--2---:R-:W-:Y:S08]  /*5d20*/  HMMA.16816.F32 R52, R72, R8.reuse, R52 ;  /* 0x000000084834723c */ /* 0x084ff00000001834 */
[C---:B------:R-:W-:Y:S08]  /*5d30*/  HMMA.16816.F32 R56, R80.reuse, R8, R56 ;  /* 0x000000085038723c */ /* 0x040ff00000001838 */
[-C--:B------:R-:W-:Y:S01]  /*5d40*/  HMMA.16816.F32 R60, R80, R10.reuse, R60 ;  /* 0x0000000a503c723c */ /* 0x080fe2000000183c */
[----:B------:R-:W2:Y:S07]  /*5d50*/  LDSM.16.MT88.4 R80, [R197+0x21800] ;  /* 0x02180000c550783b */ /* 0x000eae0000004200 */
[----:B------:R-:W-:Y:S01]  /*5d60*/  HMMA.16816.F32 R64, R72, R10, R64 ;  /* 0x0000000a4840723c */ /* 0x000fe20000001840 */
[----:B------:R-:W5:Y:S05]  /*5d70*/  LDSM.16.MT88.4 R8, [R184+0xf800] ;  /* 0x00f80000b808783b */ /* 0x000f6a0000004200 */
[----:B------:R-:W1:Y:S02]  /*5d80*/  LDSM.16.MT88.4 R72, [R184+0x11800] ;  /* 0x01180000b848783b */ /* 0x000e640000004200 */
[-C--:B---3--:R-:W-:Y:S03]  /*5d90*/  HMMA.16816.F32 R20, R4, R12.reuse, R20 ;  /* 0x0000000c0414723c */ /* 0x088fe60000001814 */
[----:B------:R-:W-:Y:S05]  /*5da0*/  BAR.SYNC.DEFER_BLOCKING 0x0 ;  /* 0x0000000000007b1d */ /* 0x000fea0000010000 */
[C---:B------:R-:W-:Y:S08]  /*5db0*/  HMMA.16816.F32 R24, R16.reuse, R12, R24 ;  /* 0x0000000c1018723c */ /* 0x040ff00000001818 */
[-C--:B------:R-:W-:Y:S08]  /*5dc0*/  HMMA.16816.F32 R28, R16, R14.reuse, R28 ;  /* 0x0000000e101c723c */ /* 0x080ff0000000181c */
[C---:B------:R-:W-:Y:S08]  /*5dd0*/  HMMA.16816.F32 R32, R4.reuse, R14, R32 ;  /* 0x0000000e0420723c */ /* 0x040ff00000001820 */
[-C--:B----4-:R-:W-:Y:S08]  /*5de0*/  HMMA.16816.F32 R36, R4, R68.reuse, R36 ;  /* 0x000000440424723c */ /* 0x090ff00000001824 */
[C---:B------:R-:W-:Y:S08]  /*5df0*/  HMMA.16816.F32 R40, R16.reuse, R68, R40 ;  /* 0x000000441028723c */ /* 0x040ff00000001828 */
[-C--:B------:R-:W-:Y:S08]  /*5e00*/  HMMA.16816.F32 R44, R16, R70.reuse, R44 ;  /* 0x00000046102c723c */ /* 0x080ff0000000182c */
[C---:B------:R-:W-:Y:S08]  /*5e10*/  HMMA.16816.F32 R48, R4.reuse, R70, R48 ;  /* 0x000000460430723c */ /* 0x040ff00000001830 */
[-C--:B-1----:R-:W-:Y:S08]  /*5e20*/  HMMA.16816.F32 R52, R4, R76.reuse, R52 ;  /* 0x0000004c0434723c */ /* 0x082ff00000001834 */
[C---:B------:R-:W-:Y:S08]  /*5e30*/  HMMA.16816.F32 R56, R16.reuse, R76, R56 ;  /* 0x0000004c1038723c */ /* 0x040ff00000001838 */
[-C--:B------:R-:W-:Y:S08]  /*5e40*/  HMMA.16816.F32 R60, R16, R78.reuse, R60 ;  /* 0x0000004e103c723c */ /* 0x080ff0000000183c */
[----:B------:R-:W-:Y:S08]  /*5e50*/  HMMA.16816.F32 R64, R4, R78, R64 ;  /* 0x0000004e0440723c */ /* 0x000ff00000001840 */
[-C--:B--2---:R-:W-:Y:S08]  /*5e60*/  HMMA.16816.F32 R20, R80, R84.reuse, R20 ;  /* 0x000000545014723c */ /* 0x084ff00000001814 */
        /* <DEDUP_REMOVED lines=16> */
[C---:B------:R-:W-:Y:S01]  /*5f70*/  IMAD.U32 R6, R5.reuse, -0x40, RZ ;  /* 0xffffffc005067824 */ /* 0x040fe200078e00ff */
[----:B------:R-:W-:Y:S04]  /*5f80*/  ISETP.GE.AND P1, PT, R214, c[0x0][0x220], PT ;  /* 0x00008800d6007a0c */ /* 0x000fe80003f26270 */
[C---:B------:R-:W-:Y:S02]  /*5f90*/  LEA R10, P0, R6.reuse, R248, 0x1 ;  /* 0x000000f8060a7211 */ /* 0x040fe400078008ff */
[----:B------:R-:W-:Y:S02]  /*5fa0*/  SHF.R.S32.HI R8, RZ, 0x1f, R6 ;  /* 0x0000001fff087819 */ /* 0x000fe40000011406 */
[----:B------:R-:W-:Y:S01]  /*5fb0*/  LEA.HI.X.SX32 R11, R6, R249, 0x1, P0 ;  /* 0x000000f9060b7211 */ /* 0x000fe200000f0eff */
[----:B------:R1:W-:Y:S01]  /*5fc0*/  @P3 STS.128 [R213+0xc000], RZ ;  /* 0x00c000ffd5003388 */ /* 0x0003e20000000c00 */
[C---:B------:R-:W-:Y:S02]  /*5fd0*/  @!P3 LEA R14, P5, R5.reuse, R10, 0x6 ;  /* 0x0000000a050eb211 */ /* 0x040fe400078a30ff */
[C---:B------:R-:W-:Y:S01]  /*5fe0*/  LEA R7, P4, R5.reuse, R6, 0x5 ;  /* 0x0000000605077211 */ /* 0x040fe200078828ff */
        /* <DEDUP_REMOVED lines=38> */
.L_x_495:
        /* <DEDUP_REMOVED lines=10> */
[----:B------:R-:W-:Y:S01]  /*62f0*/  LDSM.16.M88.4 R172, [R189] ;  /* 0x00000000bdac783b */ /* 0x000fe20000000200 */
[-C--:B-12---:R-:W-:Y:S03]  /*6300*/  HMMA.16816.F32 R4, R96, R16.reuse, RZ ;  /* 0x000000106004723c */ /* 0x086fe600000018ff */
[----:B------:R-:W1:Y:S04]  /*6310*/  LDSM.16.MT88.4 R176, [R184+0x13000] ;  /* 0x01300000b8b0783b */ /* 0x000e680000004200 */
[----:B------:R-:W-:Y:S01]  /*6320*/  LDSM.16.MT88.4 R180, [R184+0x17000] ;  /* 0x01700000b8b4783b */ /* 0x000fe20000004200 */
[C---:B---3--:R-:W-:Y:S08]  /*6330*/  HMMA.16816.F32 R8, R92.reuse, R16, RZ ;  /* 0x000000105c08723c */ /* 0x048ff000000018ff */
        /* <DEDUP_REMOVED lines=10> */
[----:B------:R-:W2:Y:S07]  /*63e0*/  LDSM.16.M88.4 R148, [R189+0x1000] ;  /* 0x00100000bd94783b */ /* 0x000eae0000000200 */
[-C--:B------:R-:W-:Y:S08]  /*63f0*/  HMMA.16816.F32 R4, R152, R156.reuse, R4 ;  /* 0x0000009c9804723c */ /* 0x080ff00000001804 */
[C---:B------:R-:W-:Y:S08]  /*6400*/  HMMA.16816.F32 R8, R160.reuse, R156, R8 ;  /* 0x0000009ca008723c */ /* 0x040ff00000001808 */
[-C--:B------:R-:W-:Y:S08]  /*6410*/  HMMA.16816.F32 R12, R160, R158.reuse, R12 ;  /* 0x0000009ea00c723c */ /* 0x080ff0000000180c */
[C---:B------:R-:W-:Y:S01]  /*6420*/  HMMA.16816.F32 R16, R152.reuse, R158, R16 ;  /* 0x0000009e9810723c */ /* 0x040fe20000001810 */
[----:B------:R-:W3:Y:S07]  /*6430*/  LDSM.16.MT88.4 R156, [R184+0x15000] ;  /* 0x01500000b89c783b */ /* 0x000eee0000004200 */
[-C--:B------:R-:W-:Y:S08]  /*6440*/  HMMA.16816.F32 R68, R152, R164.reuse, R68 ;  /* 0x000000a49844723c */ /* 0x080ff00000001844 */
[C---:B------:R-:W-:Y:S08]  /*6450*/  HMMA.16816.F32 R72, R160.reuse, R164, R72 ;  /* 0x000000a4a048723c */ /* 0x040ff00000001848 */
[-C--:B------:R-:W-:Y:S08]  /*6460*/  HMMA.16816.F32 R76, R160, R166.reuse, R76 ;  /* 0x000000a6a04c723c */ /* 0x080ff0000000184c */
[C---:B------:R-:W-:Y:S01]  /*6470*/  HMMA.16816.F32 R80, R152.reuse, R166, R80 ;  /* 0x000000a69850723c */ /* 0x040fe20000001850 */
[----:B------:R-:W-:Y:S07]  /*6480*/  LDSM.16.M88.4 R164, [R190+0x1000] ;  /* 0x00100000bea4783b */ /* 0x000fee0000000200 */
[-C--:B------:R-:W-:Y:S08]  /*6490*/  HMMA.16816.F32 R84, R152, R168.reuse, R84 ;  /* 0x000000a89854723c */ /* 0x080ff00000001854 */
[C---:B------:R-:W-:Y:S08]  /*64a0*/  HMMA.16816.F32 R88, R160.reuse, R168, R88 ;  /* 0x000000a8a058723c */ /* 0x040ff00000001858 */
[-C--:B------:R-:W-:Y:S01]  /*64b0*/  HMMA.16816.F32 R92, R160, R170.reuse, R92 ;  /* 0x000000aaa05c723c */ /* 0x080fe2000000185c */
[----:B------:R-:W-:Y:S07]  /*64c0*/  LDSM.16.MT88.4 R160, [R184+0x13800] ;  /* 0x01380000b8a0783b */ /* 0x000fee0000004200 */
[----:B------:R-:W-:Y:S01]  /*64d0*/  HMMA.16816.F32 R96, R152, R170, R96 ;  /* 0x000000aa9860723c */ /* 0x000fe20000001860 */
[----:B------:R-:W4:Y:S04]  /*64e0*/  LDSM.16.M88.4 R152, [R190] ;  /* 0x00000000be98783b */ /* 0x000f280000000200 */
[----:B------:R-:W4:Y:S03]  /*64f0*/  LDSM.16.MT88.4 R168, [R184+0x15800] ;  /* 0x01580000b8a8783b */ /* 0x000f260000004200 */
[-C--:B-1----:R-:W-:Y:S01]  /*6500*/  HMMA.16816.F32 R4, R172, R176.reuse, R4 ;  /* 0x000000b0ac04723c */ /* 0x082fe20000001804 */
[----:B------:R-:W1:Y:S07]  /*6510*/  LDSM.16.MT88.4 R184, [R184+0x17800] ;  /* 0x01780000b8b8783b */ /* 0x000e6e0000004200 */
[C---:B--2---:R-:W-:Y:S08]  /*6520*/  HMMA.16816.F32 R8, R148.reuse, R176, R8 ;  /* 0x000000b09408723c */ /* 0x044ff00000001808 */
[-C--:B------:R-:W-:Y:S08]  /*6530*/  HMMA.16816.F32 R12, R148, R178.reuse, R12 ;  /* 0x000000b2940c723c */ /* 0x080ff0000000180c */
[C---:B------:R-:W-:Y:S08]  /*6540*/  HMMA.16816.F32 R16, R172.reuse, R178, R16 ;  /* 0x000000b2ac10723c */ /* 0x040ff00000001810 */
[-C--:B---3--:R-:W-:Y:S08]  /*6550*/  HMMA.16816.F32 R68, R172, R156.reuse, R68 ;  /* 0x0000009cac44723c */ /* 0x088ff00000001844 */
[C---:B------:R-:W-:Y:S08]  /*6560*/  HMMA.16816.F32 R72, R148.reuse, R156, R72 ;  /* 0x0000009c9448723c */ /* 0x040ff00000001848 */
[-C--:B------:R-:W-:Y:S08]  /*6570*/  HMMA.16816.F32 R76, R148, R158.reuse, R76 ;  /* 0x0000009e944c723c */ /* 0x080ff0000000184c */
[C---:B------:R-:W-:Y:S08]  /*6580*/  HMMA.16816.F32 R80, R172.reuse, R158, R80 ;  /* 0x0000009eac50723c */ /* 0x040ff00000001850 */
[-C--:B------:R-:W-:Y:S08]  /*6590*/  HMMA.16816.F32 R84, R172, R180.reuse, R84 ;  /* 0x000000b4ac54723c */ /* 0x080ff00000001854 */
[C---:B------:R-:W-:Y:S08]  /*65a0*/  HMMA.16816.F32 R88, R148.reuse, R180, R88 ;  /* 0x000000b49458723c */ /* 0x040ff00000001858 */
[-C--:B------:R-:W-:Y:S07]  /*65b0*/  HMMA.16816.F32 R92, R148, R182.reuse, R92 ;  /* 0x000000b6945c723c */ /* 0x080fee000000185c */
[----:B------:R-:W-:Y:S01]  /*65c0*/  @P6 IADD3 R150, P0, R230, R228, RZ ;  /* 0x000000e4e6966210 */ /* 0x000fe20007f1e0ff */
[----:B------:R-:W-:Y:S04]  /*65d0*/  HMMA.16816.F32 R96, R172, R182, R96 ;  /* 0x000000b6ac60723c */ /* 0x000fe80000001860 */
[----:B------:R-:W-:Y:S02]  /*65e0*/  @P6 IMAD.X R151, R229, 0x1, R227, P0 ;  /* 0x00000001e5976824 */ /* 0x000fe400000e06e3 */
[C---:B------:R-:W-:Y:S02]  /*65f0*/  IMAD.SHL.U32 R149, R252.reuse, 0x8, RZ ;  /* 0x00000008fc957824 */ /* 0x040fe400078e00ff */
[-C--:B----4-:R-:W-:Y:S01]  /*6600*/  HMMA.16816.F32 R4, R152, R160.reuse, R4 ;  /* 0x000000a09804723c */ /* 0x090fe20000001804 */
[----:B------:R2:W5:Y:S04]  /*6610*/  @P6 LDG.E R234, [R150.64+-0x100] ;  /* 0xffff000696ea6981 */ /* 0x000568000c1e1900 */
[----:B------:R2:W5:Y:S01]  /*6620*/  @P6 LDG.E R235, [R150.64+-0xe0] ;  /* 0xffff200696eb6981 */ /* 0x000562000c1e1900 */
[----:B------:R-:W-:Y:S02]  /*6630*/  IMAD.SHL.U32 R148, R252, 0x10, RZ ;  /* 0x00000010fc947824 */ /* 0x000fe400078e00ff */
[C---:B------:R-:W-:Y:S04]  /*6640*/  HMMA.16816.F32 R8, R164.reuse, R160, R8 ;  /* 0x000000a0a408723c */ /* 0x040fe80000001808 */
[CC--:B------:R-:W-:Y:S04]  /*6650*/  LEA R158, P1, R148.reuse, R246.reuse, 0x2 ;  /* 0x000000f6949e7211 */ /* 0x0c0fe800078210ff */
[-C--:B------:R-:W-:Y:S04]  /*6660*/  HMMA.16816.F32 R12, R164, R162.reuse, R12 ;  /* 0x000000a2a40c723c */ /* 0x080fe8000000180c */
[-C--:B------:R-:W-:Y:S03]  /*6670*/  LEA.HI.X.SX32 R159, R148, R247.reuse, 0x2, P1 ;  /* 0x000000f7949f7211 */ /* 0x080fe600008f16ff */
[----:B------:R3:W-:Y:S01]  /*6680*/  RED.E.ADD.F32.FTZ.RN.STRONG.GPU [R246.64], R4 ;  /* 0x00000004f600798e */ /* 0x0007e2000c10e786 */
[C---:B------:R-:W-:Y:S04]  /*6690*/  HMMA.16816.F32 R16, R152.reuse, R162, R16 ;  /* 0x000000a29810723c */ /* 0x040fe80000001810 */
[CC--:B--2---:R-:W-:Y:S04]  /*66a0*/  LEA R150, P0, R149.reuse, R246.reuse, 0x2 ;  /* 0x000000f695967211 */ /* 0x0c4fe800078010ff */
[-C--:B------:R-:W-:Y:S04]  /*66b0*/  HMMA.16816.F32 R68, R152, R168.reuse, R68 ;  /* 0x000000a89844723c */ /* 0x080fe80000001844 */
[-C--:B------:R-:W-:Y:S04]  /*66c0*/  LEA.HI.X.SX32 R151, R149, R247.reuse, 0x2, P0 ;  /* 0x000000f795977211 */ /* 0x080fe800000f16ff */
[C---:B------:R-:W-:Y:S01]  /*66d0*/  HMMA.16816.F32 R72, R164.reuse, R168, R72 ;  /* 0x000000a8a448723c */ /* 0x040fe20000001848 */
[----:B------:R2:W-:Y:S04]  /*66e0*/  RED.E.ADD.F32.FTZ.RN.STRONG.GPU [R150.64], R5 ;  /* 0x000000059600798e */ /* 0x0005e8000c10e786 */
[----:B------:R4:W-:Y:S03]  /*66f0*/  RED.E.ADD.F32.FTZ.RN.STRONG.GPU [R158.64], R6 ;  /* 0x000000069e00798e */ /* 0x0009e6000c10e786 */
[-C--:B------:R-:W-:Y:S04]  /*6700*/  HMMA.16816.F32 R76, R164, R170.reuse, R76 ;  /* 0x000000aaa44c723c */ /* 0x080fe8000000184c */
[C---:B---3--:R-:W-:Y:S04]  /*6710*/  IMAD.SHL.U32 R4, R252.reuse, 0x20, RZ ;  /* 0x00000020fc047824 */ /* 0x048fe800078e00ff */
[C---:B------:R-:W-:Y:S08]  /*6720*/  HMMA.16816.F32 R80, R152.reuse, R170, R80 ;  /* 0x000000aa9850723c */ /* 0x040ff00000001850 */
[-C--:B-1----:R-:W-:Y:S04]  /*6730*/  HMMA.16816.F32 R84, R152, R184.reuse, R84 ;  /* 0x000000b89854723c */ /* 0x082fe80000001854 */
[C---:B--2---:R-:W-:Y:S04]  /*6740*/  IMAD R5, R252.reuse, 0x28, RZ ;  /* 0x00000028fc057824 */ /* 0x044fe800078e02ff */
[C---:B------:R-:W-:Y:S04]  /*6750*/  HMMA.16816.F32 R88, R164.reuse, R184, R88 ;  /* 0x000000b8a458723c */ /* 0x040fe80000001858 */
[C---:B----4-:R-:W-:Y:S04]  /*6760*/  IMAD R6, R252.reuse, 0x30, RZ ;  /* 0x00000030fc067824 */ /* 0x050fe800078e02ff */
[-C--:B------:R-:W-:Y:S08]  /*6770*/  HMMA.16816.F32 R92, R164, R186.reuse, R92 ;  /* 0x000000baa45c723c */ /* 0x080ff0000000185c */
[----:B------:R-:W-:Y:S07]  /*6780*/  HMMA.16816.F32 R96, R152, R186, R96 ;  /* 0x000000ba9860723c */ /* 0x000fee0000001860 */
[----:B------:R-:W-:Y:S01]  /*6790*/  IMAD R152, R252, 0x18, RZ ;  /* 0x00000018fc987824 */ /* 0x000fe200078e02ff */
[-C--:B------:R-:W-:Y:S01]  /*67a0*/  LEA R154, P1, R4, R246.reuse, 0x2 ;  /* 0x000000f6049a7211 */ /* 0x080fe200078210ff */
[----:B------:R-:W-:Y:S03]  /*67b0*/  IMAD R252, R252, 0x38, RZ ;  /* 0x00000038fcfc7824 */ /* 0x000fe600078e02ff */
[-C--:B------:R-:W-:Y:S02]  /*67c0*/  LEA R156, P0, R152, R246.reuse, 0x2 ;  /* 0x000000f6989c7211 */ /* 0x080fe400078010ff */
[-C--:B------:R-:W-:Y:S02]  /*67d0*/  LEA.HI.X.SX32 R155, R4, R247.reuse, 0x2, P1 ;  /* 0x000000f7049b7211 */ /* 0x080fe400008f16ff */
[-C--:B------:R-:W-:Y:S02]  /*67e0*/  LEA.HI.X.SX32 R157, R152, R247.reuse, 0x2, P0 ;  /* 0x000000f7989d7211 */ /* 0x080fe400000f16ff */
[CC--:B------:R-:W-:Y:S02]  /*67f0*/  LEA R152, P0, R5.reuse, R246.reuse, 0x2 ;  /* 0x000000f605987211 */ /* 0x0c0fe400078010ff */
[----:B------:R-:W-:Y:S01]  /*6800*/  IADD3 R4, R148, 0x20, RZ ;  /* 0x0000002094047810 */ /* 0x000fe20007ffe0ff */
[----:B------:R1:W-:Y:S01]  /*6810*/  RED.E.ADD.F32.FTZ.RN.STRONG.GPU [R156.64], R7 ;  /* 0x000000079c00798e */ /* 0x0003e2000c10e786 */
[-C--:B------:R-:W-:Y:S03]  /*6820*/  LEA.HI.X.SX32 R153, R5, R247.reuse, 0x2, P0 ;  /* 0x000000f705997211 */ /* 0x080fe600000f16ff */
[----:B------:R2:W-:Y:S01]  /*6830*/  RED.E.ADD.F32.FTZ.RN.STRONG.GPU [R154.64], R8 ;  /* 0x000000089a00798e */ /* 0x0005e2000c10e786 */
[C---:B------:R-:W-:Y:S03]  /*6840*/  IMAD.IADD R5, R149.reuse, 0x1, R4 ;  /* 0x0000000195057824 */ /* 0x040fe600078e0204 */
[----:B------:R3:W-:Y:S01]  /*6850*/  RED.E.ADD.F32.FTZ.RN.STRONG.GPU [R152.64], R9 ;  /* 0x000000099800798e */ /* 0x0007e2000c10e786 */
[-C--:B-1----:R-:W-:Y:S02]  /*6860*/  LEA R156, P1, R6, R246.reuse, 0x2 ;  /* 0x000000f6069c7211 */ /* 0x082fe400078210ff */
[-C--:B--2---:R-:W-:Y:S02]  /*6870*/  LEA R8, P0, R252, R246.reuse, 0x2 ;  /* 0x000000f6fc087211 */ /* 0x084fe400078010ff */
[-C--:B------:R-:W-:Y:S02]  /*6880*/  LEA.HI.X.SX32 R157, R6, R247.reuse, 0x2, P1 ;  /* 0x000000f7069d7211 */ /* 0x080fe400008f16ff */
[-C--:B---3--:R-:W-:Y:S02]  /*6890*/  LEA.HI.X.SX32 R9, R252, R247.reuse, 0x2, P0 ;  /* 0x000000f7fc097211 */ /* 0x088fe400000f16ff */
[CC--:B------:R-:W-:Y:S01]  /*68a0*/  LEA R6, P0, R4.reuse, R246.reuse, 0x2 ;  /* 0x000000f604067211 */ /* 0x0c0fe200078010ff */
[----:B------:R-:W-:Y:S03]  /*68b0*/  RED.E.ADD.F32.FTZ.RN.STRONG.GPU [R156.64], R10 ;  /* 0x0000000a9c00798e */ /* 0x000fe6000c10e786 */
[-C--:B------:R-:W-:Y:S01]  /*68c0*/  LEA.HI.X.SX32 R7, R4, R247.reuse, 0x2, P0 ;  /* 0x000000f704077211 */ /* 0x080fe200000f16ff */
[----:B------:R1:W-:Y:S01]  /*68d0*/  RED.E.ADD.F32.FTZ.RN.STRONG.GPU [R8.64], R11 ;  /* 0x0000000b0800798e */ /* 0x0003e2000c10e786 */
[----:B------:R-:W-:Y:S03]  /*68e0*/  IMAD.IADD R4, R149, 0x1, R5 ;  /* 0x0000000195047824 */ /* 0x000fe600078e0205 */
[----:B------:R2:W-:Y:S04]  /*68f0*/  RED.E.ADD.F32.FTZ.RN.STRONG.GPU [R246.64+0x80], R16 ;  /* 0x00008010f600798e */ /* 0x0005e8000c10e786 */
[----:B------:R-:W-:Y:S04]  /*6900*/  RED.E.ADD.F32.FTZ.RN.STRONG.GPU [R150.64+0x80], R17 ;  /* 0x000080119600798e */ /* 0x000fe8000c10e786 */
[----:B------:R3:W-:Y:S01]  /*6910*/  RED.E.ADD.F32.FTZ.RN.STRONG.GPU [R6.64], R18 ;  /* 0x000000120600798e */ /* 0x0007e2000c10e786 */
[CC--:B-1----:R-:W-:Y:S04]  /*6920*/  LEA R8, P0, R5.reuse, R246.reuse, 0x2 ;  /* 0x000000f605087211 */ /* 0x0c2fe800078010ff */
[-C--:B------:R-:W-:Y:S01]  /*6930*/  LEA.HI.X.SX32 R9, R5, R247.reuse, 0x2, P0 ;  /* 0x000000f705097211 */ /* 0x080fe200000f16ff */
[----:B------:R-:W-:Y:S01]  /*6940*/  IMAD.IADD R5, R149, 0x1, R4 ;  /* 0x0000000195057824 */ /* 0x000fe200078e0204 */
[CC--:B--2---:R-:W-:Y:S03]  /*6950*/  LEA R16, P1, R4.reuse, R246.reuse, 0x2 ;  /* 0x000000f604107211 */ /* 0x0c4fe600078210ff */
[----:B------:R1:W-:Y:S01]  /*6960*/  RED.E.ADD.F32.FTZ.RN.STRONG.GPU [R8.64], R19 ;  /* 0x000000130800798e */ /* 0x0003e2000c10e786 */
[-C--:B------:R-:W-:Y:S01]  /*6970*/  LEA R10, P0, R5, R246.reuse, 0x2 ;  /* 0x000000f6050a7211 */ /* 0x080fe200078010ff */
[----:B---3--:R-:W-:Y:S01]  /*6980*/  IMAD.IADD R6, R149, 0x1, R5 ;  /* 0x0000000195067824 */ /* 0x008fe200078e0205 */
[-C--:B------:R-:W-:Y:S02]  /*6990*/  LEA.HI.X.SX32 R17, R4, R247.reuse, 0x2, P1 ;  /* 0x000000f704117211 */ /* 0x080fe400008f16ff */
[-C--:B------:R-:W-:Y:S01]  /*69a0*/  LEA.HI.X.SX32 R11, R5, R247.reuse, 0x2, P0 ;  /* 0x000000f7050b7211 */ /* 0x080fe200000f16ff */
[C---:B------:R-:W-:Y:S01]  /*69b0*/  IMAD.IADD R4, R149.reuse, 0x1, R6 ;  /* 0x0000000195047824 */ /* 0x040fe200078e0206 */
[----:B------:R-:W-:Y:S01]  /*69c0*/  IADD3 R5, R148, 0x40, RZ ;  /* 0x0000004094057810 */ /* 0x000fe20007ffe0ff */
[----:B------:R-:W-:Y:S04]  /*69d0*/  RED.E.ADD.F32.FTZ.RN.STRONG.GPU [R16.64], R12 ;  /* 0x0000000c1000798e */ /* 0x000fe8000c10e786 */
[----:B------:R-:W-:Y:S01]  /*69e0*/  RED.E.ADD.F32.FTZ.RN.STRONG.GPU [R10.64], R13 ;  /* 0x0000000d0a00798e */ /* 0x000fe2000c10e786 */
[CC--:B-1----:R-:W-:Y:S04]  /*69f0*/  LEA R8, P0, R6.reuse, R246.reuse, 0x2 ;  /* 0x000000f606087211 */ /* 0x0c2fe800078010ff */
[-C--:B------:R-:W-:Y:S02]  /*6a00*/  LEA.HI.X.SX32 R9, R6, R247.reuse, 0x2, P0 ;  /* 0x000000f706097211 */ /* 0x080fe400000f16ff */
[CC--:B------:R-:W-:Y:S03]  /*6a10*/  LEA R6, P0, R4.reuse, R246.reuse, 0x2 ;  /* 0x000000f604067211 */ /* 0x0c0fe600078010ff */
[----:B------:R1:W-:Y:S01]  /*6a20*/  RED.E.ADD.F32.FTZ.RN.STRONG.GPU [R8.64], R14 ;  /* 0x0000000e0800798e */ /* 0x0003e2000c10e786 */
[-C--:B------:R-:W-:Y:S01]  /*6a30*/  LEA.HI.X.SX32 R7, R4, R247.reuse, 0x2, P0 ;  /* 0x000000f704077211 */ /* 0x080fe200000f16ff */
[----:B------:R-:W-:Y:S04]  /*6a40*/  IMAD.IADD R4, R149, 0x1, R5 ;  /* 0x0000000195047824 */ /* 0x000fe800078e0205 */
[----:B------:R2:W-:Y:S04]  /*6a50*/  RED.E.ADD.F32.FTZ.RN.STRONG.GPU [R6.64], R15 ;  /* 0x0000000f0600798e */ /* 0x0005e8000c10e786 */
[----:B------:R-:W-:Y:S04]  /*6a60*/  RED.E.ADD.F32.FTZ.RN.STRONG.GPU [R246.64+0x100], R68 ;  /* 0x00010044f600798e */ /* 0x000fe8000c10e786 */
[----:B------:R-:W-:Y:S01]  /*6a70*/  RED.E.ADD.F32.FTZ.RN.STRONG.GPU [R150.64+0x100], R69 ;  /* 0x000100459600798e */ /* 0x000fe2000c10e786 */
[CC--:B-1----:R-:W-:Y:S04]  /*6a80*/  LEA R8, P0, R5.reuse, R246.reuse, 0x2 ;  /* 0x000000f605087211 */ /* 0x0c2fe800078010ff */
[-C--:B------:R-:W-:Y:S01]  /*6a90*/  LEA.HI.X.SX32 R9, R5, R247.reuse, 0x2, P0 ;  /* 0x000000f705097211 */ /* 0x080fe200000f16ff */
[C---:B------:R-:W-:Y:S01]  /*6aa0*/  IMAD.IADD R5, R149.reuse, 0x1, R4 ;  /* 0x0000000195057824 */ /* 0x040fe200078e0204 */
[CC--:B------:R-:W-:Y:S03]  /*6ab0*/  LEA R10, P0, R4.reuse, R246.reuse, 0x2 ;  /* 0x000000f6040a7211 */ /* 0x0c0fe600078010ff */
[----:B------:R1:W-:Y:S01]  /*6ac0*/  RED.E.ADD.F32.FTZ.RN.STRONG.GPU [R8.64], R70 ;  /* 0x000000460800798e */ /* 0x0003e2000c10e786 */
[-C--:B------:R-:W-:Y:S01]  /*6ad0*/  LEA.HI.X.SX32 R11, R4, R247.reuse, 0x2, P0 ;  /* 0x000000f7040b7211 */ /* 0x080fe200000f16ff */
[----:B------:R-:W-:Y:S01]  /*6ae0*/  IMAD.IADD R4, R149, 0x1, R5 ;  /* 0x0000000195047824 */ /* 0x000fe200078e0205 */
[CC--:B------:R-:W-:Y:S03]  /*6af0*/  LEA R12, P1, R5.reuse, R246.reuse, 0x2 ;  /* 0x000000f6050c7211 */ /* 0x0c0fe600078210ff */
[----:B------:R3:W-:Y:S01]  /*6b00*/  RED.E.ADD.F32.FTZ.RN.STRONG.GPU [R10.64], R71 ;  /* 0x000000470a00798e */ /* 0x0007e2000c10e786 */
[-C--:B------:R-:W-:Y:S01]  /*6b10*/  LEA.HI.X.SX32 R13, R5, R247.reuse, 0x2, P1 ;  /* 0x000000f7050d7211 */ /* 0x080fe200008f16ff */
[C---:B--2---:R-:W-:Y:S01]  /*6b20*/  IMAD.IADD R6, R149.reuse, 0x1, R4 ;  /* 0x0000000195067824 */ /* 0x044fe200078e0204 */
[----:B------:R-:W-:Y:S01]  /*6b30*/  IADD3 R5, R148, 0x60, RZ ;  /* 0x0000006094057810 */ /* 0x000fe20007ffe0ff */
[----:B------:R-:W-:Y:S04]  /*6b40*/  LDSM.16.MT88.4 R68, [R195+0x4000] ;  /* 0x00400000c344783b */ /* 0x000fe80000004200 */
[----:B------:R-:W-:Y:S01]  /*6b50*/  RED.E.ADD.F32.FTZ.RN.STRONG.GPU [R12.64], R72 ;  /* 0x000000480c00798e */ /* 0x000fe2000c10e786 */
[CC--:B-1----:R-:W-:Y:S04]  /*6b60*/  LEA R8, P0, R4.reuse, R246.reuse, 0x2 ;  /* 0x000000f604087211 */ /* 0x0c2fe800078010ff */
[-C--:B------:R-:W-:Y:S01]  /*6b70*/  LEA.HI.X.SX32 R9, R4, R247.reuse, 0x2, P0 ;  /* 0x000000f704097211 */ /* 0x080fe200000f16ff */
[C---:B------:R-:W-:Y:S01]  /*6b80*/  IMAD.IADD R4, R149.reuse, 0x1, R6 ;  /* 0x0000000195047824 */ /* 0x040fe200078e0206 */
[CC--:B---3--:R-:W-:Y:S03]  /*6b90*/  LEA R10, P0, R6.reuse, R246.reuse, 0x2 ;  /* 0x000000f6060a7211 */ /* 0x0c8fe600078010ff */
[----:B------:R1:W-:Y:S01]  /*6ba0*/  RED.E.ADD.F32.FTZ.RN.STRONG.GPU [R8.64], R73 ;  /* 0x000000490800798e */ /* 0x0003e2000c10e786 */
[-C--:B------:R-:W-:Y:S02]  /*6bb0*/  LEA.HI.X.SX32 R11, R6, R247.reuse, 0x2, P0 ;  /* 0x000000f7060b7211 */ /* 0x080fe400000f16ff */
[CC--:B------:R-:W-:Y:S03]  /*6bc0*/  LEA R6, P0, R4.reuse, R246.reuse, 0x2 ;  /* 0x000000f604067211 */ /* 0x0c0fe600078010ff */
[----:B------:R2:W-:Y:S01]  /*6bd0*/  RED.E.ADD.F32.FTZ.RN.STRONG.GPU [R10.64], R74 ;  /* 0x0000004a0a00798e */ /* 0x0005e2000c10e786 */
[-C--:B------:R-:W-:Y:S01]  /*6be0*/  LEA.HI.X.SX32 R7, R4, R247.reuse, 0x2, P0 ;  /* 0x000000f704077211 */ /* 0x080fe200000f16ff */
[----:B------:R-:W-:Y:S04]  /*6bf0*/  IMAD.IADD R4, R149, 0x1, R5 ;  /* 0x0000000195047824 */ /* 0x000fe800078e0205 */
[----:B------:R3:W-:Y:S04]  /*6c00*/  RED.E.ADD.F32.FTZ.RN.STRONG.GPU [R6.64], R75 ;  /* 0x0000004b0600798e */ /* 0x0007e8000c10e786 */
[----:B------:R-:W-:Y:S04]  /*6c10*/  RED.E.ADD.F32.FTZ.RN.STRONG.GPU [R246.64+0x180], R80 ;  /* 0x00018050f600798e */ /* 0x000fe8000c10e786 */
[----:B------:R-:W-:Y:S04]  /*6c20*/  RED.E.ADD.F32.FTZ.RN.STRONG.GPU [R150.64+0x180], R81 ;  /* 0x000180519600798e */ /* 0x000fe8000c10e786 */
[----:B------:R-:W-:Y:S01]  /*6c30*/  LDSM.16.MT88.4 R72, [R197+0x1e800] ;  /* 0x01e80000c548783b */ /* 0x000fe20000004200 */
[CC--:B-1----:R-:W-:Y:S04]  /*6c40*/  LEA R8, P0, R5.reuse, R246.reuse, 0x2 ;  /* 0x000000f605087211 */ /* 0x0c2fe800078010ff */
[-C--:B------:R-:W-:Y:S01]  /*6c50*/  LEA.HI.X.SX32 R9, R5, R247.reuse, 0x2, P0 ;  /* 0x000000f705097211 */ /* 0x080fe200000f16ff */
[C---:B------:R-:W-:Y:S01]  /*6c60*/  IMAD.IADD R5, R149.reuse, 0x1, R4 ;  /* 0x0000000195057824 */ /* 0x040fe200078e0204 */
[CC--:B--2---:R-:W-:Y:S03]  /*6c70*/  LEA R10, P0, R4.reuse, R246.reuse, 0x2 ;  /* 0x000000f6040a7211 */ /* 0x0c4fe600078010ff */
[----:B------:R1:W-:Y:S01]  /*6c80*/  RED.E.ADD.F32.FTZ.RN.STRONG.GPU [R8.64], R82 ;  /* 0x000000520800798e */ /* 0x0003e2000c10e786 */
[-C--:B------:R-:W-:Y:S01]  /*6c90*/  LEA.HI.X.SX32 R11, R4, R247.reuse, 0x2, P0 ;  /* 0x000000f7040b7211 */ /* 0x080fe200000f16ff */
[----:B------:R-:W-:Y:S01]  /*6ca0*/  IMAD.IADD R4, R149, 0x1, R5 ;  /* 0x0000000195047824 */ /* 0x000fe200078e0205 */
[CC--:B------:R-:W-:Y:S03]  /*6cb0*/  LEA R12, P1, R5.reuse, R246.reuse, 0x2 ;  /* 0x000000f6050c7211 */ /* 0x0c0fe600078210ff */
[----:B------:R2:W-:Y:S01]  /*6cc0*/  RED.E.ADD.F32.FTZ.RN.STRONG.GPU [R10.64], R83 ;  /* 0x000000530a00798e */ /* 0x0005e2000c10e786 */
[-C--:B------:R-:W-:Y:S01]  /*6cd0*/  LEA.HI.X.SX32 R13, R5, R247.reuse, 0x2, P1 ;  /* 0x000000f7050d7211 */ /* 0x080fe200008f16ff */
[C---:B---3--:R-:W-:Y:S01]  /*6ce0*/  IMAD.IADD R6, R149.reuse, 0x1, R4 ;  /* 0x0000000195067824 */ /* 0x048fe200078e0204 */
[C---:B------:R-:W-:Y:S01]  /*6cf0*/  IADD3 R5, R148.reuse, 0x80, RZ ;  /* 0x0000008094057810 */ /* 0x040fe20007ffe0ff */
[----:B------:R-:W-:Y:S01]  /*6d00*/  LDSM.16.MT88.4 R80, [R0+0x1e800] ;  /* 0x01e800000050783b */ /* 0x000fe20000004200 */
[----:B------:R-:W-:Y:S03]  /*6d10*/  IADD3 R148, R148, 0xa0, RZ ;  /* 0x000000a094947810 */ /* 0x000fe60007ffe0ff */
[----:B------:R-:W-:Y:S01]  /*6d20*/  RED.E.ADD.F32.FTZ.RN.STRONG.GPU [R12.64], R76 ;  /* 0x0000004c0c00798e */ /* 0x000fe2000c10e786 */
[CC--:B-1----:R-:W-:Y:S04]  /*6d30*/  LEA R8, P0, R4.reuse, R246.reuse, 0x2 ;  /* 0x000000f604087211 */ /* 0x0c2fe800078010ff */
[-C--:B------:R-:W-:Y:S01]  /*6d40*/  LEA.HI.X.SX32 R9, R4, R247.reuse, 0x2, P0 ;  /* 0x000000f704097211 */ /* 0x080fe200000f16ff */
[C---:B------:R-:W-:Y:S01]  /*6d50*/  IMAD.IADD R4, R149.reuse, 0x1, R6 ;  /* 0x0000000195047824 */ /* 0x040fe200078e0206 */
[CC--:B--2---:R-:W-:Y:S03]  /*6d60*/  LEA R10, P0, R6.reuse, R246.reuse, 0x2 ;  /* 0x000000f6060a7211 */ /* 0x0c4fe600078010ff */
        /* <DEDUP_REMOVED lines=20> */
[C---:B---3--:R-:W-:Y:S02]  /*6eb0*/  IMAD.IADD R6, R149.reuse, 0x1, R4 ;  /* 0x0000000195067824 */ /* 0x048fe400078e0204 */
[----:B------:R-:W-:Y:S04]  /*6ec0*/  LDSM.16.MT88.4 R84, [R195+0x2800] ;  /* 0x00280000c354783b */ /* 0x000fe80000004200 */
        /* <DEDUP_REMOVED lines=10> */
[C---:B------:R-:W-:Y:S04]  /*6f70*/  IMAD.IADD R4, R149.reuse, 0x1, R148 ;  /* 0x0000000195047824 */ /* 0x040fe800078e0294 */
[----:B------:R3:W-:Y:S01]  /*6f80*/  RED.E.ADD.F32.FTZ.RN.STRONG.GPU [R6.64], R91 ;  /* 0x0000005b0600798e */ /* 0x0007e2000c10e786 */
[C---:B------:R-:W-:Y:S03]  /*6f90*/  IMAD.IADD R5, R149.reuse, 0x1, R4 ;  /* 0x0000000195057824 */ /* 0x040fe600078e0204 */
[----:B------:R-:W-:Y:S04]  /*6fa0*/  RED.E.ADD.F32.FTZ.RN.STRONG.GPU [R246.64+0x280], R96 ;  /* 0x00028060f600798e */ /* 0x000fe8000c10e786 */
[----:B------:R-:W-:Y:S04]  /*6fb0*/  RED.E.ADD.F32.FTZ.RN.STRONG.GPU [R150.64+0x280], R97 ;  /* 0x000280619600798e */ /* 0x000fe8000c10e786 */
[----:B------:R-:W-:Y:S01]  /*6fc0*/  LDSM.16.MT88.4 R88, [R0+0x1f800] ;  /* 0x01f800000058783b */ /* 0x000fe20000004200 */
[CC--:B-1----:R-:W-:Y:S04]  /*6fd0*/  LEA R8, P0, R148.reuse, R246.reuse, 0x2 ;  /* 0x000000f694087211 */ /* 0x0c2fe800078010ff */
[-C--:B------:R-:W-:Y:S02]  /*6fe0*/  LEA.HI.X.SX32 R9, R148, R247.reuse, 0x2, P0 ;  /* 0x000000f794097211 */ /* 0x080fe400000f16ff */
[CC--:B--2---:R-:W-:Y:S03]  /*6ff0*/  LEA R10, P0, R4.reuse, R246.reuse, 0x2 ;  /* 0x000000f6040a7211 */ /* 0x0c4fe600078010ff */
[----:B------:R1:W-:Y:S01]  /*7000*/  RED.E.ADD.F32.FTZ.RN.STRONG.GPU [R8.64], R98 ;  /* 0x000000620800798e */ /* 0x0003e2000c10e786 */
[-C--:B------:R-:W-:Y:S01]  /*7010*/  LEA.HI.X.SX32 R11, R4, R247.reuse, 0x2, P0 ;  /* 0x000000f7040b7211 */ /* 0x080fe200000f16ff */
[----:B---3--:R-:W-:Y:S01]  /*7020*/  IMAD.IADD R6, R149, 0x1, R5 ;  /* 0x0000000195067824 */ /* 0x008fe200078e0205 */
[-C--:B------:R-:W-:Y:S03]  /*7030*/  LEA R12, P0, R5, R246.reuse, 0x2 ;  /* 0x000000f6050c7211 */ /* 0x080fe600078010ff */
[----:B------:R-:W-:Y:S01]  /*7040*/  RED.E.ADD.F32.FTZ.RN.STRONG.GPU [R10.64], R99 ;  /* 0x000000630a00798e */ /* 0x000fe2000c10e786 */
[----:B------:R-:W-:Y:S01]  /*7050*/  IMAD.IADD R4, R149, 0x1, R6 ;  /* 0x0000000195047824 */ /* 0x000fe200078e0206 */
[-C--:B------:R-:W-:Y:S02]  /*7060*/  LEA.HI.X.SX32 R13, R5, R247.reuse, 0x2, P0 ;  /* 0x000000f7050d7211 */ /* 0x080fe400000f16ff */
[-C--:B------:R-:W-:Y:S01]  /*7070*/  LEA R16, P2, R6, R246.reuse, 0x2 ;  /* 0x000000f606107211 */ /* 0x080fe200078410ff */
[----:B------:R-:W-:Y:S01]  /*7080*/  IMAD.IADD R149, R149, 0x1, R4 ;  /* 0x0000000195957824 */ /* 0x000fe200078e0204 */
[-C--:B------:R-:W-:Y:S01]  /*7090*/  LEA R14, P1, R4, R246.reuse, 0x2 ;  /* 0x000000f6040e7211 */ /* 0x080fe200078210ff */
[----:B------:R-:W-:Y:S01]  /*70a0*/  RED.E.ADD.F32.FTZ.RN.STRONG.GPU [R12.64], R92 ;  /* 0x0000005c0c00798e */ /* 0x000fe2000c10e786 */
[-C--:B------:R-:W-:Y:S02]  /*70b0*/  LEA.HI.X.SX32 R17, R6, R247.reuse, 0x2, P2 ;  /* 0x000000f706117211 */ /* 0x080fe400010f16ff */
[-C--:B------:R-:W-:Y:S02]  /*70c0*/  LEA.HI.X.SX32 R15, R4, R247.reuse, 0x2, P1 ;  /* 0x000000f7040f7211 */ /* 0x080fe400008f16ff */
[----:B------:R-:W-:Y:S01]  /*70d0*/  LDSM.16.MT88.4 R4, [R197+0x1e000] ;  /* 0x01e00000c504783b */ /* 0x000fe20000004200 */
[----:B------:R-:W-:Y:S03]  /*70e0*/  @P6 IADD3 R226, P1, R226, -0x100, RZ ;  /* 0xffffff00e2e26810 */ /* 0x000fe60007f3e0ff */
[----:B------:R-:W-:Y:S01]  /*70f0*/  RED.E.ADD.F32.FTZ.RN.STRONG.GPU [R16.64], R93 ;  /* 0x0000005d1000798e */ /* 0x000fe2000c10e786 */
[----:B------:R-:W-:Y:S03]  /*7100*/  @P6 IADD3.X R225, R225, -0x1, RZ, P1, !PT ;  /* 0xffffffffe1e16810 */ /* 0x000fe60000ffe4ff */
[----:B------:R-:W-:Y:S01]  /*7110*/  RED.E.ADD.F32.FTZ.RN.STRONG.GPU [R14.64], R94 ;  /* 0x0000005e0e00798e */ /* 0x000fe2000c10e786 */
[C---:B-1----:R-:W-:Y:S03]  /*7120*/  LEA R8, P0, R149.reuse, R246, 0x2 ;  /* 0x000000f695087211 */ /* 0x042fe600078010ff */
[----:B------:R-:W-:Y:S01]  /*7130*/  LDSM.16.MT88.4 R12, [R0+0x1e000] ;  /* 0x01e00000000c783b */ /* 0x000fe20000004200 */
[----:B------:R-:W-:Y:S03]  /*7140*/  LEA.HI.X.SX32 R9, R149, R247, 0x2, P0 ;  /* 0x000000f795097211 */ /* 0x000fe600000f16ff */
[----:B------:R-:W-:Y:S04]  /*7150*/  LDSM.16.MT88.4 R16, [R195+0x2000] ;  /* 0x00200000c310783b */ /* 0x000fe80000004200 */
[----:B------:R-:W-:Y:S04]  /*7160*/  RED.E.ADD.F32.FTZ.RN.STRONG.GPU [R8.64], R95 ;  /* 0x0000005f0800798e */ /* 0x000fe8000c10e786 */
[----:B------:R-:W1:Y:S04]  /*7170*/  LDSM.16.MT88.4 R8, [R195] ;  /* 0x00000000c308783b */ /* 0x000e680000004200 */
[----:B------:R-:W-:Y:S01]  /*7180*/  LDSM.16.MT88.4 R92, [R195+0x3800] ;  /* 0x00380000c35c783b */ /* 0x000fe20000004200 */
        /* <DEDUP_REMOVED lines=52> */
[----:B------:R-:W-:Y:S01]  /*74d0*/  ISETP.GT.AND P2, PT, R237, R222, PT ;  /* 0x000000deed00720c */ /* 0x000fe20003f44270 */
[-C--:B------:R-:W-:Y:S04]  /*74e0*/  HMMA.16816.F32 R108, R88, R86.reuse, R108 ;  /* 0x00000056586c723c */ /* 0x080fe8000000186c */
[C---:B------:R-:W-:Y:S01]  /*74f0*/  IADD3 R5, R195.reuse, -0x6000, RZ ;  /* 0xffffa000c3057810 */ /* 0x040fe20007ffe0ff */
[----:B------:R-:W-:Y:S01]  /*7500*/  @P6 IMAD.MOV.U32 R227, RZ, RZ, R4 ;  /* 0x000000ffffe36224 */ /* 0x000fe200078e0004 */
[----:B------:R-:W-:Y:S02]  /*7510*/  @P0 IADD3 R5, R195, 0x6000, RZ ;  /* 0x00006000c3050810 */ /* 0x000fe40007ffe0ff */
[C---:B------:R-:W-:Y:S04]  /*7520*/  HMMA.16816.F32 R112, R80.reuse, R86, R112 ;  /* 0x000000565070723c */ /* 0x040fe80000001870 */
[----:B------:R-:W-:Y:S01]  /*7530*/  IADD3 R237, R237, -0x1, RZ ;  /* 0xffffffffeded7810 */ /* 0x000fe20007ffe0ff */
[----:B------:R-:W-:Y:S03]  /*7540*/  IMAD.MOV.U32 R195, RZ, RZ, R5 ;  /* 0x000000ffffc37224 */ /* 0x000fe600078e0005 */
        /* <DEDUP_REMOVED lines=135> */
[----:B------:R-:W-:Y:S04]  /*7dc0*/  STS [R216+0x7000], R24 ;  /* 0x00700018d8007388 */ /* 0x000fe80000000800 */
[----:B------:R-:W-:Y:S04]  /*7dd0*/  STS [R216+0x7400], R26 ;  /* 0x0074001ad8007388 */ /* 0x000fe80000000800 */
[----:B------:R-:W-:Y:S04]  /*7de0*/  STS [R218+0x7000], R28 ;  /* 0x0070001cda007388 */ /* 0x000fe80000000800 */
[----:B------:R-:W-:Y:S04]  /*7df0*/  STS [R218+0x7400], R30 ;  /* 0x0074001eda007388 */ /* 0x000fe80000000800 */
[----:B------:R-:W-:Y:S04]  /*7e00*/  STS [R216+0x8000], R36 ;  /* 0x00800024d8007388 */ /* 0x000fe80000000800 */
[----:B------:R-:W-:Y:S04]  /*7e10*/  STS [R216+0x8400], R38 ;  /* 0x00840026d8007388 */ /* 0x000fe80000000800 */
[----:B------:R-:W-:Y:S04]  /*7e20*/  STS [R218+0x8000], R48 ;  /* 0x00800030da007388 */ /* 0x000fe80000000800 */
[----:B------:R-:W-:Y:S04]  /*7e30*/  STS [R218+0x8400], R50 ;  /* 0x00840032da007388 */ /* 0x000fe80000000800 */
        /* <DEDUP_REMOVED lines=13> */
[----:B------:R2:W-:Y:S01]  /*7f10*/  STS [R216+0xb400], R58 ;  /* 0x00b4003ad8007388 */ /* 0x0005e20000000800 */
[----:B------:R-:W-:-:S03]  /*7f20*/  SHF.R.S32.HI R4, RZ, 0x1f, R210 ;  /* 0x0000001fff047819 */ /* 0x000fc600000114d2 */
        /* <DEDUP_REMOVED lines=14> */
.L_x_497:
[----:B--2---:R-:W-:-:S05]  /*8010*/  @P0 IADD3 R52, R239, R241, RZ ;  /* 0x000000f1ef340210 */ /* 0x004fca0007ffe0ff */
        /* <DEDUP_REMOVED lines=14> */
.L_x_498:
        /* <DEDUP_REMOVED lines=9> */
[----:B------:R-:W-:Y:S01]  /*8190*/  IMAD.WIDE.U32 R44, R223, c[0x0][0x3a0], R60 ;  /* 0x0000e800df2c7a25 */ /* 0x000fe200078e003c */
[----:B------:R-:W-:-:S03]  /*81a0*/  SHF.R.S32.HI R56, RZ, 0x1f, R207 ;  /* 0x0000001fff387819 */ /* 0x000fc600000114cf */
[----:B------:R-:W-:Y:S01]  /*81b0*/  IMAD R42, R223, c[0x0][0x3a4], R42 ;  /* 0x0000e900df2a7a24 */ /* 0x000fe200078e022a */
[----:B------:R-:W-:Y:S01]  /*81c0*/  IADD3 R62, P0, R41, R44, RZ ;  /* 0x0000002c293e7210 */ /* 0x000fe20007f1e0ff */
[----:B------:R-:W-:-:S03]  /*81d0*/  IMAD R58, R55, c[0x0][0x3b8], RZ ;  /* 0x0000ee00373a7a24 */ /* 0x000fc600078e02ff */
[----:B------:R-:W-:Y:S01]  /*81e0*/  IADD3.X R63, R40, R45, R42, P0, !PT ;  /* 0x0000002d283f7210 */ /* 0x000fe200007fe42a */
[C---:B------:R-:W-:Y:S01]  /*81f0*/  IMAD R58, R244.reuse, c[0x0][0x3bc], R58 ;  /* 0x0000ef00f43a7a24 */ /* 0x040fe200078e023a */
[----:B------:R1:W2:Y:S03]  /*8200*/  LDS.128 R36, [R213+0x13000] ;  /* 0x01300000d5247984 */ /* 0x0002a60000000c00 */
[----:B------:R-:W-:Y:S01]  /*8210*/  IMAD.WIDE.U32 R62, R244, c[0x0][0x3b8], R62 ;  /* 0x0000ee00f43e7a25 */ /* 0x000fe200078e003e */
[----:B------:R1:W3:Y:S04]  /*8220*/  LDS.128 R32, [R213+0x15000] ;  /* 0x01500000d5207984 */ /* 0x0002e80000000c00 */
[----:B------:R-:W-:Y:S01]  /*8230*/  IADD3 R58, R58, R63, RZ ;  /* 0x0000003f3a3a7210 */ /* 0x000fe20007ffe0ff */
        /* <DEDUP_REMOVED lines=25> */
.L_x_500:
[----:B------:R-:W-:Y:S05]  /*83d0*/  BSYNC B0 ;  /* 0x0000000000007941 */ /* 0x000fea0003800000 */
.L_x_499:
[----:B----4-:R-:W-:Y:S01]  /*83e0*/  IADD3 R40, R207, 0x20, RZ ;  /* 0x00000020cf287810 */ /* 0x010fe20007ffe0ff */
[----:B------:R-:W-:Y:S03]  /*83f0*/  BSSY B0, `(.L_x_501) ;  /* 0x0000013000007945 */ /* 0x000fe60003800000 */
[----:B------:R-:W-:-:S13]  /*8400*/  ISETP.GE.AND P3, PT, R40, R238, PT ;  /* 0x000000ee2800720c */ /* 0x000fda0003f66270 */
[----:B------:R-:W-:Y:S05]  /*8410*/  @P3 BRA `(.L_x_502) ;  /* 0x0000010000003947 */ /* 0x000fea0003800000 */
[----:B------:R-:W-:Y:S01]  /*8420*/  IADD3 R41, P0, R207, 0x20, RZ ;  /* 0x00000020cf297810 */ /* 0x000fe20007f1e0ff */
[----:B------:R-:W-:Y:S01]  /*8430*/  IMAD.MOV.U32 R42, RZ, RZ, R62 ;  /* 0x000000ffff2a7224 */ /* 0x000fe200078e003e */
[----:B------:R-:W-:Y:S02]  /*8440*/  MOV R43, R58 ;  /* 0x0000003a002b7202 */ /* 0x000fe40000000f00 */
[----:B------:R-:W-:Y:S01]  /*8450*/  ISETP.GE.AND P2, PT, R208, c[0x0][0x220], PT ;  /* 0x00008800d0007a0c */ /* 0x000fe20003f46270 */
[----:B------:R-:W-:Y:S01]  /*8460*/  IMAD.X R40, RZ, RZ, R56, P0 ;  /* 0x000000ffff287224 */ /* 0x000fe200000e0638 */
[----:B------:R-:W-:Y:S01]  /*8470*/  ISETP.GE.AND P1, PT, R211, c[0x0][0x220], PT ;  /* 0x00008800d3007a0c */ /* 0x000fe20003f26270 */
[----:B------:R-:W-:Y:S01]  /*8480*/  IMAD.WIDE.U32 R42, R41, c[0x0][0x3a0], R42 ;  /* 0x0000e800292a7a25 */ /* 0x000fe200078e002a */
[----:B------:R-:W-:-:S03]  /*8490*/  ISETP.GE.AND P0, PT, R214, c[0x0][0x220], PT ;  /* 0x00008800d6007a0c */ /* 0x000fc60003f06270 */
        /* <DEDUP_REMOVED lines=8> */
.L_x_502:
[----:B------:R-:W-:Y:S05]  /*8520*/  BSYNC B0 ;  /* 0x0000000000007941 */ /* 0x000fea0003800000 */
.L_x_501:
[----:B------:R-:W-:Y:S01]  /*8530*/  IMAD.WIDE.U32 R60, R223, c[0x0][0x3a8], R60 ;  /* 0x0000ea00df3c7a25 */ /* 0x000fe200078e003c */
[----:B------:R-:W-:Y:S03]  /*8540*/  BSSY B0, `(.L_x_503) ;  /* 0x0000018000007945 */ /* 0x000fe60003800000 */
[----:B------:R-:W-:Y:S01]  /*8550*/  IMAD R54, R54, c[0x0][0x3a8], RZ ;  /* 0x0000ea0036367a24 */ /* 0x000fe200078e02ff */
[----:B--2---:R-:W-:Y:S01]  /*8560*/  IADD3 R30, P0, R53, R60, RZ ;  /* 0x0000003c351e7210 */ /* 0x004fe20007f1e0ff */
        /* <DEDUP_REMOVED lines=21> */
.L_x_504:
[----:B------:R-:W-:Y:S05]  /*86c0*/  BSYNC B0 ;  /* 0x0000000000007941 */ /* 0x000fea0003800000 */
.L_x_503:
[----:B------:R-:W-:Y:S05]  /*86d0*/  @P3 BRA `(.L_x_473) ;  /* 0x0000010000003947 */ /* 0x000fea0003800000 */
[----:B-1----:R-:W-:Y:S01]  /*86e0*/  IADD3 R8, P0, R207, 0x20, RZ ;  /* 0x00000020cf087810 */ /* 0x002fe20007f1e0ff */
[----:B------:R-:W-:Y:S01]  /*86f0*/  IMAD.MOV.U32 R10, RZ, RZ, R30 ;  /* 0x000000ffff0a7224 */ /* 0x000fe200078e001e */
[----:B------:R-:W-:-:S02]  /*8700*/  MOV R11, R29 ;  /* 0x0000001d000b7202 */ /* 0x000fc40000000f00 */
[----:B------:R-:W-:Y:S01]  /*8710*/  ISETP.GE.AND P2, PT, R208, c[0x0][0x220], PT ;  /* 0x00008800d0007a0c */ /* 0x000fe20003f46270 */
[----:B------:R-:W-:Y:S01]  /*8720*/  IMAD.X R9, RZ, RZ, R56, P0 ;  /* 0x000000ffff097224 */ /* 0x000fe200000e0638 */
[----:B------:R-:W-:Y:S01]  /*8730*/  ISETP.GE.AND P1, PT, R211, c[0x0][0x220], PT ;  /* 0x00008800d3007a0c */ /* 0x000fe20003f26270 */
[----:B------:R-:W-:Y:S01]  /*8740*/  IMAD.WIDE.U32 R10, R8, c[0x0][0x3a8], R10 ;  /* 0x0000ea00080a7a25 */ /* 0x000fe200078e000a */
[----:B------:R-:W-:-:S03]  /*8750*/  ISETP.GE.AND P0, PT, R214, c[0x0][0x220], PT ;  /* 0x00008800d6007a0c */ /* 0x000fc60003f06270 */
        /* <DEDUP_REMOVED lines=8> */
.L_x_473:
[----:B------:R-:W-:Y:S05]  /*87e0*/  BSYNC B1 ;  /* 0x0000000000017941 */ /* 0x000fea0003800000 */
.L_x_459:
[----:B------:R-:W-:Y:S01]  /*87f0*/  ULDC UR5, c[0x0][0x218] ;  /* 0x0000860000057ab9 */ /* 0x000fe20000000800 */
[----:B------:R-:W-:Y:S01]  /*8800*/  IADD3 R212, R212, c[0x0][0xc], RZ ;  /* 0x00000300d4d47a10 */ /* 0x000fe20007ffe0ff */
[----:B------:R-:W-:-:S04]  /*8810*/  UIADD3 UR5, UR5, 0x3f, URZ ;  /* 0x0000003f05057890 */ /* 0x000fc8000fffe03f */
[----:B------:R-:W-:-:S04]  /*8820*/  USHF.R.S32.HI UR4, URZ, 0x1f, UR5 ;  /* 0x0000001f3f047899 */ /* 0x000fc80008011405 */
[----:B------:R-:W-:-:S04]  /*8830*/  ULEA.HI UR4, UR4, UR5, URZ, 0x6 ;  /* 0x0000000504047291 */ /* 0x000fc8000f8f303f */
[----:B------:R-:W-:-:S06]  /*8840*/  USHF.R.S32.HI UR4, URZ, 0x6, UR4 ;  /* 0x000000063f047899 */ /* 0x000fcc0008011404 */
[----:B------:R-:W-:-:S13]  /*8850*/  ISETP.GE.AND P0, PT, R212, UR4, PT ;  /* 0x00000004d4007c0c */ /* 0x000fda000bf06270 */
[----:B------:R-:W-:Y:S01]  /*8860*/  @P0 CALL.REL.NOINC `(.L_x_505) ;  /* 0x0000001000000944 */ /* 0x000fe20003c00000 */
[----:B------:R-:W-:Y:S05]  /*8870*/  BRA `(.L_x_506) ;  /* 0xffff800000007947 */ /* 0x000fea000383ffff */
.L_x_505:
[----:B------:R-:W-:Y:S05]  /*8880*/  EXIT ;  /* 0x000000000000794d */ /* 0x000fea0003800000 */
.L_x_507:
        /* <DEDUP_REMOVED lines=15> */
.L_x_1589:


//--------------------- .text._ZN5flash27flash_bwd_convert_dq_kernelI23Flash_bwd_kernel_traitsILi192ELi64ELi64ELi8ELi4ELi2ELi2ELb1ELb1EN7cutlass6half_tE19Flash_kernel_traitsILi192ELi64ELi64ELi8ES3_EEEEvNS_16Flash_bwd_paramsEi --------------------------
	.section	.text._ZN5flash27flash_bwd_convert_dq_kernelI23Flash_bwd_kernel_traitsILi192ELi64ELi64ELi8ELi4ELi2ELi2ELb1ELb1EN7cutlass6half_tE19Flash_kernel_traitsILi192ELi64ELi64ELi8ES3_EEEEvNS_16Flash_bwd_paramsEi,"ax",@progbits
	.sectioninfo	@"SHI_REGISTERS=96"
	.align	128
        .global         _ZN5flash27flash_bwd_convert_dq_kernelI23Flash_bwd_kernel_traitsILi192ELi64ELi64ELi8ELi4ELi2ELi2ELb1ELb1EN7cutlass6half_tE19Flash_kernel_traitsILi192ELi64ELi64ELi8ES3_EEEEvNS_16Flash_bwd_paramsEi
        .type           _ZN5flash27flash_bwd_convert_dq_kernelI23Flash_bwd_kernel_traitsILi192ELi64ELi64ELi8ELi4ELi2ELi2ELb1ELb1EN7cutlass6half_tE19Flash_kernel_traitsILi192ELi64ELi64ELi8ES3_EEEEvNS_16Flash_bwd_paramsEi,@function
        .size           _ZN5flash27flash_bwd_convert_dq_kernelI23Flash_bwd_kernel_traitsILi192ELi64ELi64ELi8ELi4ELi2ELi2ELb1ELb1EN7cutlass6half_tE19Flash_kernel_traitsILi192ELi64ELi64ELi8ES3_EEEEvNS_16Flash_bwd_paramsEi,(.L_x_1590 - _ZN5flash27flash_bwd_convert_dq_kernelI23Flash_bwd_kernel_traitsILi192ELi64ELi64ELi8ELi4ELi2ELi2ELb1ELb1EN7cutlass6half_tE19Flash_kernel_traitsILi192ELi64ELi64ELi8ES3_EEEEvNS_16Flash_bwd_paramsEi)
        .other          _ZN5flash27flash_bwd_convert_dq_kernelI23Flash_bwd_kernel_traitsILi192ELi64ELi64ELi8ELi4ELi2ELi2ELb1ELb1EN7cutlass6half_tE19Flash_kernel_traitsILi192ELi64ELi64ELi8ES3_EEEEvNS_16Flash_bwd_paramsEi,@"STO_CUDA_ENTRY STV_DEFAULT"
_ZN5flash27flash_bwd_convert_dq_kernelI23Flash_bwd_kernel_traitsILi192ELi64ELi64ELi8ELi4ELi2ELi2ELb1ELb1EN7cutlass6half_tE19Flash_kernel_traitsILi192ELi64ELi64ELi8ES3_EEEEvNS_16Flash_bwd_paramsEi:
.text._ZN5flash27flash_bwd_convert_dq_kernelI23Flash_bwd_kernel_traitsILi192ELi64ELi64ELi8ELi4ELi2ELi2ELb1ELb1EN7cutlass6half_tE19Flash_kernel_traitsILi192ELi64ELi64ELi8ES3_EEEEvNS_16Flash_bwd_paramsEi:
[----:B------:R-:W-:Y:S02]  /*0000*/  MOV R1, c[0x0][0x28] ;  /* 0x00000a0000017a02 */ /* 0x000fe40000000f00 */
[----:B------:R-:W0:Y:S01]  /*0010*/  S2R R42, SR_CTAID.Y ;  /* 0x00000000002a7919 */ /* 0x000e220000002600 */
[----:B------:R-:W-:Y:S01]  /*0020*/  ISETP.NE.U32.AND P0, PT, RZ, c[0x0][0x240], PT ;  /* 0x00009000ff007a0c */ /* 0x000fe20003f05070 */
[----:B------:R-:W-:Y:S01]  /*0030*/  HFMA2.MMA R5, -RZ, RZ, 0, 2.384185791015625e-07 ;  /* 0x00000004ff057435 */ /* 0x000fe200000001ff */
[----:B------:R-:W-:Y:S01]  /*0040*/  MOV R39, 0xffffffff ;  /* 0xffffffff00277802 */ /* 0x000fe20000000f00 */
[----:B------:R-:W-:Y:S01]  /*0050*/  ULDC.64 UR6, c[0x0][0x118] ;  /* 0x0000460000067ab9 */ /* 0x000fe20000000a00 */
[----:B------:R-:W-:-:S07]  /*0060*/  ISETP.NE.AND.EX P0, PT, RZ, c[0x0][0x244], PT, P0 ;  /* 0x00009100ff007a0c */ /* 0x000fce0003f05300 */
[----:B0-----:R-:W-:-:S06]  /*0070*/  IMAD.WIDE R4, R42, R5, c[0x0][0x240] ;  /* 0x000090002a047625 */ /* 0x001fcc00078e0205 */
[----:B------:R-:W2:Y:S04]  /*0080*/  @P0 LDG.E R39, [R4.64] ;  /* 0x0000000604270981 */ /* 0x000ea8000c1e1900 */
[----:B------:R-:W2:Y:S04]  /*0090*/  @P0 LDG.E R0, [R4.64+0x4] ;  /* 0x0000040604000981 */ /* 0x000ea8000c1e1900 */
[----:B------:R-:W0:Y:S02]  /*00a0*/  S2R R3, SR_CTAID.X ;  /* 0x0000000000037919 */ /* 0x000e240000002500 */
[----:B0-----:R-:W-:-:S02]  /*00b0*/  SHF.L.U32 R3, R3, 0x6, RZ ;  /* 0x0000000603037819 */ /* 0x001fc400000006ff */
[----:B--2---:R-:W-:Y:S02]  /*00c0*/  @P0 IADD3 R0, R0, -R39, RZ ;  /* 0x8000002700000210 */ /* 0x004fe40007ffe0ff */
[----:B------:R-:W-:-:S04]  /*00d0*/  @!P0 MOV R0, c[0x0][0x214] ;  /* 0x0000850000008a02 */ /* 0x000fc80000000f00 */
[----:B------:R-:W-:-:S13]  /*00e0*/  ISETP.GT.AND P1, PT, R0, R3, PT ;  /* 0x000000030000720c */ /* 0x000fda0003f24270 */
[----:B------:R-:W-:Y:S05]  /*00f0*/  @!P1 EXIT ;  /* 0x000000000000994d */ /* 0x000fea0003800000 */
[C---:B------:R-:W-:Y:S01]  /*0100*/  ISETP.NE.AND P2, PT, R39.reuse, -0x1, PT ;  /* 0xffffffff2700780c */ /* 0x040fe20003f45270 */
[----:B------:R-:W-:Y:S01]  /*0110*/  CS2R R18, SRZ ;  /* 0x0000000000127805 */ /* 0x000fe2000001ff00 */
[----:B------:R-:W-:Y:S01]  /*0120*/  MOV R16, RZ ;  /* 0x000000ff00107202 */ /* 0x000fe20000000f00 */
        /* <DEDUP_REMOVED lines=10> */
[----:B------:R-:W-:Y:S01]  /*01d0*/  @!P2 IMAD.WIDE.U32 R6, R42, c[0x0][0x380], RZ ;  /* 0x0000e0002a06aa25 */ /* 0x000fe200078e00ff */
[----:B------:R-:W-:Y:S01]  /*01e0*/  @!P2 SHF.R.S32.HI R2, RZ, 0x1f, R42 ;  /* 0x0000001fff02a819 */ /* 0x000fe2000001142a */
[----:B------:R-:W-:Y:S01]  /*01f0*/  CS2R R30, SRZ ;  /* 0x00000000001e7805 */ /* 0x000fe2000001ff00 */
[----:B------:R-:W-:Y:S01]  /*0200*/  CS2R R66, SRZ ;  /* 0x0000000000427805 */ /* 0x000fe2000001ff00 */
[C---:B------:R-:W-:Y:S01]  /*0210*/  @P2 IMAD.WIDE.U32 R4, R39.reuse, c[0x0][0x398], RZ ;  /* 0x0000e60027042a25 */ /* 0x040fe200078e00ff */
[----:B------:R-:W-:Y:S01]  /*0220*/  @!P2 MOV R4, R6 ;  /* 0x000000060004a202 */ /* 0x000fe20000000f00 */
[----:B------:R-:W-:Y:S01]  /*0230*/  CS2R R68, SRZ ;  /* 0x0000000000447805 */ /* 0x000fe2000001ff00 */
[----:B------:R-:W0:Y:S01]  /*0240*/  S2R R6, SR_TID.X ;  /* 0x0000000000067919 */ /* 0x000e220000002100 */
[----:B------:R-:W-:Y:S01]  /*0250*/  @!P2 IMAD R9, R2, c[0x0][0x380], RZ ;  /* 0x0000e0000209aa24 */ /* 0x000fe200078e02ff */
[----:B------:R-:W-:Y:S01]  /*0260*/  CS2R R36, SRZ ;  /* 0x0000000000247805 */ /* 0x000fe2000001ff00 */
[----:B------:R-:W-:Y:S01]  /*0270*/  @P2 IMAD R2, R39, c[0x0][0x39c], R5 ;  /* 0x0000e70027022a24 */ /* 0x000fe200078e0205 */
[----:B------:R-:W-:Y:S01]  /*0280*/  CS2R R64, SRZ ;  /* 0x0000000000407805 */ /* 0x000fe2000001ff00 */
[----:B------:R-:W-:Y:S01]  /*0290*/  IMAD.MOV.U32 R5, RZ, RZ, c[0x0][0x3e0] ;  /* 0x0000f800ff057624 */ /* 0x000fe200078e00ff */
[----:B------:R-:W-:Y:S01]  /*02a0*/  MOV R90, RZ ;  /* 0x000000ff005a7202 */ /* 0x000fe20000000f00 */
[----:B------:R-:W-:Y:S01]  /*02b0*/  @!P2 IMAD R9, R42, c[0x0][0x384], R9 ;  /* 0x0000e1002a09aa24 */ /* 0x000fe200078e0209 */
[----:B------:R-:W-:Y:S01]  /*02c0*/  CS2R R70, SRZ ;  /* 0x0000000000467805 */ /* 0x000fe2000001ff00 */
[----:B------:R-:W-:Y:S01]  /*02d0*/  CS2R R72, SRZ ;  /* 0x0000000000487805 */ /* 0x000fe2000001ff00 */
[----:B------:R-:W-:Y:S01]  /*02e0*/  ISETP.GE.AND P1, PT, R5, 0x1, PT ;  /* 0x000000010500780c */ /* 0x000fe20003f26270 */
[----:B------:R-:W-:Y:S01]  /*02f0*/  CS2R R74, SRZ ;  /* 0x00000000004a7805 */ /* 0x000fe2000001ff00 */
[----:B------:R-:W1:Y:S01]  /*0300*/  S2R R5, SR_CTAID.Z ;  /* 0x0000000000057919 */ /* 0x000e620000002700 */
[----:B------:R-:W-:Y:S01]  /*0310*/  @!P2 IADD3 R2, R7, R9, RZ ;  /* 0x000000090702a210 */ /* 0x000fe20007ffe0ff */
[----:B------:R-:W-:Y:S01]  /*0320*/  CS2R R78, SRZ ;  /* 0x00000000004e7805 */ /* 0x000fe2000001ff00 */
[----:B------:R-:W-:Y:S01]  /*0330*/  SHF.R.S32.HI R7, RZ, 0x1f, R3 ;  /* 0x0000001fff077819 */ /* 0x000fe20000011403 */
[----:B------:R-:W-:Y:S01]  /*0340*/  CS2R R8, SRZ ;  /* 0x0000000000087805 */ /* 0x000fe2000001ff00 */
[----:B------:R-:W-:Y:S01]  /*0350*/  MOV R76, RZ ;  /* 0x000000ff004c7202 */ /* 0x000fe20000000f00 */
[----:B------:R-:W-:Y:S01]  /*0360*/  CS2R R80, SRZ ;  /* 0x0000000000507805 */ /* 0x000fe2000001ff00 */
[----:B------:R-:W-:Y:S01]  /*0370*/  IMAD.MOV.U32 R82, RZ, RZ, RZ ;  /* 0x000000ffff527224 */ /* 0x000fe200078e00ff */
[----:B0-----:R-:W-:-:S04]  /*0380*/  SHF.R.S32.HI R77, RZ, 0x1f, R6 ;  /* 0x0000001fff4d7819 */ /* 0x001fc80000011406 */
[CC--:B------:R-:W-:Y:S02]  /*0390*/  LEA.HI R46, R77.reuse, R6.reuse, RZ, 0x5 ;  /* 0x000000064d2e7211 */ /* 0x0c0fe400078f28ff */
[----:B------:R-:W-:Y:S02]  /*03a0*/  LEA.HI R83, R77, R6, RZ, 0x2 ;  /* 0x000000064d537211 */ /* 0x000fe400078f10ff */
[----:B------:R-:W-:Y:S01]  /*03b0*/  SHF.R.S32.HI R84, RZ, 0x5, R46 ;  /* 0x00000005ff547819 */ /* 0x000fe2000001142e */
[----:B------:R-:W-:Y:S05]  /*03c0*/  @!P1 BRA `(.L_x_508) ;  /* 0x00000ce000009947 */ /* 0x000fea0003800000 */
[C---:B------:R-:W-:Y:S01]  /*03d0*/  IMAD.WIDE R16, R42.reuse, 0x80, RZ ;  /* 0x000000802a107825 */ /* 0x040fe200078e02ff */
[----:B------:R-:W-:Y:S01]  /*03e0*/  MOV R40, c[0x0][0x1c0] ;  /* 0x0000700000287a02 */ /* 0x000fe20000000f00 */
[----:B------:R-:W-:Y:S01]  /*03f0*/  HFMA2.MMA R51, -RZ, RZ, 0, 0 ;  /* 0x00000000ff337435 */ /* 0x000fe200000001ff */
[----:B------:R-:W-:Y:S01]  /*0400*/  @!P2 MOV R39, 0xffffffff ;  /* 0xffffffff0027a802 */ /* 0x000fe20000000f00 */
[----:B------:R-:W-:Y:S01]  /*0410*/  IMAD.WIDE R42, R42, c[0x0][0x224], RZ ;  /* 0x000089002a2a7a25 */ /* 0x000fe200078e02ff */
[----:B------:R-:W-:Y:S01]  /*0420*/  SEL R16, R16, RZ, P0 ;  /* 0x000000ff10107207 */ /* 0x000fe20000000000 */
[----:B------:R-:W-:Y:S01]  /*0430*/  UMOV UR4, 0x2 ;  /* 0x0000000200047882 */ /* 0x000fe20000000000 */
[----:B------:R-:W-:Y:S01]  /*0440*/  SEL R38, R17, RZ, P0 ;  /* 0x000000ff11267207 */ /* 0x000fe20000000000 */
[----:B------:R-:W-:Y:S01]  /*0450*/  IMAD R17, R43, c[0x0][0x1c0], RZ ;  /* 0x000070002b117a24 */ /* 0x000fe200078e02ff */
[----:B------:R-:W-:Y:S01]  /*0460*/  IADD3 R47, P0, R3, R16, RZ ;  /* 0x00000010032f7210 */ /* 0x000fe20007f1e0ff */
[----:B------:R-:W-:Y:S01]  /*0470*/  ULDC.64 UR10, c[0x0][0x3d8] ;  /* 0x0000f600000a7ab9 */ /* 0x000fe20000000a00 */
[----:B------:R-:W-:Y:S01]  /*0480*/  SHF.R.S32.HI R16, RZ, 0x1f, R40 ;  /* 0x0000001fff107819 */ /* 0x000fe20000011428 */
[----:B------:R-:W-:Y:S01]  /*0490*/  IMAD.WIDE R40, R40, c[0x0][0x22c], RZ ;  /* 0x00008b0028287a25 */ /* 0x000fe200078e02ff */
[----:B------:R-:W-:Y:S01]  /*04a0*/  IADD3.X R49, R7, R38, RZ, P0, !PT ;  /* 0x0000002607317210 */ /* 0x000fe200007fe4ff */
[----:B------:R-:W-:Y:S01]  /*04b0*/  USHF.L.U64.HI UR4, UR10, UR4, UR11 ;  /* 0x000000040a047299 */ /* 0x000fe2000801020b */
[----:B------:R-:W-:Y:S01]  /*04c0*/  MOV R85, c[0x0][0x22c] ;  /* 0x00008b0000557a02 */ /* 0x000fe20000000f00 */
[----:B------:R-:W-:Y:S01]  /*04d0*/  IMAD R53, R42, R16, R17 ;  /* 0x000000102a357224 */ /* 0x000fe200078e0211 */
[----:B------:R-:W-:Y:S01]  /*04e0*/  ULDC.64 UR8, c[0x0][0x350] ;  /* 0x0000d40000087ab9 */ /* 0x000fe20000000a00 */
[----:B------:R-:W-:-:S02]  /*04f0*/  IMAD R38, R49, c[0x0][0x1c0], RZ ;  /* 0x0000700031267a24 */ /* 0x000fc400078e02ff */
[----:B------:R-:W-:-:S04]  /*0500*/  IMAD.WIDE.U32 R42, R42, c[0x0][0x1c0], RZ ;  /* 0x000070002a2a7a25 */ /* 0x000fc800078e00ff */
[----:B------:R-:W-:Y:S02]  /*0510*/  IMAD R55, R16, R47, R38 ;  /* 0x0000002f10377224 */ /* 0x000fe400078e0226 */
[----:B------:R-:W-:-:S04]  /*0520*/  IMAD.WIDE.U32 R16, R47, c[0x0][0x1c0], RZ ;  /* 0x000070002f107a25 */ /* 0x000fc800078e00ff */
[----:B------:R-:W-:Y:S01]  /*0530*/  IMAD.IADD R48, R43, 0x1, R53 ;  /* 0x000000012b307824 */ /* 0x000fe200078e0235 */
[----:B------:R-:W-:Y:S01]  /*0540*/  IADD3 R43, R17, R55, RZ ;  /* 0x00000037112b7210 */ /* 0x000fe20007ffe0ff */
[-C--:B------:R-:W-:Y:S01]  /*0550*/  IMAD R50, R41, R39.reuse, RZ ;  /* 0x0000002729327224 */ /* 0x080fe200078e02ff */
[----:B------:R-:W-:Y:S01]  /*0560*/  SHF.R.S32.HI R17, RZ, 0x1f, R85 ;  /* 0x0000001fff117819 */ /* 0x000fe20000011455 */
[----:B------:R-:W-:-:S04]  /*0570*/  IMAD.WIDE.U32 R44, R40, R39, RZ ;  /* 0x00000027282c7225 */ /* 0x000fc800078e00ff */
[----:B------:R-:W-:-:S04]  /*0580*/  IMAD.WIDE.U32 R38, R42, c[0x0][0x22c], RZ ;  /* 0x00008b002a267a25 */ /* 0x000fc800078e00ff */
[----:B------:R-:W-:Y:S02]  /*0590*/  IMAD R51, R40, R51, R50 ;  /* 0x0000003328337224 */ /* 0x000fe400078e0232 */
[----:B------:R-:W-:Y:S02]  /*05a0*/  IMAD R48, R48, c[0x0][0x22c], RZ ;  /* 0x00008b0030307a24 */ /* 0x000fe400078e02ff */
[----:B------:R-:W-:Y:S01]  /*05b0*/  IMAD R50, R43, c[0x0][0x22c], RZ ;  /* 0x00008b002b327a24 */ /* 0x000fe200078e02ff */
[----:B------:R-:W-:Y:S01]  /*05c0*/  SEL R43, R38, R44, !P2 ;  /* 0x0000002c262b7207 */ /* 0x000fe20005000000 */
[----:B------:R-:W-:Y:S01]  /*05d0*/  IMAD R38, R17, R42, R48 ;  /* 0x0000002a11267224 */ /* 0x000fe200078e0230 */
[----:B------:R-:W-:Y:S01]  /*05e0*/  IADD3 R44, R45, R51, RZ ;  /* 0x000000332d2c7210 */ /* 0x000fe20007ffe0ff */
[----:B------:R-:W-:Y:S01]  /*05f0*/  IMAD R53, R17, R16, R50 ;  /* 0x0000001011357224 */ /* 0x000fe200078e0232 */
[----:B------:R-:W-:Y:S01]  /*0600*/  LOP3.LUT R45, R46, 0xffffffe0, RZ, 0xc0, !PT ;  /* 0xffffffe02e2d7812 */ /* 0x000fe200078ec0ff */
[----:B------:R-:W-:Y:S01]  /*0610*/  IMAD.WIDE.U32 R16, R16, c[0x0][0x22c], RZ ;  /* 0x00008b0010107a25 */ /* 0x000fe200078e00ff */
[----:B------:R-:W-:-:S02]  /*0620*/  @!P2 IADD3 R44, R39, R38, RZ ;  /* 0x00000026272ca210 */ /* 0x000fc40007ffe0ff */
[----:B------:R-:W-:Y:S01]  /*0630*/  IADD3 R45, -R45, R6, RZ ;  /* 0x000000062d2d7210 */ /* 0x000fe20007ffe1ff */
[----:B------:R-:W-:Y:S01]  /*0640*/  IMAD R85, R85, c[0x0][0x1c0], RZ ;  /* 0x0000700055557a24 */ /* 0x000fe200078e02ff */
[----:B------:R-:W-:Y:S01]  /*0650*/  IADD3 R17, R17, R53, RZ ;  /* 0x0000003511117210 */ /* 0x000fe20007ffe0ff */
[----:B-1----:R-:W-:Y:S01]  /*0660*/  IMAD R51, R5, c[0x0][0x22c], RZ ;  /* 0x00008b0005337a24 */ /* 0x002fe200078e02ff */
[C---:B------:R-:W-:Y:S01]  /*0670*/  SHF.L.U32 R88, R16.reuse, 0x2, RZ ;  /* 0x0000000210587819 */ /* 0x040fe200000006ff */
[----:B------:R-:W-:Y:S01]  /*0680*/  IMAD.SHL.U32 R53, R85, 0x8, RZ ;  /* 0x0000000855357824 */ /* 0x000fe200078e00ff */
[----:B------:R-:W-:Y:S01]  /*0690*/  SHF.L.U64.HI R89, R16, 0x2, R17 ;  /* 0x0000000210597819 */ /* 0x000fe20000010211 */
[----:B------:R-:W-:Y:S01]  /*06a0*/  IMAD R55, R84, R85, R45 ;  /* 0x0000005554377224 */ /* 0x000fe200078e022d */
[----:B------:R-:W-:Y:S01]  /*06b0*/  IADD3 R38, P0, R51, R43, RZ ;  /* 0x0000002b33267210 */ /* 0x000fe20007f1e0ff */
[----:B------:R-:W-:Y:S01]  /*06c0*/  IMAD R49, R49, R40, RZ ;  /* 0x0000002831317224 */ /* 0x000fe200078e02ff */
[C---:B------:R-:W-:Y:S01]  /*06d0*/  IADD3 R48, R53.reuse, 0x20, R53 ;  /* 0x0000002035307810 */ /* 0x040fe20007ffe035 */
[----:B------:R-:W-:Y:S01]  /*06e0*/  IMAD.WIDE R16, R53, 0x4, R88 ;  /* 0x0000000435107825 */ /* 0x000fe200078e0258 */
[----:B------:R-:W-:-:S02]  /*06f0*/  LEA.HI.X.SX32 R39, R51, R44, 0x1, P0 ;  /* 0x0000002c33277211 */ /* 0x000fc400000f0eff */
[----:B------:R-:W-:Y:S01]  /*0700*/  IADD3 R46, R53, R48, RZ ;  /* 0x00000030352e7210 */ /* 0x000fe20007ffe0ff */
[-C--:B------:R-:W-:Y:S01]  /*0710*/  IMAD R49, R41, R47.reuse, R49 ;  /* 0x0000002f29317224 */ /* 0x080fe200078e0231 */
[----:B------:R-:W-:Y:S01]  /*0720*/  SHF.R.S32.HI R41, RZ, 0x1f, R55 ;  /* 0x0000001fff297819 */ /* 0x000fe20000011437 */
[----:B------:R-:W-:Y:S01]  /*0730*/  IMAD.WIDE.U32 R38, R40, R47, R38 ;  /* 0x0000002f28267225 */ /* 0x000fe200078e0026 */
[----:B------:R-:W-:Y:S02]  /*0740*/  IADD3 R45, R53, R46, RZ ;  /* 0x0000002e352d7210 */ /* 0x000fe40007ffe0ff */
[----:B------:R-:W-:Y:S01]  /*0750*/  SHF.L.U32 R87, R43, 0x2, RZ ;  /* 0x000000022b577819 */ /* 0x000fe200000006ff */
[----:B------:R-:W-:Y:S01]  /*0760*/  IMAD.WIDE R88, R51, 0x4, R88 ;  /* 0x0000000433587825 */ /* 0x000fe200078e0258 */
[----:B------:R-:W-:Y:S02]  /*0770*/  IADD3 R38, P0, R55, R38, RZ ;  /* 0x0000002637267210 */ /* 0x000fe40007f1e0ff */
[----:B------:R-:W-:Y:S01]  /*0780*/  IADD3 R42, R53, R45, RZ ;  /* 0x0000002d352a7210 */ /* 0x000fe20007ffe0ff */
[----:B------:R-:W-:Y:S01]  /*0790*/  IMAD.WIDE R16, R51, 0x4, R16 ;  /* 0x0000000433107825 */ /* 0x000fe200078e0210 */
[----:B------:R-:W-:-:S02]  /*07a0*/  IADD3.X R41, R41, R39, R49, P0, !PT ;  /* 0x0000002729297210 */ /* 0x000fc400007fe431 */
[----:B------:R-:W-:Y:S01]  /*07b0*/  IADD3 R40, R53, R42, RZ ;  /* 0x0000002a35287210 */ /* 0x000fe20007ffe0ff */
[----:B------:R-:W-:Y:S01]  /*07c0*/  IMAD.WIDE R88, R55, 0x4, R88 ;  /* 0x0000000437587825 */ /* 0x000fe200078e0258 */
[C---:B------:R-:W-:Y:S02]  /*07d0*/  SHF.L.U64.HI R51, R38.reuse, 0x2, R41 ;  /* 0x0000000226337819 */ /* 0x040fe40000010229 */
[----:B------:R-:W-:Y:S01]  /*07e0*/  IADD3 R39, R53, R40, RZ ;  /* 0x0000002835277210 */ /* 0x000fe20007ffe0ff */
[----:B------:R-:W-:Y:S01]  /*07f0*/  IMAD.SHL.U32 R50, R38, 0x4, RZ ;  /* 0x0000000426327824 */ /* 0x000fe200078e00ff */
[----:B------:R-:W-:Y:S01]  /*0800*/  IADD3 R86, P1, R88, R87, RZ ;  /* 0x0000005758567210 */ /* 0x000fe20007f3e0ff */
[----:B------:R-:W-:Y:S01]  /*0810*/  IMAD.WIDE R16, R55, 0x4, R16 ;  /* 0x0000000437107825 */ /* 0x000fe200078e0210 */
[----:B------:R-:W-:-:S03]  /*0820*/  SHF.L.U64.HI R55, R43, 0x2, R44 ;  /* 0x000000022b377819 */ /* 0x000fc6000001022c */
[--C-:B------:R-:W-:Y:S01]  /*0830*/  IMAD.WIDE R38, R39, 0x4, R50.reuse ;  /* 0x0000000427267825 */ /* 0x100fe200078e0232 */
[----:B------:R-:W-:Y:S02]  /*0840*/  IADD3 R87, P0, R16, R87, RZ ;  /* 0x0000005710577210 */ /* 0x000fe40007f1e0ff */
[-C--:B------:R-:W-:Y:S01]  /*0850*/  IADD3.X R88, R89, R55.reuse, RZ, P1, !PT ;  /* 0x0000003759587210 */ /* 0x080fe20000ffe4ff */
[--C-:B------:R-:W-:Y:S01]  /*0860*/  IMAD.WIDE R40, R40, 0x4, R50.reuse ;  /* 0x0000000428287825 */ /* 0x100fe200078e0232 */
[----:B------:R-:W-:Y:S02]  /*0870*/  IADD3.X R89, R17, R55, RZ, P0, !PT ;  /* 0x0000003711597210 */ /* 0x000fe400007fe4ff */
[----:B------:R-:W-:Y:S01]  /*0880*/  CS2R R16, SRZ ;  /* 0x0000000000107805 */ /* 0x000fe2000001ff00 */
[----:B------:R-:W-:-:S04]  /*0890*/  IMAD.WIDE R42, R42, 0x4, R50 ;  /* 0x000000042a2a7825 */ /* 0x000fc800078e0232 */
[----:B------:R-:W-:-:S04]  /*08a0*/  IMAD.WIDE R44, R45, 0x4, R50 ;  /* 0x000000042d2c7825 */ /* 0x000fc800078e0232 */
[----:B------:R-:W-:-:S04]  /*08b0*/  IMAD.WIDE R46, R46, 0x4, R50 ;  /* 0x000000042e2e7825 */ /* 0x000fc800078e0232 */
[----:B------:R-:W-:-:S04]  /*08c0*/  IMAD.WIDE R48, R48, 0x4, R50 ;  /* 0x0000000430307825 */ /* 0x000fc800078e0232 */
[----:B------:R-:W-:-:S06]  /*08d0*/  IMAD.WIDE R50, R85, 0x20, R50 ;  /* 0x0000002055327825 */ /* 0x000fcc00078e0232 */
[----:B------:R-:W-:-:S05]  /*08e0*/  IMAD.WIDE R50, R53, 0x4, R50 ;  /* 0x0000000435327825 */ /* 0x000fca00078e0232 */
.L_x_509:
[----:B------:R-:W-:-:S04]  /*08f0*/  IADD3 R52, P0, R50, UR8, RZ ;  /* 0x0000000832347c10 */ /* 0x000fc8000ff1e0ff */
[----:B------:R-:W-:-:S05]  /*0900*/  IADD3.X R53, R51, UR9, RZ, P0, !PT ;  /* 0x0000000933357c10 */ /* 0x000fca00087fe4ff */
[C---:B------:R-:W-:Y:S01]  /*0910*/  IMAD.WIDE R54, R85.reuse, 0x20, R52 ;  /* 0x0000002055367825 */ /* 0x040fe200078e0234 */
[----:B------:R-:W-:Y:S01]  /*0920*/  IADD3 R92, P0, R86, UR8, RZ ;  /* 0x00000008565c7c10 */ /* 0x000fe2000ff1e0ff */
[----:B------:R0:W2:Y:S04]  /*0930*/  LDG.E R53, [R52.64] ;  /* 0x0000000634357981 */ /* 0x0000a8000c1e1900 */
[----:B------:R-:W-:Y:S02]  /*0940*/  IMAD.WIDE R56, R85, 0x20, R54 ;  /* 0x0000002055387825 */ /* 0x000fe400078e0236 */
[----:B------:R1:W3:Y:S01]  /*0950*/  LDG.E R54, [R54.64] ;  /* 0x0000000636367981 */ /* 0x0002e2000c1e1900 */
[----:B------:R-:W-:-:S03]  /*0960*/  IADD3.X R93, R88, UR9, RZ, P0, !PT ;  /* 0x00000009585d7c10 */ /* 0x000fc600087fe4ff */
[C---:B------:R-:W-:Y:S02]  /*0970*/  IMAD.WIDE R58, R85.reuse, 0x20, R56 ;  /* 0x00000020553a7825 */ /* 0x040fe400078e0238 */
[----:B------:R4:W5:Y:S04]  /*0980*/  LDG.E R57, [R56.64] ;  /* 0x0000000638397981 */ /* 0x000968000c1e1900 */
[----:B------:R4:W5:Y:S01]  /*0990*/  LDG.E R91, [R58.64] ;  /* 0x000000063a5b7981 */ /* 0x000962000c1e1900 */
[----:B------:R-:W-:Y:S01]  /*09a0*/  IMAD.WIDE R60, R85, 0x20, R58 ;  /* 0x00000020553c7825 */ /* 0x000fe200078e023a */
[----:B0-----:R-:W-:Y:S02]  /*09b0*/  IADD3 R52, P0, R87, UR8, RZ ;  /* 0x0000000857347c10 */ /* 0x001fe4000ff1e0ff */
[----:B-1----:R-:W5:Y:S04]  /*09c0*/  LDG.E R55, [R92.64+0x80] ;  /* 0x000080065c377981 */ /* 0x002f68000c1e1900 */
[----:B----4-:R0:W4:Y:S04]  /*09d0*/  LDG.E R56, [R92.64+0x180] ;  /* 0x000180065c387981 */ /* 0x010128000c1e1900 */
[----:B------:R0:W4:Y:S01]  /*09e0*/  LDG.E R59, [R92.64] ;  /* 0x000000065c3b7981 */ /* 0x000122000c1e1900 */
[----:B------:R-:W-:-:S03]  /*09f0*/  IMAD.WIDE R62, R85, 0x20, R60 ;  /* 0x00000020553e7825 */ /* 0x000fc600078e023c */
[----:B------:R1:W4:Y:S04]  /*0a00*/  LDG.E R60, [R60.64] ;  /* 0x000000063c3c7981 */ /* 0x000328000c1e1900 */
[----:B------:R0:W4:Y:S04]  /*0a10*/  LDG.E R63, [R62.64] ;  /* 0x000000063e3f7981 */ /* 0x000128000c1e1900 */
[----:B------:R0:W4:Y:S04]  /*0a20*/  LDG.E R58, [R92.64+0x100] ;  /* 0x000100065c3a7981 */ /* 0x000128000c1e1900 */
[----:B-1----:R1:W4:Y:S01]  /*0a30*/  LDG.E R61, [R92.64+0x280] ;  /* 0x000280065c3d7981 */ /* 0x002322000c1e1900 */
[----:B---3--:R-:W-:-:S03]  /*0a40*/  FADD.FTZ R79, R54, R79 ;  /* 0x0000004f364f7221 */ /* 0x008fc60000010000 */
[----:B------:R1:W3:Y:S01]  /*0a50*/  LDG.E R54, [R92.64+0x200] ;  /* 0x000200065c367981 */ /* 0x0002e2000c1e1900 */
[----:B--2---:R-:W-:Y:S01]  /*0a60*/  FADD.FTZ R80, R53, R80 ;  /* 0x0000005035507221 */ /* 0x004fe20000010000 */
[----:B------:R-:W-:Y:S01]  /*0a70*/  IADD3.X R53, R89, UR9, RZ, P0, !PT ;  /* 0x0000000959357c10 */ /* 0x000fe200087fe4ff */
[----:B-----5:R-:W-:-:S04]  /*0a80*/  FADD.FTZ R78, R57, R78 ;  /* 0x0000004e394e7221 */ /* 0x020fc80000010000 */
[----:B0-----:R0:W2:Y:S04]  /*0a90*/  LDG.E R62, [R52.64] ;  /* 0x00000006343e7981 */ /* 0x0010a8000c1e1900 */
[----:B------:R0:W5:Y:S01]  /*0aa0*/  LDG.E R57, [R52.64+0x200] ;  /* 0x0002000634397981 */ /* 0x000162000c1e1900 */
[----:B------:R-:W-:Y:S02]  /*0ab0*/  FADD.FTZ R76, R91, R76 ;  /* 0x0000004c5b4c7221 */ /* 0x000fe40000010000 */
[----:B------:R-:W-:Y:S01]  /*0ac0*/  FADD.FTZ R73, R55, R73 ;  /* 0x0000004937497221 */ /* 0x000fe20000010000 */
[----:B------:R0:W5:Y:S04]  /*0ad0*/  LDG.E R91, [R52.64+0x80] ;  /* 0x00008006345b7981 */ /* 0x000168000c1e1900 */
[----:B-1----:R0:W5:Y:S01]  /*0ae0*/  LDG.E R93, [R52.64+0x280] ;  /* 0x00028006345d7981 */ /* 0x002162000c1e1900 */
[----:B----4-:R-:W-:-:S03]  /*0af0*/  FADD.FTZ R82, R59, R82 ;  /* 0x000000523b527221 */ /* 0x010fc60000010000 */
[----:B------:R0:W4:Y:S01]  /*0b00*/  LDG.E R59, [R52.64+0x180] ;  /* 0x00018006343b7981 */ /* 0x000122000c1e1900 */
[----:B------:R-:W-:-:S03]  /*0b10*/  FADD.FTZ R74, R63, R74 ;  /* 0x0000004a3f4a7221 */ /* 0x000fc60000010000 */
[----:B------:R0:W4:Y:S01]  /*0b20*/  LDG.E R63, [R52.64+0x100] ;  /* 0x00010006343f7981 */ /* 0x000122000c1e1900 */
[----:B------:R-:W-:Y:S02]  /*0b30*/  FADD.FTZ R75, R60, R75 ;  /* 0x0000004b3c4b7221 */ /* 0x000fe40000010000 */
[----:B------:R-:W-:Y:S02]  /*0b40*/  FADD.FTZ R65, R58, R65 ;  /* 0x000000413a417221 */ /* 0x000fe40000010000 */
[----:B------:R-:W-:Y:S02]  /*0b50*/  FADD.FTZ R31, R56, R31 ;  /* 0x0000001f381f7221 */ /* 0x000fe40000010000 */
[----:B------:R-:W-:Y:S02]  /*0b60*/  FADD.FTZ R15, R61, R15 ;  /* 0x0000000f3d0f7221 */ /* 0x000fe40000010000 */
[----:B---3--:R-:W-:Y:S01]  /*0b70*/  FADD.FTZ R23, R54, R23 ;  /* 0x0000001736177221 */ /* 0x008fe20000010000 */
[----:B------:R-:W-:-:S04]  /*0b80*/  IADD3 R54, P0, R48, UR8, RZ ;  /* 0x0000000830367c10 */ /* 0x000fc8000ff1e0ff */
[----:B------:R-:W-:Y:S02]  /*0b90*/  IADD3.X R55, R49, UR9, RZ, P0, !PT ;  /* 0x0000000931377c10 */ /* 0x000fe400087fe4ff */
[----:B0-----:R-:W-:Y:S01]  /*0ba0*/  IADD3 R52, P0, R46, UR8, RZ ;  /* 0x000000082e347c10 */ /* 0x001fe2000ff1e0ff */
[----:B--2---:R-:W-:Y:S02]  /*0bb0*/  FADD.FTZ R81, R62, R81 ;  /* 0x000000513e517221 */ /* 0x004fe40000010000 */
[----:B------:R0:W2:Y:S01]  /*0bc0*/  LDG.E R62, [R54.64] ;  /* 0x00000006363e7981 */ /* 0x0000a2000c1e1900 */
[----:B------:R-:W-:Y:S01]  /*0bd0*/  IADD3.X R53, R47, UR9, RZ, P0, !PT ;  /* 0x000000092f357c10 */ /* 0x000fe200087fe4ff */
[----:B-----5:R-:W-:Y:S02]  /*0be0*/  FADD.FTZ R22, R57, R22 ;  /* 0x0000001639167221 */ /* 0x020fe40000010000 */
[----:B------:R0:W3:Y:S04]  /*0bf0*/  LDG.E R60, [R54.64+0x80] ;  /* 0x00008006363c7981 */ /* 0x0000e8000c1e1900 */
[----:B------:R0:W5:Y:S04]  /*0c00*/  LDG.E R58, [R54.64+0x100] ;  /* 0x00010006363a7981 */ /* 0x000168000c1e1900 */
[----:B------:R0:W5:Y:S01]  /*0c10*/  LDG.E R56, [R54.64+0x180] ;  /* 0x0001800636387981 */ /* 0x000162000c1e1900 */
[----:B----4-:R-:W-:-:S03]  /*0c20*/  FADD.FTZ R30, R59, R30 ;  /* 0x0000001e3b1e7221 */ /* 0x010fc60000010000 */
[----:B------:R0:W4:Y:S04]  /*0c30*/  LDG.E R92, [R54.64+0x200] ;  /* 0x00020006365c7981 */ /* 0x000128000c1e1900 */
[----:B------:R1:W4:Y:S04]  /*0c40*/  LDG.E R61, [R52.64+0x80] ;  /* 0x00008006343d7981 */ /* 0x000328000c1e1900 */
[----:B------:R1:W4:Y:S04]  /*0c50*/  LDG.E R59, [R52.64+0x100] ;  /* 0x00010006343b7981 */ /* 0x000328000c1e1900 */
[----:B------:R1:W4:Y:S01]  /*0c60*/  LDG.E R57, [R52.64+0x180] ;  /* 0x0001800634397981 */ /* 0x000322000c1e1900 */
[----:B0-----:R-:W-:Y:S01]  /*0c70*/  IADD3 R54, P0, R44, UR8, RZ ;  /* 0x000000082c367c10 */ /* 0x001fe2000ff1e0ff */
[----:B------:R-:W-:-:S02]  /*0c80*/  FADD.FTZ R72, R91, R72 ;  /* 0x000000485b487221 */ /* 0x000fc40000010000 */
[----:B------:R-:W-:Y:S01]  /*0c90*/  FADD.FTZ R64, R63, R64 ;  /* 0x000000403f407221 */ /* 0x000fe20000010000 */
[----:B------:R1:W4:Y:S01]  /*0ca0*/  LDG.E R91, [R52.64+0x200] ;  /* 0x00020006345b7981 */ /* 0x000322000c1e1900 */
[----:B------:R-:W-:-:S03]  /*0cb0*/  IADD3.X R55, R45, UR9, RZ, P0, !PT ;  /* 0x000000092d377c10 */ /* 0x000fc600087fe4ff */
[----:B------:R1:W4:Y:S02]  /*0cc0*/  LDG.E R63, [R52.64] ;  /* 0x00000006343f7981 */ /* 0x000324000c1e1900 */
[----:B-1----:R-:W-:-:S04]  /*0cd0*/  IADD3 R52, P0, R42, UR8, RZ ;  /* 0x000000082a347c10 */ /* 0x002fc8000ff1e0ff */
[----:B------:R-:W-:Y:S01]  /*0ce0*/  IADD3.X R53, R43, UR9, RZ, P0, !PT ;  /* 0x000000092b357c10 */ /* 0x000fe200087fe4ff */
[----:B--2---:R-:W-:Y:S02]  /*0cf0*/  FADD.FTZ R71, R62, R71 ;  /* 0x000000473e477221 */ /* 0x004fe40000010000 */
[----:B------:R0:W2:Y:S01]  /*0d00*/  LDG.E R62, [R54.64] ;  /* 0x00000006363e7981 */ /* 0x0000a2000c1e1900 */
[----:B---3--:R-:W-:-:S03]  /*0d10*/  FADD.FTZ R37, R60, R37 ;  /* 0x000000253c257221 */ /* 0x008fc60000010000 */
[----:B------:R0:W3:Y:S01]  /*0d20*/  LDG.E R60, [R54.64+0x80] ;  /* 0x00008006363c7981 */ /* 0x0000e2000c1e1900 */
[----:B-----5:R-:W-:-:S03]  /*0d30*/  FADD.FTZ R29, R58, R29 ;  /* 0x0000001d3a1d7221 */ /* 0x020fc60000010000 */
[----:B------:R0:W5:Y:S01]  /*0d40*/  LDG.E R58, [R54.64+0x100] ;  /* 0x00010006363a7981 */ /* 0x000162000c1e1900 */
[----:B------:R-:W-:-:S03]  /*0d50*/  FADD.FTZ R21, R56, R21 ;  /* 0x0000001538157221 */ /* 0x000fc60000010000 */
[----:B------:R0:W5:Y:S01]  /*0d60*/  LDG.E R56, [R54.64+0x180] ;  /* 0x0001800636387981 */ /* 0x000162000c1e1900 */
[----:B----4-:R-:W-:-:S03]  /*0d70*/  FADD.FTZ R13, R92, R13 ;  /* 0x0000000d5c0d7221 */ /* 0x010fc60000010000 */
[----:B------:R0:W4:Y:S01]  /*0d80*/  LDG.E R92, [R54.64+0x200] ;  /* 0x00020006365c7981 */ /* 0x000122000c1e1900 */
[----:B------:R-:W-:-:S03]  /*0d90*/  FADD.FTZ R36, R61, R36 ;  /* 0x000000243d247221 */ /* 0x000fc60000010000 */
[----:B------:R1:W4:Y:S01]  /*0da0*/  LDG.E R61, [R52.64+0x80] ;  /* 0x00008006343d7981 */ /* 0x000322000c1e1900 */
[----:B------:R-:W-:-:S03]  /*0db0*/  FADD.FTZ R28, R59, R28 ;  /* 0x0000001c3b1c7221 */ /* 0x000fc60000010000 */
[----:B------:R1:W4:Y:S01]  /*0dc0*/  LDG.E R59, [R52.64+0x100] ;  /* 0x00010006343b7981 */ /* 0x000322000c1e1900 */
[----:B------:R-:W-:-:S03]  /*0dd0*/  FADD.FTZ R20, R57, R20 ;  /* 0x0000001439147221 */ /* 0x000fc60000010000 */
[----:B------:R1:W4:Y:S01]  /*0de0*/  LDG.E R57, [R52.64+0x180] ;  /* 0x0001800634397981 */ /* 0x000322000c1e1900 */
[----:B0-----:R-:W-:Y:S01]  /*0df0*/  IADD3 R54, P0, R40, UR8, RZ ;  /* 0x0000000828367c10 */ /* 0x001fe2000ff1e0ff */
[----:B------:R-:W-:Y:S02]  /*0e00*/  FADD.FTZ R12, R91, R12 ;  /* 0x0000000c5b0c7221 */ /* 0x000fe40000010000 */
[----:B------:R1:W4:Y:S01]  /*0e10*/  LDG.E R91, [R52.64+0x200] ;  /* 0x00020006345b7981 */ /* 0x000322000c1e1900 */
[----:B------:R-:W-:Y:S01]  /*0e20*/  IADD3.X R55, R41, UR9, RZ, P0, !PT ;  /* 0x0000000929377c10 */ /* 0x000fe200087fe4ff */
[----:B------:R-:W-:Y:S02]  /*0e30*/  FADD.FTZ R70, R63, R70 ;  /* 0x000000463f467221 */ /* 0x000fe40000010000 */
[----:B------:R1:W4:Y:S01]  /*0e40*/  LDG.E R63, [R52.64] ;  /* 0x00000006343f7981 */ /* 0x000322000c1e1900 */
[----:B------:R-:W-:-:S03]  /*0e50*/  FADD.FTZ R14, R93, R14 ;  /* 0x0000000e5d0e7221 */ /* 0x000fc60000010000 */
[----:B------:R0:W4:Y:S01]  /*0e60*/  LDG.E R93, [R54.64] ;  /* 0x00000006365d7981 */ /* 0x000122000c1e1900 */
[----:B-1----:R-:W-:-:S04]  /*0e70*/  IADD3 R52, P0, R38, UR8, RZ ;  /* 0x0000000826347c10 */ /* 0x002fc8000ff1e0ff */
[----:B------:R-:W-:Y:S01]  /*0e80*/  IADD3.X R53, R39, UR9, RZ, P0, !PT ;  /* 0x0000000927357c10 */ /* 0x000fe200087fe4ff */
[----:B--2---:R-:W-:Y:S02]  /*0e90*/  FADD.FTZ R69, R62, R69 ;  /* 0x000000453e457221 */ /* 0x004fe40000010000 */
[----:B------:R0:W2:Y:S01]  /*0ea0*/  LDG.E R62, [R54.64+0x200] ;  /* 0x00020006363e7981 */ /* 0x0000a2000c1e1900 */
[----:B---3--:R-:W-:-:S03]  /*0eb0*/  FADD.FTZ R35, R60, R35 ;  /* 0x000000233c237221 */ /* 0x008fc60000010000 */
[----:B------:R0:W3:Y:S01]  /*0ec0*/  LDG.E R60, [R54.64+0x80] ;  /* 0x00008006363c7981 */ /* 0x0000e2000c1e1900 */
[----:B-----5:R-:W-:-:S03]  /*0ed0*/  FADD.FTZ R27, R58, R27 ;  /* 0x0000001b3a1b7221 */ /* 0x020fc60000010000 */
[----:B------:R0:W5:Y:S01]  /*0ee0*/  LDG.E R58, [R54.64+0x100] ;  /* 0x00010006363a7981 */ /* 0x000162000c1e1900 */
[----:B------:R-:W-:-:S03]  /*0ef0*/  FADD.FTZ R19, R56, R19 ;  /* 0x0000001338137221 */ /* 0x000fc60000010000 */
[----:B------:R0:W5:Y:S01]  /*0f00*/  LDG.E R56, [R54.64+0x180] ;  /* 0x0001800636387981 */ /* 0x000162000c1e1900 */
[----:B----4-:R-:W-:-:S03]  /*0f10*/  FADD.FTZ R11, R92, R11 ;  /* 0x0000000b5c0b7221 */ /* 0x010fc60000010000 */
[----:B------:R-:W4:Y:S01]  /*0f20*/  LDG.E R92, [R52.64] ;  /* 0x00000006345c7981 */ /* 0x000f22000c1e1900 */
[----:B------:R-:W-:-:S03]  /*0f30*/  FADD.FTZ R68, R61, R68 ;  /* 0x000000443d447221 */ /* 0x000fc60000010000 */
[----:B------:R-:W4:Y:S01]  /*0f40*/  LDG.E R61, [R52.64+0x200] ;  /* 0x00020006343d7981 */ /* 0x000f22000c1e1900 */
[----:B------:R-:W-:-:S03]  /*0f50*/  FADD.FTZ R34, R59, R34 ;  /* 0x000000223b227221 */ /* 0x000fc60000010000 */
[----:B------:R-:W4:Y:S01]  /*0f60*/  LDG.E R59, [R52.64+0x100] ;  /* 0x00010006343b7981 */ /* 0x000f22000c1e1900 */
[----:B------:R-:W-:-:S03]  /*0f70*/  FADD.FTZ R26, R57, R26 ;  /* 0x0000001a391a7221 */ /* 0x000fc60000010000 */
[----:B------:R-:W4:Y:S04]  /*0f80*/  LDG.E R57, [R52.64+0x80] ;  /* 0x0000800634397981 */ /* 0x000f28000c1e1900 */
[----:B0-----:R-:W4:Y:S01]  /*0f90*/  LDG.E R55, [R52.64+0x180] ;  /* 0x0001800634377981 */ /* 0x001f22000c1e1900 */
[----:B------:R-:W-:-:S04]  /*0fa0*/  IADD3 R17, R17, 0x1, RZ ;  /* 0x0000000111117810 */ /* 0x000fc80007ffe0ff */
[----:B------:R-:W-:Y:S01]  /*0fb0*/  ISETP.GE.AND P0, PT, R17, c[0x0][0x3e0], PT ;  /* 0x0000f80011007a0c */ /* 0x000fe20003f06270 */
[----:B------:R-:W-:Y:S01]  /*0fc0*/  ULEA UR8, UP0, UR10, UR8, 0x2 ;  /* 0x000000080a087291 */ /* 0x000fe2000f80103f */
[----:B------:R-:W-:-:S03]  /*0fd0*/  FADD.FTZ R10, R63, R10 ;  /* 0x0000000a3f0a7221 */ /* 0x000fc60000010000 */
[----:B------:R-:W-:Y:S01]  /*0fe0*/  UIADD3.X UR9, UR9, UR4, URZ, UP0, !UPT ;  /* 0x0000000409097290 */ /* 0x000fe200087fe43f */
[----:B------:R-:W-:Y:S02]  /*0ff0*/  FADD.FTZ R18, R91, R18 ;  /* 0x000000125b127221 */ /* 0x000fe40000010000 */
[----:B------:R-:W-:Y:S02]  /*1000*/  FADD.FTZ R90, R93, R90 ;  /* 0x0000005a5d5a7221 */ /* 0x000fe40000010000 */
[----:B--2---:R-:W-:Y:S02]  /*1010*/  FADD.FTZ R8, R62, R8 ;  /* 0x000000083e087221 */ /* 0x004fe40000010000 */
[----:B---3--:R-:W-:Y:S02]  /*1020*/  FADD.FTZ R67, R60, R67 ;  /* 0x000000433c437221 */ /* 0x008fe40000010000 */
[----:B-----5:R-:W-:Y:S02]  /*1030*/  FADD.FTZ R33, R58, R33 ;  /* 0x000000213a217221 */ /* 0x020fe40000010000 */
[----:B------:R-:W-:-:S02]  /*1040*/  FADD.FTZ R25, R56, R25 ;  /* 0x0000001938197221 */ /* 0x000fc40000010000 */
[----:B----4-:R-:W-:Y:S02]  /*1050*/  FADD.FTZ R9, R92, R9 ;  /* 0x000000095c097221 */ /* 0x010fe40000010000 */
[----:B------:R-:W-:Y:S02]  /*1060*/  FADD.FTZ R16, R61, R16 ;  /* 0x000000103d107221 */ /* 0x000fe40000010000 */
[----:B------:R-:W-:Y:S02]  /*1070*/  FADD.FTZ R32, R59, R32 ;  /* 0x000000203b207221 */ /* 0x000fe40000010000 */
[----:B------:R-:W-:Y:S02]  /*1080*/  FADD.FTZ R66, R57, R66 ;  /* 0x0000004239427221 */ /* 0x000fe40000010000 */
[----:B------:R-:W-:Y:S01]  /*1090*/  FADD.FTZ R24, R55, R24 ;  /* 0x0000001837187221 */ /* 0x000fe20000010000 */
[----:B------:R-:W-:Y:S05]  /*10a0*/  @!P0 BRA `(.L_x_509) ;  /* 0xfffff84000008947 */ /* 0x000fea000383ffff */
.L_x_508:
[--C-:B------:R-:W-:Y:S01]  /*10b0*/  SHF.R.S32.HI R40, RZ, 0x2, R83.reuse ;  /* 0x00000002ff287819 */ /* 0x100fe20000011453 */
[----:B------:R-:W-:Y:S01]  /*10c0*/  FMUL.FTZ R46, R71, c[0x0][0x2e0] ;  /* 0x0000b800472e7a20 */ /* 0x000fe20000410000 */
[----:B------:R-:W-:Y:S01]  /*10d0*/  SHF.R.S32.HI R39, RZ, 0x1f, R83 ;  /* 0x0000001fff277819 */ /* 0x000fe20000011453 */
[----:B------:R-:W-:Y:S01]  /*10e0*/  FMUL.FTZ R47, R70, c[0x0][0x2e0] ;  /* 0x0000b800462f7a20 */ /* 0x000fe20000410000 */
[----:B------:R-:W-:Y:S01]  /*10f0*/  LEA.HI R17, R77, R6, RZ, 0x3 ;  /* 0x000000064d117211 */ /* 0x000fe200078f18ff */
[----:B------:R-:W-:Y:S01]  /*1100*/  FMUL.FTZ R69, R69, c[0x0][0x2e0] ;  /* 0x0000b80045457a20 */ /* 0x000fe20000410000 */
[----:B------:R-:W-:Y:S01]  /*1110*/  LEA.HI R39, R39, R40, RZ, 0x3 ;  /* 0x0000002827277211 */ /* 0x000fe200078f18ff */
[----:B------:R-:W-:Y:S01]  /*1120*/  FMUL.FTZ R10, R10, c[0x0][0x2e0] ;  /* 0x0000b8000a0a7a20 */ /* 0x000fe20000410000 */
[----:B------:R-:W-:Y:S01]  /*1130*/  F2FP.PACK_AB R46, R47, R46 ;  /* 0x0000002e2f2e723e */ /* 0x000fe200000000ff */
[----:B------:R-:W-:Y:S01]  /*1140*/  FMUL.FTZ R47, R9, c[0x0][0x2e0] ;  /* 0x0000b800092f7a20 */ /* 0x000fe20000410000 */
[----:B------:R-:W-:Y:S01]  /*1150*/  LOP3.LUT R39, R39, 0xfffffff8, RZ, 0xc0, !PT ;  /* 0xfffffff827277812 */ /* 0x000fe200078ec0ff */
[----:B------:R-:W-:Y:S01]  /*1160*/  FMUL.FTZ R29, R29, c[0x0][0x2e0] ;  /* 0x0000b8001d1d7a20 */ /* 0x000fe20000410000 */
[----:B------:R-:W-:Y:S01]  /*1170*/  F2FP.PACK_AB R9, R10, R69 ;  /* 0x000000450a09723e */ /* 0x000fe200000000ff */
[----:B------:R-:W-:Y:S01]  /*1180*/  FMUL.FTZ R10, R28, c[0x0][0x2e0] ;  /* 0x0000b8001c0a7a20 */ /* 0x000fe20000410000 */
[----:B------:R-:W-:Y:S01]  /*1190*/  LEA.HI R77, R77, R6, RZ, 0x6 ;  /* 0x000000064d4d7211 */ /* 0x000fe200078f30ff */
[----:B------:R-:W-:Y:S01]  /*11a0*/  FMUL.FTZ R19, R19, c[0x0][0x2e0] ;  /* 0x0000b80013137a20 */ /* 0x000fe20000410000 */
[----:B------:R-:W-:Y:S01]  /*11b0*/  IADD3 R40, R40, -R39, RZ ;  /* 0x8000002728287210 */ /* 0x000fe20007ffe0ff */
[----:B------:R-:W-:Y:S01]  /*11c0*/  FMUL.FTZ R26, R26, c[0x0][0x2e0] ;  /* 0x0000b8001a1a7a20 */ /* 0x000fe20000410000 */
[----:B------:R-:W-:Y:S01]  /*11d0*/  F2FP.PACK_AB R29, R10, R29 ;  /* 0x0000001d0a1d723e */ /* 0x000fe200000000ff */
[----:B------:R-:W-:Y:S01]  /*11e0*/  FMUL.FTZ R23, R23, c[0x0][0x2e0] ;  /* 0x0000b80017177a20 */ /* 0x000fe20000410000 */
[----:B------:R-:W-:Y:S01]  /*11f0*/  SHF.R.S32.HI R77, RZ, 0x6, R77 ;  /* 0x00000006ff4d7819 */ /* 0x000fe2000001144d */
[----:B------:R-:W-:Y:S01]  /*1200*/  FMUL.FTZ R22, R22, c[0x0][0x2e0] ;  /* 0x0000b80016167a20 */ /* 0x000fe20000410000 */
[----:B------:R-:W-:Y:S01]  /*1210*/  SHF.L.U32 R10, R40, 0x6, RZ ;  /* 0x00000006280a7819 */ /* 0x000fe200000006ff */
[----:B------:R-:W-:Y:S01]  /*1220*/  FMUL.FTZ R21, R21, c[0x0][0x2e0] ;  /* 0x0000b80015157a20 */ /* 0x000fe20000410000 */
[----:B------:R-:W-:Y:S01]  /*1230*/  LEA.HI R38, R84, R84, RZ, 0x1 ;  /* 0x0000005454267211 */ /* 0x000fe200078f08ff */
[----:B------:R-:W-:Y:S01]  /*1240*/  FMUL.FTZ R20, R20, c[0x0][0x2e0] ;  /* 0x0000b80014147a20 */ /* 0x000fe20000410000 */
[----:B------:R-:W-:Y:S01]  /*1250*/  LOP3.LUT R83, R83, 0x3ffffffc, RZ, 0xc0, !PT ;  /* 0x3ffffffc53537812 */ /* 0x000fe200078ec0ff */
[----:B------:R-:W-:Y:S01]  /*1260*/  FMUL.FTZ R15, R15, c[0x0][0x2e0] ;  /* 0x0000b8000f0f7a20 */ /* 0x000fe20000410000 */
[----:B------:R-:W-:Y:S01]  /*1270*/  LOP3.LUT R41, R17, 0x1ffffff8, RZ, 0xc0, !PT ;  /* 0x1ffffff811297812 */ /* 0x000fe200078ec0ff */
[----:B------:R-:W-:Y:S01]  /*1280*/  FMUL.FTZ R14, R14, c[0x0][0x2e0] ;  /* 0x0000b8000e0e7a20 */ /* 0x000fe20000410000 */
[----:B------:R-:W-:Y:S01]  /*1290*/  F2FP.PACK_AB R26, R26, R19 ;  /* 0x000000131a1a723e */ /* 0x000fe200000000ff */
[----:B------:R-:W-:Y:S01]  /*12a0*/  FMUL.FTZ R31, R31, c[0x0][0x2e0] ;  /* 0x0000b8001f1f7a20 */ /* 0x000fe20000410000 */
[----:B------:R-:W-:Y:S01]  /*12b0*/  SHF.L.U32 R19, R77, 0x3, RZ ;  /* 0x000000034d137819 */ /* 0x000fe200000006ff */
[----:B------:R-:W-:Y:S01]  /*12c0*/  FMUL.FTZ R30, R30, c[0x0][0x2e0] ;  /* 0x0000b8001e1e7a20 */ /* 0x000fe20000410000 */
[----:B------:R-:W-:Y:S01]  /*12d0*/  LOP3.LUT R10, R10, 0x1c0, RZ, 0xc0, !PT ;  /* 0x000001c00a0a7812 */ /* 0x000fe200078ec0ff */
[----:B------:R-:W-:Y:S01]  /*12e0*/  FMUL.FTZ R82, R82, c[0x0][0x2e0] ;  /* 0x0000b80052527a20 */ /* 0x000fe20000410000 */
[----:B------:R-:W-:Y:S01]  /*12f0*/  LOP3.LUT R43, R38, 0x1ffffe, RZ, 0xc0, !PT ;  /* 0x001ffffe262b7812 */ /* 0x000fe200078ec0ff */
[----:B------:R-:W-:Y:S01]  /*1300*/  FMUL.FTZ R81, R81, c[0x0][0x2e0] ;  /* 0x0000b80051517a20 */ /* 0x000fe20000410000 */
[----:B------:R-:W-:Y:S01]  /*1310*/  IADD3 R38, -R41, R6, RZ ;  /* 0x0000000629267210 */ /* 0x000fe20007ffe1ff */
[----:B------:R-:W-:Y:S01]  /*1320*/  IMAD.IADD R6, R6, 0x1, -R83 ;  /* 0x0000000106067824 */ /* 0x000fe200078e0a53 */
[----:B------:R-:W-:Y:S01]  /*1330*/  LOP3.LUT R19, R10, 0x18, R19, 0xf8, !PT ;  /* 0x000000180a137812 */ /* 0x000fe200078ef813 */
[----:B------:R-:W-:Y:S01]  /*1340*/  FMUL.FTZ R42, R80, c[0x0][0x2e0] ;  /* 0x0000b800502a7a20 */ /* 0x000fe20000410000 */
[----:B------:R-:W-:Y:S01]  /*1350*/  IADD3 R41, R84, -R43, RZ ;  /* 0x8000002b54297210 */ /* 0x000fe20007ffe0ff */
[----:B------:R-:W-:Y:S01]  /*1360*/  FMUL.FTZ R79, R79, c[0x0][0x2e0] ;  /* 0x0000b8004f4f7a20 */ /* 0x000fe20000410000 */
[----:B------:R-:W-:Y:S01]  /*1370*/  SHF.R.U32.HI R10, RZ, 0x3, R10 ;  /* 0x00000003ff0a7819 */ /* 0x000fe2000001160a */
[----:B------:R-:W-:Y:S01]  /*1380*/  FMUL.FTZ R44, R75, c[0x0][0x2e0] ;  /* 0x0000b8004b2c7a20 */ /* 0x000fe20000410000 */
[----:B------:R-:W-:Y:S01]  /*1390*/  LEA R41, R41, R6, 0x9 ;  /* 0x0000000629297211 */ /* 0x000fe200078e48ff */
[----:B------:R-:W-:Y:S01]  /*13a0*/  FMUL.FTZ R45, R74, c[0x0][0x2e0] ;  /* 0x0000b8004a2d7a20 */ /* 0x000fe20000410000 */
[----:B------:R-:W-:Y:S01]  /*13b0*/  LOP3.LUT R10, R19, R10, RZ, 0x3c, !PT ;  /* 0x0000000a130a7212 */ /* 0x000fe200078e3cff */
[----:B------:R-:W-:Y:S01]  /*13c0*/  FMUL.FTZ R90, R90, c[0x0][0x2e0] ;  /* 0x0000b8005a5a7a20 */ /* 0x000fe20000410000 */
[----:B------:R-:W-:Y:S01]  /*13d0*/  LOP3.LUT P0, RZ, R40, 0x4, RZ, 0xc0, !PT ;  /* 0x0000000428ff7812 */ /* 0x000fe2000780c0ff */
[----:B------:R-:W-:Y:S01]  /*13e0*/  FMUL.FTZ R73, R73, c[0x0][0x2e0] ;  /* 0x0000b80049497a20 */ /* 0x000fe20000410000 */
[----:B------:R-:W-:Y:S01]  /*13f0*/  F2FP.PACK_AB R22, R22, R23 ;  /* 0x000000171616723e */ /* 0x000fe200000000ff */
[----:B------:R-:W-:Y:S01]  /*1400*/  FMUL.FTZ R72, R72, c[0x0][0x2e0] ;  /* 0x0000b80048487a20 */ /* 0x000fe20000410000 */
[----:B------:R-:W-:Y:S01]  /*1410*/  F2FP.PACK_AB R21, R20, R21 ;  /* 0x000000151415723e */ /* 0x000fe200000000ff */
[----:B------:R-:W-:Y:S01]  /*1420*/  FMUL.FTZ R37, R37, c[0x0][0x2e0] ;  /* 0x0000b80025257a20 */ /* 0x000fe20000410000 */
[----:B------:R-:W-:Y:S01]  /*1430*/  SHF.R.S32.HI R20, RZ, 0x3, R17 ;  /* 0x00000003ff147819 */ /* 0x000fe20000011411 */
[----:B------:R-:W-:Y:S01]  /*1440*/  FMUL.FTZ R48, R36, c[0x0][0x2e0] ;  /* 0x0000b80024307a20 */ /* 0x000fe20000410000 */
[----:B------:R-:W-:Y:S01]  /*1450*/  F2FP.PACK_AB R23, R14, R15 ;  /* 0x0000000f0e17723e */ /* 0x000fe200000000ff */
[----:B------:R-:W-:Y:S01]  /*1460*/  FMUL.FTZ R49, R35, c[0x0][0x2e0] ;  /* 0x0000b80023317a20 */ /* 0x000fe20000410000 */
[----:B------:R-:W-:Y:S01]  /*1470*/  LEA R14, R41, R10, 0x1 ;  /* 0x0000000a290e7211 */ /* 0x000fe200078e08ff */
[----:B------:R-:W-:Y:S01]  /*1480*/  FMUL.FTZ R68, R68, c[0x0][0x2e0] ;  /* 0x0000b80044447a20 */ /* 0x000fe20000410000 */
[----:B------:R-:W-:Y:S01]  /*1490*/  F2FP.PACK_AB R28, R30, R31 ;  /* 0x0000001f1e1c723e */ /* 0x000fe200000000ff */
[----:B------:R-:W-:Y:S01]  /*14a0*/  IMAD.SHL.U32 R6, R20, 0x40, RZ ;  /* 0x0000004014067824 */ /* 0x000fe200078e00ff */
[----:B------:R-:W-:Y:S01]  /*14b0*/  SHF.L.U32 R30, R14, 0x1, RZ ;  /* 0x000000010e1e7819 */ /* 0x000fe200000006ff */
        /* <DEDUP_REMOVED lines=9> */
[----:B------:R-:W-:Y:S01]  /*1550*/  IADD3 R31, R30, 0x40, RZ ;  /* 0x000000401e1f7810 */ /* 0x000fe20007ffe0ff */
[----:B------:R-:W-:Y:S01]  /*1560*/  FMUL.FTZ R66, R66, c[0x0][0x2e0] ;  /* 0x0000b80042427a20 */ /* 0x000fe20000410000 */
[----:B------:R-:W-:Y:S01]  /*1570*/  F2FP.PACK_AB R45, R72, R73 ;  /* 0x00000049482d723e */ /* 0x000fe200000000ff */
[----:B------:R-:W-:Y:S01]  /*1580*/  FMUL.FTZ R33, R33, c[0x0][0x2e0] ;  /* 0x0000b80021217a20 */ /* 0x000fe20000410000 */
[----:B------:R-:W-:Y:S01]  /*1590*/  F2FP.PACK_AB R37, R48, R37 ;  /* 0x000000253025723e */ /* 0x000fe200000000ff */
[----:B------:R-:W-:Y:S01]  /*15a0*/  FMUL.FTZ R48, R27, c[0x0][0x2e0] ;  /* 0x0000b8001b307a20 */ /* 0x000fe20000410000 */
[----:B------:R-:W-:Y:S01]  /*15b0*/  F2FP.PACK_AB R47, R68, R49 ;  /* 0x00000031442f723e */ /* 0x000fe200000000ff */
[----:B------:R-:W-:Y:S01]  /*15c0*/  FMUL.FTZ R49, R34, c[0x0][0x2e0] ;  /* 0x0000b80022317a20 */ /* 0x000fe20000410000 */
[----:B------:R-:W-:Y:S01]  /*15d0*/  SHF.L.U32 R10, R38, 0x3, RZ ;  /* 0x00000003260a7819 */ /* 0x000fe200000006ff */
[----:B------:R-:W-:Y:S01]  /*15e0*/  FMUL.FTZ R32, R32, c[0x0][0x2e0] ;  /* 0x0000b80020207a20 */ /* 0x000fe20000410000 */
[----:B------:R-:W-:Y:S01]  /*15f0*/  LOP3.LUT R15, R6, 0x1c0, RZ, 0xc0, !PT ;  /* 0x000001c0060f7812 */ /* 0x000fe200078ec0ff */
[----:B------:R-:W-:Y:S01]  /*1600*/  FMUL.FTZ R13, R13, c[0x0][0x2e0] ;  /* 0x0000b8000d0d7a20 */ /* 0x000fe20000410000 */
[----:B------:R-:W-:Y:S01]  /*1610*/  @P0 IADD3 R31, R30, -0x40, RZ ;  /* 0xffffffc01e1f0810 */ /* 0x000fe20007ffe0ff */
[----:B------:R-:W-:Y:S01]  /*1620*/  FMUL.FTZ R12, R12, c[0x0][0x2e0] ;  /* 0x0000b8000c0c7a20 */ /* 0x000fe20000410000 */
[----:B------:R-:W-:Y:S01]  /*1630*/  F2FP.PACK_AB R43, R76, R43 ;  /* 0x0000002b4c2b723e */ /* 0x000fe200000000ff */
[----:B------:R-:W-:Y:S01]  /*1640*/  FMUL.FTZ R25, R25, c[0x0][0x2e0] ;  /* 0x0000b80019197a20 */ /* 0x000fe20000410000 */
[----:B------:R-:W-:Y:S01]  /*1650*/  F2FP.PACK_AB R36, R64, R65 ;  /* 0x000000414024723e */ /* 0x000fe200000000ff */
[----:B------:R-:W-:Y:S01]  /*1660*/  FMUL.FTZ R24, R24, c[0x0][0x2e0] ;  /* 0x0000b80018187a20 */ /* 0x000fe20000410000 */
[----:B------:R-:W-:Y:S01]  /*1670*/  SHF.R.U32.HI R14, RZ, 0x3, R15 ;  /* 0x00000003ff0e7819 */ /* 0x000fe2000001160f */
[----:B------:R-:W-:Y:S01]  /*1680*/  STS [R30], R39 ;  /* 0x000000271e007388 */ /* 0x000fe20000000800 */
[----:B------:R-:W-:Y:S01]  /*1690*/  LOP3.LUT R17, R15, 0x38, R10, 0xf8, !PT ;  /* 0x000000380f117812 */ /* 0x000fe200078ef80a */
[----:B------:R-:W-:Y:S01]  /*16a0*/  FMUL.FTZ R11, R11, c[0x0][0x2e0] ;  /* 0x0000b8000b0b7a20 */ /* 0x000fe20000410000 */
[----:B------:R-:W-:Y:S01]  /*16b0*/  F2FP.PACK_AB R27, R66, R67 ;  /* 0x00000043421b723e */ /* 0x000fe200000000ff */
[----:B------:R-:W-:Y:S01]  /*16c0*/  STS [R30+0x400], R42 ;  /* 0x0004002a1e007388 */ /* 0x000fe20000000800 */
[----:B------:R-:W-:Y:S01]  /*16d0*/  FMUL.FTZ R18, R18, c[0x0][0x2e0] ;  /* 0x0000b80012127a20 */ /* 0x000fe20000410000 */
[----:B------:R-:W-:Y:S01]  /*16e0*/  F2FP.PACK_AB R48, R49, R48 ;  /* 0x000000303130723e */ /* 0x000fe200000000ff */
[----:B------:R-:W-:Y:S01]  /*16f0*/  FMUL.FTZ R8, R8, c[0x0][0x2e0] ;  /* 0x0000b80008087a20 */ /* 0x000fe20000410000 */
[----:B------:R-:W-:Y:S01]  /*1700*/  STS [R31], R45 ;  /* 0x0000002d1f007388 */ /* 0x000fe20000000800 */
[----:B------:R-:W-:Y:S01]  /*1710*/  FMUL.FTZ R15, R16, c[0x0][0x2e0] ;  /* 0x0000b800100f7a20 */ /* 0x000fe20000410000 */
[----:B------:R-:W-:Y:S01]  /*1720*/  F2FP.PACK_AB R32, R32, R33 ;  /* 0x000000212020723e */ /* 0x000fe200000000ff */
[----:B------:R-:W-:Y:S01]  /*1730*/  BSSY B0, `(.L_x_510) ;  /* 0x0000043000007945 */ /* 0x000fe20003800000 */
[----:B------:R-:W-:Y:S01]  /*1740*/  STS [R31+0x400], R46 ;  /* 0x0004002e1f007388 */ /* 0x000fe20000000800 */
[----:B------:R-:W-:-:S02]  /*1750*/  F2FP.PACK_AB R6, R12, R13 ;  /* 0x0000000d0c06723e */ /* 0x000fc400000000ff */
[----:B------:R-:W-:Y:S01]  /*1760*/  F2FP.PACK_AB R24, R24, R25 ;  /* 0x000000191818723e */ /* 0x000fe200000000ff */
[----:B------:R-:W-:Y:S01]  /*1770*/  STS [R30+0x1000], R43 ;  /* 0x0010002b1e007388 */ /* 0x000fe20000000800 */
[----:B------:R-:W-:Y:S02]  /*1780*/  F2FP.PACK_AB R25, R18, R11 ;  /* 0x0000000b1219723e */ /* 0x000fe400000000ff */
[----:B------:R-:W-:Y:S01]  /*1790*/  F2FP.PACK_AB R8, R15, R8 ;  /* 0x000000080f08723e */ /* 0x000fe200000000ff */
[----:B------:R-:W-:Y:S01]  /*17a0*/  STS [R30+0x1400], R44 ;  /* 0x0014002c1e007388 */ /* 0x000fe20000000800 */
[----:B------:R-:W-:Y:S02]  /*17b0*/  LOP3.LUT R14, R17, R14, RZ, 0x3c, !PT ;  /* 0x0000000e110e7212 */ /* 0x000fe400078e3cff */
[----:B------:R-:W-:Y:S01]  /*17c0*/  SHF.R.S32.HI R11, RZ, 0x1f, R10 ;  /* 0x0000001fff0b7819 */ /* 0x000fe2000001140a */
[----:B------:R-:W-:Y:S01]  /*17d0*/  STS [R31+0x1000], R9 ;  /* 0x001000091f007388 */ /* 0x000fe20000000800 */
[----:B------:R-:W-:-:S03]  /*17e0*/  LEA R14, R77, R14, 0x9 ;  /* 0x0000000e4d0e7211 */ /* 0x000fc600078e48ff */
[----:B------:R0:W-:Y:S01]  /*17f0*/  STS [R31+0x1400], R35 ;  /* 0x001400231f007388 */ /* 0x0001e20000000800 */
[----:B------:R-:W-:-:S03]  /*1800*/  SHF.L.U32 R34, R14, 0x1, RZ ;  /* 0x000000010e227819 */ /* 0x000fc600000006ff */
[----:B------:R2:W-:Y:S04]  /*1810*/  STS [R30+0x2000], R36 ;  /* 0x002000241e007388 */ /* 0x0005e80000000800 */
[----:B------:R-:W-:Y:S01]  /*1820*/  STS [R30+0x2400], R37 ;  /* 0x002400251e007388 */ /* 0x000fe20000000800 */
[----:B0-----:R-:W-:-:S03]  /*1830*/  IADD3 R35, R10, 0x40, RZ ;  /* 0x000000400a237810 */ /* 0x001fc60007ffe0ff */
[----:B------:R-:W-:Y:S01]  /*1840*/  STS [R31+0x2000], R28 ;  /* 0x0020001c1f007388 */ /* 0x000fe20000000800 */
[----:B--2---:R-:W-:-:S03]  /*1850*/  IADD3 R36, R10, 0x80, RZ ;  /* 0x000000800a247810 */ /* 0x004fc60007ffe0ff */
[----:B------:R-:W-:Y:S04]  /*1860*/  STS [R31+0x2400], R29 ;  /* 0x0024001d1f007388 */ /* 0x000fe80000000800 */
[----:B------:R-:W-:Y:S04]  /*1870*/  STS [R30+0x3000], R47 ;  /* 0x0030002f1e007388 */ /* 0x000fe80000000800 */
[----:B------:R-:W-:Y:S04]  /*1880*/  STS [R30+0x3400], R27 ;  /* 0x0034001b1e007388 */ /* 0x000fe80000000800 */
[----:B------:R-:W-:Y:S04]  /*1890*/  STS [R31+0x3000], R48 ;  /* 0x003000301f007388 */ /* 0x000fe80000000800 */
[----:B------:R-:W-:Y:S04]  /*18a0*/  STS [R31+0x3400], R32 ;  /* 0x003400201f007388 */ /* 0x000fe80000000800 */
[----:B------:R0:W-:Y:S04]  /*18b0*/  STS [R30+0x4000], R22 ;  /* 0x004000161e007388 */ /* 0x0001e80000000800 */
[----:B------:R-:W-:Y:S04]  /*18c0*/  STS [R30+0x4400], R21 ;  /* 0x004400151e007388 */ /* 0x000fe80000000800 */
[----:B------:R-:W-:Y:S01]  /*18d0*/  STS [R31+0x4000], R23 ;  /* 0x004000171f007388 */ /* 0x000fe20000000800 */
[----:B0-----:R-:W-:-:S03]  /*18e0*/  IMAD R22, R7, c[0x0][0x398], RZ ;  /* 0x0000e60007167a24 */ /* 0x001fc600078e02ff */
[----:B------:R0:W-:Y:S01]  /*18f0*/  STS [R31+0x4400], R6 ;  /* 0x004400061f007388 */ /* 0x0001e20000000800 */
[----:B------:R-:W-:-:S03]  /*1900*/  IMAD R9, R3, c[0x0][0x39c], R22 ;  /* 0x0000e70003097a24 */ /* 0x000fc600078e0216 */
[----:B------:R2:W-:Y:S04]  /*1910*/  STS [R30+0x5000], R26 ;  /* 0x0050001a1e007388 */ /* 0x0005e80000000800 */
[----:B------:R2:W-:Y:S01]  /*1920*/  STS [R30+0x5400], R24 ;  /* 0x005400181e007388 */ /* 0x0005e20000000800 */
[C---:B0-----:R-:W-:Y:S01]  /*1930*/  IMAD.WIDE.U32 R6, R3.reuse, c[0x0][0x398], R10 ;  /* 0x0000e60003067a25 */ /* 0x041fe200078e000a */
[----:B------:R-:W-:Y:S02]  /*1940*/  IADD3 R3, -R3, R0, RZ ;  /* 0x0000000003037210 */ /* 0x000fe40007ffe1ff */
[----:B------:R2:W-:Y:S01]  /*1950*/  STS [R31+0x5000], R25 ;  /* 0x005000191f007388 */ /* 0x0005e20000000800 */
[C---:B------:R-:W-:Y:S02]  /*1960*/  IADD3 R0, R20.reuse, 0x20, RZ ;  /* 0x0000002014007810 */ /* 0x040fe40007ffe0ff */
[----:B------:R-:W-:Y:S01]  /*1970*/  ISETP.GE.AND P1, PT, R20, R3, PT ;  /* 0x000000031400720c */ /* 0x000fe20003f26270 */
[----:B------:R2:W-:Y:S04]  /*1980*/  STS [R31+0x5400], R8 ;  /* 0x005400081f007388 */ /* 0x0005e80000000800 */
[----:B------:R-:W-:Y:S01]  /*1990*/  BAR.SYNC.DEFER_BLOCKING 0x0 ;  /* 0x0000000000007b1d */ /* 0x000fe20000010000 */
[----:B------:R-:W-:-:S02]  /*19a0*/  IADD3 R6, P0, R4, R6, RZ ;  /* 0x0000000604067210 */ /* 0x000fc40007f1e0ff */
[----:B-1----:R-:W-:Y:S02]  /*19b0*/  SHF.R.S32.HI R4, RZ, 0x1f, R5 ;  /* 0x0000001fff047819 */ /* 0x002fe40000011405 */
[----:B------:R-:W-:Y:S02]  /*19c0*/  IADD3.X R7, R2, R7, R9, P0, !PT ;  /* 0x0000000702077210 */ /* 0x000fe400007fe409 */
[----:B------:R-:W-:Y:S01]  /*19d0*/  ISETP.GE.AND P0, PT, R0, R3, PT ;  /* 0x000000030000720c */ /* 0x000fe20003f06270 */
[----:B------:R-:W-:Y:S01]  /*19e0*/  IMAD R4, R4, c[0x0][0x3b0], RZ ;  /* 0x0000ec0004047a24 */ /* 0x000fe200078e02ff */
[----:B------:R-:W-:Y:S01]  /*19f0*/  SHF.R.S32.HI R0, RZ, 0x1f, R20 ;  /* 0x0000001fff007819 */ /* 0x000fe20000011414 */
[----:B------:R-:W-:-:S04]  /*1a00*/  IMAD.WIDE.U32 R22, R5, c[0x0][0x3b0], R6 ;  /* 0x0000ec0005167a25 */ /* 0x000fc800078e0006 */
[----:B------:R-:W-:-:S04]  /*1a10*/  IMAD R9, R5, c[0x0][0x3b4], R4 ;  /* 0x0000ed0005097a24 */ /* 0x000fc800078e0204 */
[----:B------:R-:W-:Y:S01]  /*1a20*/  IMAD.IADD R9, R23, 0x1, R9 ;  /* 0x0000000117097824 */ /* 0x000fe200078e0209 */
[----:B------:R2:W0:Y:S04]  /*1a30*/  LDS.128 R16, [R34+0x1000] ;  /* 0x0010000022107984 */ /* 0x0004280000000c00 */
[----:B------:R2:W1:Y:S01]  /*1a40*/  LDS.128 R12, [R34+0x3000] ;  /* 0x00300000220c7984 */ /* 0x0004620000000c00 */
[----:B------:R-:W-:Y:S05]  /*1a50*/  @P1 BRA `(.L_x_511) ;  /* 0x0000010000001947 */ /* 0x000fea0003800000 */
[----:B------:R-:W-:Y:S01]  /*1a60*/  ISETP.GE.AND P1, PT, R10, c[0x0][0x220], PT ;  /* 0x000088000a007a0c */ /* 0x000fe20003f26270 */
[----:B------:R-:W3:Y:S01]  /*1a70*/  LDS.128 R4, [R34+0x2000] ;  /* 0x0020000022047984 */ /* 0x000ee20000000c00 */
[----:B--2---:R-:W-:Y:S01]  /*1a80*/  MOV R8, R22 ;  /* 0x0000001600087202 */ /* 0x004fe20000000f00 */
[----:B------:R-:W-:Y:S01]  /*1a90*/  IMAD R21, R0, c[0x0][0x398], RZ ;  /* 0x0000e60000157a24 */ /* 0x000fe200078e02ff */
[----:B------:R-:W-:Y:S01]  /*1aa0*/  ISETP.GE.AND P2, PT, R35, c[0x0][0x220], PT ;  /* 0x0000880023007a0c */ /* 0x000fe20003f46270 */
[----:B------:R-:W2:Y:S01]  /*1ab0*/  LDS.128 R24, [R34+0x4000] ;  /* 0x0040000022187984 */ /* 0x000ea20000000c00 */
[----:B------:R-:W-:Y:S01]  /*1ac0*/  ISETP.GE.AND P3, PT, R36, c[0x0][0x220], PT ;  /* 0x0000880024007a0c */ /* 0x000fe20003f66270 */
[----:B------:R-:W-:-:S04]  /*1ad0*/  IMAD.WIDE.U32 R2, R20, c[0x0][0x398], R8 ;  /* 0x0000e60014027a25 */ /* 0x000fc800078e0008 */
[----:B------:R-:W-:Y:S01]  /*1ae0*/  IMAD R21, R20, c[0x0][0x39c], R21 ;  /* 0x0000e70014157a24 */ /* 0x000fe200078e0215 */
[----:B------:R-:W-:Y:S01]  /*1af0*/  LEA R32, P4, R2, c[0x0][0x338], 0x1 ;  /* 0x0000ce0002207a11 */ /* 0x000fe200078808ff */
[----:B------:R-:W4:Y:S03]  /*1b00*/  @!P1 LDS.128 R28, [R34] ;  /* 0x00000000221c9984 */ /* 0x000f260000000c00 */
[----:B------:R-:W-:-:S04]  /*1b10*/  IADD3 R3, R3, R21, RZ ;  /* 0x0000001503037210 */ /* 0x000fc80007ffe0ff */
[----:B------:R-:W-:-:S05]  /*1b20*/  LEA.HI.X R33, R2, c[0x0][0x33c], R3, 0x1, P4 ;  /* 0x0000cf0002217a11 */ /* 0x000fca00020f0c03 */
[----:B---3--:R3:W-:Y:S04]  /*1b30*/  @!P2 STG.E.128 [R32.64+0x80], R4 ;  /* 0x000080042000a986 */ /* 0x0087e8000c101d06 */
[----:B--2---:R3:W-:Y:S04]  /*1b40*/  @!P3 STG.E.128 [R32.64+0x100], R24 ;  /* 0x000100182000b986 */ /* 0x0047e8000c101d06 */
[----:B----4-:R3:W-:Y:S02]  /*1b50*/  @!P1 STG.E.128 [R32.64], R28 ;  /* 0x0000001c20009986 */ /* 0x0107e4000c101d06 */
.L_x_511:
[----:B------:R-:W-:Y:S05]  /*1b60*/  BSYNC B0 ;  /* 0x0000000000007941 */ /* 0x000fea0003800000 */
.L_x_510:
[----:B---3--:R3:W4:Y:S01]  /*1b70*/  LDS.128 R4, [R34+0x5000] ;  /* 0x0050000022047984 */ /* 0x0087220000000c00 */
[----:B------:R-:W-:Y:S05]  /*1b80*/  @P0 EXIT ;  /* 0x000000000000094d */ /* 0x000fea0003800000 */
[----:B------:R-:W-:Y:S02]  /*1b90*/  IADD3 R11, P0, R20, 0x20, RZ ;  /* 0x00000020140b7810 */ /* 0x000fe40007f1e0ff */
[----:B------:R-:W-:-:S02]  /*1ba0*/  MOV R2, R22 ;  /* 0x0000001600027202 */ /* 0x000fc40000000f00 */
[----:B------:R-:W-:Y:S02]  /*1bb0*/  IADD3.X R0, RZ, R0, RZ, P0, !PT ;  /* 0x00000000ff007210 */ /* 0x000fe400007fe4ff */
[----:B------:R-:W-:Y:S02]  /*1bc0*/  MOV R3, R9 ;  /* 0x0000000900037202 */ /* 0x000fe40000000f00 */
[----:B------:R-:W-:Y:S01]  /*1bd0*/  ISETP.GE.AND P1, PT, R10, c[0x0][0x220], PT ;  /* 0x000088000a007a0c */ /* 0x000fe20003f26270 */
[----:B------:R-:W-:Y:S01]  /*1be0*/  IMAD R0, R0, c[0x0][0x398], RZ ;  /* 0x0000e60000007a24 */ /* 0x000fe200078e02ff */
[----:B------:R-:W-:Y:S01]  /*1bf0*/  ISETP.GE.AND P2, PT, R35, c[0x0][0x220], PT ;  /* 0x0000880023007a0c */ /* 0x000fe20003f46270 */
[----:B------:R-:W-:Y:S01]  /*1c00*/  IMAD.WIDE.U32 R2, R11, c[0x0][0x398], R2 ;  /* 0x0000e6000b027a25 */ /* 0x000fe200078e0002 */
[----:B------:R-:W-:-:S03]  /*1c10*/  ISETP.GE.AND P3, PT, R36, c[0x0][0x220], PT ;  /* 0x0000880024007a0c */ /* 0x000fc60003f66270 */
[----:B------:R-:W-:Y:S01]  /*1c20*/  IMAD R11, R11, c[0x0][0x39c], R0 ;  /* 0x0000e7000b0b7a24 */ /* 0x000fe200078e0200 */
[----:B--2---:R-:W-:-:S04]  /*1c30*/  LEA R8, P0, R2, c[0x0][0x338], 0x1 ;  /* 0x0000ce0002087a11 */ /* 0x004fc800078008ff */
[----:B------:R-:W-:-:S04]  /*1c40*/  IADD3 R3, R3, R11, RZ ;  /* 0x0000000b03037210 */ /* 0x000fc80007ffe0ff */
[----:B------:R-:W-:-:S05]  /*1c50*/  LEA.HI.X R9, R2, c[0x0][0x33c], R3, 0x1, P0 ;  /* 0x0000cf0002097a11 */ /* 0x000fca00000f0c03 */
[----:B0-----:R0:W-:Y:S04]  /*1c60*/  @!P1 STG.E.128 [R8.64], R16 ;  /* 0x0000001008009986 */ /* 0x0011e8000c101d06 */
[----:B-1----:R0:W-:Y:S01]  /*1c70*/  @!P2 STG.E.128 [R8.64+0x80], R12 ;  /* 0x0000800c0800a986 */ /* 0x0021e2000c101d06 */
[----:B------:R-:W-:Y:S05]  /*1c80*/  @P3 EXIT ;  /* 0x000000000000394d */ /* 0x000fea0003800000 */
[----:B----4-:R-:W-:Y:S01]  /*1c90*/  STG.E.128 [R8.64+0x100], R4 ;  /* 0x0001000408007986 */ /* 0x010fe2000c101d06 */
[----:B------:R-:W-:Y:S05]  /*1ca0*/  EXIT ;  /* 0x000000000000794d */ /* 0x000fea0003800000 */
.L_x_512:
        /* <DEDUP_REMOVED lines=13> */
.L_x_1590:


//--------------------- .text._ZN5flash44flash_bwd_dq_dk_dv_loop_seqk_parallel_kernelI23Flash_bwd_kernel_traitsILi192ELi64ELi64ELi8ELi4ELi2ELi2ELb1ELb1EN7cutlass6half_tE19Flash_kernel_traitsILi192ELi64ELi64ELi8ES3_EELb1ELb0ELb0ELb0ELb0ELb0ELb0EEEvNS_16Flash_bwd_paramsE --------------------------
	.section	.text._ZN5flash44flash_bwd_dq_dk_dv_loop_seqk_parallel_kernelI23Flash_bwd_kernel_traitsILi192ELi64ELi64ELi8ELi4ELi2ELi2ELb1ELb1EN7cutlass6half_tE19Flash_kernel_traitsILi192ELi64ELi64ELi8ES3_EELb1ELb0ELb0ELb0ELb0ELb0ELb0EEEvNS_16Flash_bwd_paramsE,"ax",@progbits
	.sectioninfo	@"SHI_REGISTERS=255"
	.align	128
        .global         _ZN5flash44flash_bwd_dq_dk_dv_loop_seqk_parallel_kernelI23Flash_bwd_kernel_traitsILi192ELi64ELi64ELi8ELi4ELi2ELi2ELb1ELb1EN7cutlass6half_tE19Flash_kernel_traitsILi192ELi64ELi64ELi8ES3_EELb1ELb0ELb0ELb0ELb0ELb0ELb0EEEvNS_16Flash_bwd_paramsE
        .type           _ZN5flash44flash_bwd_dq_dk_dv_loop_seqk_parallel_kernelI23Flash_bwd_kernel_traitsILi192ELi64ELi64ELi8ELi4ELi2ELi2ELb1ELb1EN7cutlass6half_tE19Flash_kernel_traitsILi192ELi64ELi64ELi8ES3_EELb1ELb0ELb0ELb0ELb0ELb0ELb0EEEvNS_16Flash_bwd_paramsE,@function
        .size           _ZN5flash44flash_bwd_dq_dk_dv_loop_seqk_parallel_kernelI23Flash_bwd_kernel_traitsILi192ELi64ELi64ELi8ELi4ELi2ELi2ELb1ELb1EN7cutlass6half_tE19Flash_kernel_traitsILi192ELi64ELi64ELi8ES3_EELb1ELb0ELb0ELb0ELb0ELb0ELb0EEEvNS_16Flash_bwd_paramsE,(.L_x_1591 - _ZN5flash44flash_bwd_dq_dk_dv_loop_seqk_parallel_kernelI23Flash_bwd_kernel_traitsILi192ELi64ELi64ELi8ELi4ELi2ELi2ELb1ELb1EN7cutlass6half_tE19Flash_kernel_traitsILi192ELi64ELi64ELi8ES3_EELb1ELb0ELb0ELb0ELb0ELb0ELb0EEEvNS_16Flash_bwd_paramsE)
        .other          _ZN5flash44flash_bwd_dq_dk_dv_loop_seqk_parallel_kernelI23Flash_bwd_kernel_traitsILi192ELi64ELi64ELi8ELi4ELi2ELi2ELb1ELb1EN7cutlass6half_tE19Flash_kernel_traitsILi192ELi64ELi64ELi8ES3_EELb1ELb0ELb0ELb0ELb0ELb0ELb0EEEvNS_16Flash_bwd_paramsE,@"STO_CUDA_ENTRY STV_DEFAULT"
_ZN5flash44flash_bwd_dq_dk_dv_loop_seqk_parallel_kernelI23Flash_bwd_kernel_traitsILi192ELi64ELi64ELi8ELi4ELi2ELi2ELb1ELb1EN7cutlass6half_tE19Flash_kernel_traitsILi192ELi64ELi64ELi8ES3_EELb1ELb0ELb0ELb0ELb0ELb0ELb0EEEvNS_16Flash_bwd_paramsE:
.text._ZN5flash44flash_bwd_dq_dk_dv_loop_seqk_parallel_kernelI23Flash_bwd_kernel_traitsILi192ELi64ELi64ELi8ELi4ELi2ELi2ELb1ELb1EN7cutlass6half_tE19Flash_kernel_traitsILi192ELi64ELi64ELi8ES3_EELb1ELb0ELb0ELb0ELb0ELb0ELb0EEEvNS_16Flash_bwd_paramsE:
        /* <DEDUP_REMOVED lines=12> */
[----:B------:R-:W2:Y:S01]  /*00c0*/  S2UR UR38, SR_CTAID.Z ;  /* 0x00000000002679c3 */ /* 0x000ea20000002700 */
[----:B------:R-:W-:Y:S02]  /*00d0*/  ULDC UR15, c[0x0][0x224] ;  /* 0x00008900000f7ab9 */ /* 0x000fe40000000800 */
[----:B------:R-:W-:Y:S02]  /*00e0*/  ULDC.U8 UR9, c[0x0][0x328] ;  /* 0x0000ca0000097ab9 */ /* 0x000fe40000000000 */
[----:B------:R-:W-:Y:S02]  /*00f0*/  UISETP.NE.AND UP2, UPT, UR9, URZ, UPT ;  /* 0x0000003f0900728c */ /* 0x000fe4000bf45270 */
[----:B------:R-:W-:Y:S01]  /*0100*/  ULDC UR47, c[0x0][0x22c] ;  /* 0x00008b00002f7ab9 */ /* 0x000fe20000000800 */
[----:B------:R-:W3:Y:S01]  /*0110*/  S2UR UR33, SR_CTAID.Y ;  /* 0x00000000002179c3 */ /* 0x000ee20000002600 */
[----:B------:R-:W-:-:S02]  /*0120*/  ULDC UR36, c[0x0][0x1c0] ;  /* 0x0000700000247ab9 */ /* 0x000fc40000000800 */
[----:B------:R-:W-:Y:S02]  /*0130*/  UMOV UR7, 0x80 ;  /* 0x0000008000077882 */ /* 0x000fe40000000000 */
[----:B------:R-:W-:Y:S02]  /*0140*/  ULDC UR6, c[0x0][0x210] ;  /* 0x0000840000067ab9 */ /* 0x000fe40000000800 */
[----:B------:R-:W-:Y:S02]  /*0150*/  ULDC UR57, c[0x0][0x234] ;  /* 0x00008d0000397ab9 */ /* 0x000fe40000000800 */
[----:B------:R-:W-:Y:S02]  /*0160*/  ULDC UR12, c[0x0][0x1c0] ;  /* 0x00007000000c7ab9 */ /* 0x000fe40000000800 */
[----:B------:R-:W-:Y:S02]  /*0170*/  ULDC UR13, c[0x0][0x1c0] ;  /* 0x00007000000d7ab9 */ /* 0x000fe40000000800 */
[----:B------:R-:W-:Y:S01]  /*0180*/  UIMAD.WIDE UR36, UR47, UR36, URZ ;  /* 0x000000242f2472a5 */ /* 0x000fe2000f8e023f */
[----:B-1----:R-:W-:Y:S01]  /*0190*/  SHF.R.S32.HI R6, RZ, 0x1f, R5 ;  /* 0x0000001fff067819 */ /* 0x002fe20000011405 */
[----:B--2---:R-:W-:-:S02]  /*01a0*/  USHF.R.S32.HI UR8, URZ, 0x1f, UR38 ;  /* 0x0000001f3f087899 */ /* 0x004fc40008011426 */
[----:B------:R-:W-:Y:S01]  /*01b0*/  UIMAD UR48, UR38, UR47, URZ ;  /* 0x0000002f263072a4 */ /* 0x000fe2000f8e023f */
[CC--:B------:R-:W-:Y:S01]  /*01c0*/  LEA.HI R3, R6.reuse, R5.reuse, RZ, 0x5 ;  /* 0x0000000506037211 */ /* 0x0c0fe200078f28ff */
[----:B------:R-:W-:Y:S01]  /*01d0*/  UIMAD UR57, UR7, UR6, UR57 ;  /* 0x00000006073972a4 */ /* 0x000fe2000f8e0239 */
[CC--:B------:R-:W-:Y:S01]  /*01e0*/  LEA.HI R11, R6.reuse, R5.reuse, RZ, 0x3 ;  /* 0x00000005060b7211 */ /* 0x0c0fe200078f18ff */
[----:B------:R-:W-:Y:S01]  /*01f0*/  UIMAD UR47, UR47, UR12, URZ ;  /* 0x0000000c2f2f72a4 */ /* 0x000fe2000f8e023f */
[CC--:B------:R-:W-:Y:S01]  /*0200*/  LEA.HI R2, R6.reuse, R5.reuse, RZ, 0x4 ;  /* 0x0000000506027211 */ /* 0x0c0fe200078f20ff */
[----:B---3--:R-:W-:Y:S01]  /*0210*/  UIMAD.WIDE.U32 UR44, UR33, UR15, URZ ;  /* 0x0000000f212c72a5 */ /* 0x008fe2000f8e003f */
[CC--:B------:R-:W-:Y:S01]  /*0220*/  LEA.HI R14, R6.reuse, R5.reuse, RZ, 0x7 ;  /* 0x00000005060e7211 */ /* 0x0c0fe200078f38ff */
[----:B------:R-:W-:Y:S01]  /*0230*/  USHF.R.S32.HI UR9, URZ, 0x1f, UR33 ;  /* 0x0000001f3f097899 */ /* 0x000fe20008011421 */
[CC--:B------:R-:W-:Y:S01]  /*0240*/  LEA.HI R15, R6.reuse, R5.reuse, RZ, 0x6 ;  /* 0x00000005060f7211 */ /* 0x0c0fe200078f30ff */
[----:B------:R-:W-:Y:S01]  /*0250*/  UIMAD UR6, UR33, UR13, UR38 ;  /* 0x0000000d210672a4 */ /* 0x000fe2000f8e0226 */
[----:B------:R-:W-:Y:S01]  /*0260*/  LEA.HI R6, R6, R5, RZ, 0x2 ;  /* 0x0000000506067211 */ /* 0x000fe200078f10ff */
[----:B------:R-:W-:Y:S01]  /*0270*/  ULDC UR14, c[0x0][0x1c0] ;  /* 0x00007000000e7ab9 */ /* 0x000fe20000000800 */
[----:B------:R-:W-:Y:S01]  /*0280*/  LOP3.LUT R4, R3, 0xffffffe0, RZ, 0xc0, !PT ;  /* 0xffffffe003047812 */ /* 0x000fe200078ec0ff */
[----:B------:R-:W-:Y:S01]  /*0290*/  ULDC UR11, c[0x0][0x1c0] ;  /* 0x00007000000b7ab9 */ /* 0x000fe20000000800 */
[----:B------:R-:W-:Y:S01]  /*02a0*/  LOP3.LUT R8, R11, 0xfffffff8, RZ, 0xc0, !PT ;  /* 0xfffffff80b087812 */ /* 0x000fe200078ec0ff */
[----:B------:R-:W-:Y:S01]  /*02b0*/  UIMAD UR7, UR33, UR11, UR38 ;  /* 0x0000000b210772a4 */ /* 0x000fe2000f8e0226 */
[----:B------:R-:W-:Y:S01]  /*02c0*/  LOP3.LUT R9, R2, 0xfffffff0, RZ, 0xc0, !PT ;  /* 0xfffffff002097812 */ /* 0x000fe200078ec0ff */
[C---:B------:R-:W-:Y:S01]  /*02d0*/  IMAD.IADD R10, R5.reuse, 0x1, -R4 ;  /* 0x00000001050a7824 */ /* 0x040fe200078e0a04 */
[----:B------:R-:W-:Y:S01]  /*02e0*/  LOP3.LUT R7, R6, 0x7ffffffc, RZ, 0xc0, !PT ;  /* 0x7ffffffc06077812 */ /* 0x000fe200078ec0ff */
[C---:B------:R-:W-:Y:S01]  /*02f0*/  IMAD.IADD R8, R5.reuse, 0x1, -R8 ;  /* 0x0000000105087824 */ /* 0x040fe200078e0a08 */
[----:B------:R-:W-:Y:S01]  /*0300*/  SHF.R.S32.HI R0, RZ, 0x5, R3 ;  /* 0x00000005ff007819 */ /* 0x000fe20000011403 */
[C---:B------:R-:W-:Y:S01]  /*0310*/  IMAD.IADD R9, R5.reuse, 0x1, -R9 ;  /* 0x0000000105097824 */ /* 0x040fe200078e0a09 */
[----:B------:R-:W-:Y:S01]  /*0320*/  SHF.R.S32.HI R12, RZ, 0x1f, R3 ;  /* 0x0000001fff0c7819 */ /* 0x000fe20000011403 */
[----:B------:R-:W-:Y:S01]  /*0330*/  IMAD.IADD R16, R5, 0x1, -R7 ;  /* 0x0000000105107824 */ /* 0x000fe200078e0a07 */
[----:B------:R-:W-:Y:S01]  /*0340*/  SHF.R.S32.HI R5, RZ, 0x4, R2 ;  /* 0x00000004ff057819 */ /* 0x000fe20000011402 */
[----:B------:R-:W-:Y:S01]  /*0350*/  IMAD.SHL.U32 R20, R8, 0x8, RZ ;  /* 0x0000000808147824 */ /* 0x000fe200078e00ff */
[-C--:B------:R-:W-:Y:S01]  /*0360*/  LEA.HI R3, R3, R0.reuse, RZ, 0x1 ;  /* 0x0000000003037211 */ /* 0x080fe200078f08ff */
[----:B------:R-:W-:Y:S01]  /*0370*/  USHF.L.U32 UR46, UR47, 0x6, URZ ;  /* 0x000000062f2e7899 */ /* 0x000fe2000800063f */
[----:B------:R-:W-:Y:S01]  /*0380*/  LEA.HI R7, R12, R0, RZ, 0x2 ;  /* 0x000000000c077211 */ /* 0x000fe200078f10ff */
        /* <DEDUP_REMOVED lines=8> */
[C---:B------:R-:W-:Y:S01]  /*0410*/  IMAD.IADD R13, R0.reuse, 0x1, -R2 ;  /* 0x00000001000d7824 */ /* 0x040fe200078e0a02 */
[----:B------:R-:W-:Y:S01]  /*0420*/  SHF.R.S32.HI R17, RZ, 0x3, R11 ;  /* 0x00000003ff117819 */ /* 0x000fe2000001140b */
[----:B------:R-:W-:Y:S01]  /*0430*/  IMAD.IADD R18, R0, 0x1, -R7 ;  /* 0x0000000100127824 */ /* 0x000fe200078e0a07 */
[--C-:B------:R-:W-:Y:S01]  /*0440*/  SHF.R.S32.HI R0, RZ, 0x1f, R6.reuse ;  /* 0x0000001fff007819 */ /* 0x100fe20000011406 */
[----:B------:R-:W-:Y:S01]  /*0450*/  IMAD.IADD R12, R5, 0x1, -R3 ;  /* 0x00000001050c7824 */ /* 0x000fe200078e0a03 */
[----:B------:R-:W-:Y:S01]  /*0460*/  SHF.R.S32.HI R3, RZ, 0x2, R6 ;  /* 0x00000002ff037819 */ /* 0x000fe20000011406 */
[----:B------:R-:W-:Y:S01]  /*0470*/  IMAD.SHL.U32 R2, R17, 0x40, RZ ;  /* 0x0000004011027824 */ /* 0x000fe200078e00ff */
[----:B------:R-:W-:Y:S01]  /*0480*/  SHF.R.S32.HI R4, RZ, 0x1f, R9 ;  /* 0x0000001fff047819 */ /* 0x000fe20000011409 */
[----:B------:R-:W-:Y:S01]  /*0490*/  STL [R1+0x8c], R18 ;  /* 0x00008c1201007387 */ /* 0x000fe20000100800 */
[----:B------:R-:W-:Y:S01]  /*04a0*/  LEA.HI R0, R0, R3, RZ, 0x3 ;  /* 0x0000000300007211 */ /* 0x000fe200078f18ff */
[----:B------:R-:W-:Y:S01]  /*04b0*/  ULDC UR52, c[0x0][0x224] ;  /* 0x0000890000347ab9 */ /* 0x000fe20000000800 */
[----:B------:R-:W-:Y:S01]  /*04c0*/  SHF.R.S32.HI R14, RZ, 0x7, R14 ;  /* 0x00000007ff0e7819 */ /* 0x000fe2000001140e */
[----:B------:R-:W-:Y:S01]  /*04d0*/  STL [R1+0x48], R20 ;  /* 0x0000481401007387 */ /* 0x000fe20000100800 */
[----:B------:R-:W-:Y:S01]  /*04e0*/  LOP3.LUT R0, R0, 0xfffffff8, RZ, 0xc0, !PT ;  /* 0xfffffff800007812 */ /* 0x000fe200078ec0ff */
[----:B------:R-:W-:Y:S01]  /*04f0*/  @UP2 UIMAD UR56, UR33, UR51, URZ ;  /* 0x00000033213822a4 */ /* 0x000fe2000f8e023f */
[C---:B------:R-:W-:Y:S01]  /*0500*/  LOP3.LUT P4, RZ, R8.reuse, 0x4, RZ, 0xc0, !PT ;  /* 0x0000000408ff7812 */ /* 0x040fe2000788c0ff */
[----:B------:R-:W-:Y:S01]  /*0510*/  ULDC.64 UR4, c[0x0][0x118] ;  /* 0x0000460000047ab9 */ /* 0x000fe20000000a00 */
[----:B------:R-:W-:Y:S01]  /*0520*/  LOP3.LUT P3, RZ, R8, 0x2, RZ, 0xc0, !PT ;  /* 0x0000000208ff7812 */ /* 0x000fe2000786c0ff */
[----:B------:R-:W-:Y:S01]  /*0530*/  IMAD.IADD R6, R3, 0x1, -R0 ;  /* 0x0000000103067824 */ /* 0x000fe200078e0a00 */
[----:B------:R-:W-:Y:S01]  /*0540*/  LOP3.LUT R0, R2, 0x1c0, RZ, 0xc0, !PT ;  /* 0x000001c002007812 */ /* 0x000fe200078ec0ff */
[----:B------:R-:W-:Y:S01]  /*0550*/  ULOP3.LUT UR58, UR38, UR58, URZ, 0x3c, !UPT ;  /* 0x0000003a263a7292 */ /* 0x000fe2000f8e3c3f */
[----:B------:R-:W-:Y:S01]  /*0560*/  SHF.R.S32.HI R3, RZ, 0x1f, R10 ;  /* 0x0000001fff037819 */ /* 0x000fe2000001140a */
[----:B------:R-:W-:Y:S01]  /*0570*/  UISETP.NE.AND UP3, UPT, UR10, URZ, UPT ;  /* 0x0000003f0a00728c */ /* 0x000fe2000bf65270 */
[----:B------:R-:W-:Y:S01]  /*0580*/  LOP3.LUT R2, R0, 0x38, R20, 0xf8, !PT ;  /* 0x0000003800027812 */ /* 0x000fe200078ef814 */
[----:B------:R-:W-:Y:S01]  /*0590*/  USHF.R.S32.HI UR61, URZ, 0x1f, UR38 ;  /* 0x0000001f3f3d7899 */ /* 0x000fe20008011426 */
[----:B------:R-:W-:Y:S01]  /*05a0*/  SHF.R.U32.HI R0, RZ, 0x3, R0 ;  /* 0x00000003ff007819 */ /* 0x000fe20000011600 */
[----:B------:R-:W-:Y:S01]  /*05b0*/  USHF.R.S32.HI UR60, URZ, 0x1f, UR33 ;  /* 0x0000001f3f3c7899 */ /* 0x000fe20008011421 */
[----:B------:R-:W-:Y:S01]  /*05c0*/  LEA.HI R17, R3, R10, RZ, 0x2 ;  /* 0x0000000a03117211 */ /* 0x000fe200078f10ff */
[----:B------:R-:W-:Y:S01]  /*05d0*/  IMAD.U32 R3, RZ, RZ, UR8 ;  /* 0x00000008ff037e24 */ /* 0x000fe2000f8e00ff */
[----:B------:R-:W-:Y:S01]  /*05e0*/  LEA.HI R10, R4, R9, RZ, 0x3 ;  /* 0x00000009040a7211 */ /* 0x000fe200078f18ff */
[----:B------:R-:W-:Y:S01]  /*05f0*/  IMAD.SHL.U32 R3, R12, 0x200, RZ ;  /* 0x000002000c037824 */ /* 0x000fe200078e00ff */
[----:B------:R-:W-:Y:S01]  /*0600*/  LOP3.LUT R7, R2, R0, RZ, 0x3c, !PT ;  /* 0x0000000002077212 */ /* 0x000fe200078e3cff */
[----:B------:R-:W-:Y:S01]  /*0610*/  IMAD.SHL.U32 R0, R8, 0x40, RZ ;  /* 0x0000004008007824 */ /* 0x000fe200078e00ff */
[----:B------:R-:W-:Y:S01]  /*0620*/  LOP3.LUT R2, R10, 0xfffffff8, RZ, 0xc0, !PT ;  /* 0xfffffff80a027812 */ /* 0x000fe200078ec0ff */
[----:B------:R-:W-:Y:S01]  /*0630*/  USHF.R.S32.HI UR8, URZ, 0x1f, UR15 ;  /* 0x0000001f3f087899 */ /* 0x000fe2000801140f */
[----:B------:R-:W-:Y:S01]  /*0640*/  LOP3.LUT R4, R6, 0x1, RZ, 0xc0, !PT ;  /* 0x0000000106047812 */ /* 0x000fe200078ec0ff */
[----:B------:R-:W-:Y:S01]  /*0650*/  USHF.L.U32 UR15, UR33, 0x7, URZ ;  /* 0x00000007210f7899 */ /* 0x000fe2000800063f */
[----:B------:R-:W-:Y:S01]  /*0660*/  LOP3.LUT R0, R0, 0x1c0, RZ, 0xc0, !PT ;  /* 0x000001c000007812 */ /* 0x000fe200078ec0ff */
[----:B------:R-:W-:Y:S01]  /*0670*/  IMAD.IADD R9, R9, 0x1, -R2 ;  /* 0x0000000109097824 */ /* 0x000fe200078e0a02 */
[----:B------:R-:W-:Y:S01]  /*0680*/  ISETP.NE.U32.AND P0, PT, R4, 0x1, PT ;  /* 0x000000010400780c */ /* 0x000fe20003f05070 */
[----:B------:R-:W-:Y:S01]  /*0690*/  IMAD.SHL.U32 R2, R13, 0x10, RZ ;  /* 0x000000100d027824 */ /* 0x000fe200078e00ff */
[----:B------:R-:W-:Y:S01]  /*06a0*/  LOP3.LUT R252, R0, 0x8, R11, 0xf8, !PT ;  /* 0x0000000800fc7812 */ /* 0x000fe200078ef80b */
[----:B------:R-:W-:Y:S01]  /*06b0*/  IMAD.U32 R8, RZ, RZ, UR15 ;  /* 0x0000000fff087e24 */ /* 0x000fe2000f8e00ff */
[----:B------:R-:W-:Y:S01]  /*06c0*/  R2P PR, R6, 0x6 ;  /* 0x0000000606007804 */ /* 0x000fe20000000000 */
[----:B------:R-:W-:Y:S01]  /*06d0*/  UIMAD UR54, UR8, UR33, URZ ;  /* 0x00000021083672a4 */ /* 0x000fe2000f8e023f */
[----:B------:R-:W-:Y:S01]  /*06e0*/  LOP3.LUT R5, R0, 0x10, R2, 0xf8, !PT ;  /* 0x0000001000057812 */ /* 0x000fe200078ef802 */
[C---:B------:R-:W-:Y:S01]  /*06f0*/  IMAD R2, R14.reuse, 0x800, R3 ;  /* 0x000008000e027824 */ /* 0x040fe200078e0203 */
[----:B------:R-:W-:Y:S01]  /*0700*/  SHF.R.U32.HI R0, RZ, 0x3, R0 ;  /* 0x00000003ff007819 */ /* 0x000fe20000011600 */
[----:B------:R-:W-:Y:S01]  /*0710*/  IMAD.SHL.U32 R14, R14, 0x20, RZ ;  /* 0x000000200e0e7824 */ /* 0x000fe200078e00ff */
[----:B------:R-:W-:Y:S01]  /*0720*/  LOP3.LUT R4, R5, 0x8, R11, 0xf8, !PT ;  /* 0x0000000805047812 */ /* 0x000fe200078ef80b */
[----:B------:R-:W-:Y:S01]  /*0730*/  IMAD.SHL.U32 R5, R12, 0x20, RZ ;  /* 0x000000200c057824 */ /* 0x000fe200078e00ff */
[----:B------:R-:W-:Y:S01]  /*0740*/  LOP3.LUT R252, R252, R0, RZ, 0x3c, !PT ;  /* 0x00000000fcfc7212 */ /* 0x000fe200078e3cff */
[----:B------:R-:W-:Y:S01]  /*0750*/  @!UP2 UIMAD UR8, UR33, UR14, UR38 ;  /* 0x0000000e2108a2a4 */ /* 0x000fe2000f8e0226 */
[----:B------:R-:W-:Y:S01]  /*0760*/  LOP3.LUT R3, R3, R4, R0, 0xf6, !PT ;  /* 0x0000000403037212 */ /* 0x000fe200078ef600 */
[----:B------:R-:W-:Y:S01]  /*0770*/  IMAD.SHL.U32 R4, R6, 0x40, RZ ;  /* 0x0000004006047824 */ /* 0x000fe200078e00ff */
[----:B------:R-:W-:Y:S01]  /*0780*/  SHF.R.S32.HI R0, RZ, 0x6, R15 ;  /* 0x00000006ff007819 */ /* 0x000fe2000001140f */
[----:B------:R-:W-:Y:S01]  /*0790*/  IMAD.IADD R252, R2, 0x1, R252 ;  /* 0x0000000102fc7824 */ /* 0x000fe200078e02fc */
[----:B------:R1:W-:Y:S01]  /*07a0*/  STL [R1+0x90], R14 ;  /* 0x0000900e01007387 */ /* 0x0003e20000100800 */
[C---:B------:R-:W-:Y:S01]  /*07b0*/  IMAD.SHL.U32 R6, R9.reuse, 0x40, RZ ;  /* 0x0000004009067824 */ /* 0x040fe200078e00ff */
[C---:B------:R-:W-:Y:S01]  /*07c0*/  LOP3.LUT P6, RZ, R9.reuse, 0x4, RZ, 0xc0, !PT ;  /* 0x0000000409ff7812 */ /* 0x040fe200078cc0ff */
[C---:B------:R-:W-:Y:S01]  /*07d0*/  IMAD R15, R0.reuse, 0x200, R7 ;  /* 0x00000200000f7824 */ /* 0x040fe200078e0207 */
[----:B------:R-:W-:Y:S01]  /*07e0*/  LOP3.LUT P5, RZ, R9, 0x2, RZ, 0xc0, !PT ;  /* 0x0000000209ff7812 */ /* 0x000fe200078ac0ff */
[----:B------:R-:W-:Y:S01]  /*07f0*/  IMAD.SHL.U32 R2, R0, 0x8, RZ ;  /* 0x0000000800027824 */ /* 0x000fe200078e00ff */
[----:B------:R-:W-:Y:S01]  /*0800*/  LOP3.LUT R0, R4, 0x1c0, RZ, 0xc0, !PT ;  /* 0x000001c004007812 */ /* 0x000fe200078ec0ff */
[----:B------:R-:W-:Y:S01]  /*0810*/  IMAD.MOV.U32 R9, RZ, RZ, -0x10 ;  /* 0xfffffff0ff097424 */ /* 0x000fe200078e00ff */
[----:B------:R-:W-:-:S02]  /*0820*/  USHF.R.S32.HI UR59, URZ, 0x1f, UR38 ;  /* 0x0000001f3f3b7899 */ /* 0x000fc40008011426 */
[----:B------:R-:W-:Y:S01]  /*0830*/  LOP3.LUT R2, R2, 0x18, RZ, 0xc0, !PT ;  /* 0x0000001802027812 */ /* 0x000fe200078ec0ff */
[----:B------:R-:W-:Y:S01]  /*0840*/  UIMAD.WIDE.U32 UR42, UR36, UR44, URZ ;  /* 0x0000002c242a72a5 */ /* 0x000fe2000f8e003f */
[----:B------:R-:W-:Y:S01]  /*0850*/  SHF.R.U32.HI R4, RZ, 0x3, R0 ;  /* 0x00000003ff047819 */ /* 0x000fe20000011600 */
[----:B------:R-:W-:Y:S01]  /*0860*/  UIMAD UR53, UR37, UR44, URZ ;  /* 0x0000002c253572a4 */ /* 0x000fe2000f8e023f */
[----:B------:R-:W-:Y:S01]  /*0870*/  LOP3.LUT R8, R2, 0x20, R5, 0xf8, !PT ;  /* 0x0000002002087812 */ /* 0x000fe200078ef805 */
[----:B------:R-:W-:Y:S01]  /*0880*/  IMAD.U32 R5, RZ, RZ, UR9 ;  /* 0x00000009ff057e24 */ /* 0x000fe2000f8e00ff */
[----:B------:R-:W-:Y:S01]  /*0890*/  LOP3.LUT R7, R4, R0, R2, 0x1e, !PT ;  /* 0x0000000004077212 */ /* 0x000fe200078e1e02 */
[----:B------:R-:W-:Y:S01]  /*08a0*/  USHF.R.S32.HI UR55, URZ, 0x1f, UR48 ;  /* 0x0000001f3f377899 */ /* 0x000fe20008011430 */
[----:B------:R-:W-:Y:S01]  /*08b0*/  LOP3.LUT R2, R0, 0x20, R14, 0xf8, !PT ;  /* 0x0000002000027812 */ /* 0x000fe200078ef80e */
[----:B------:R-:W-:Y:S01]  /*08c0*/  IMAD.SHL.U32 R0, R16, 0x2, RZ ;  /* 0x0000000210007824 */ /* 0x000fe200078e00ff */
[----:B------:R-:W-:Y:S01]  /*08d0*/  IADD3 R16, R20, 0x40, RZ ;  /* 0x0000004014107810 */ /* 0x000fe20007ffe0ff */
[----:B------:R-:W-:Y:S01]  /*08e0*/  UIMAD UR52, UR7, UR52, URZ ;  /* 0x00000034073472a4 */ /* 0x000fe2000f8e023f */
[----:B------:R-:W-:Y:S01]  /*08f0*/  LOP3.LUT R4, R2, R4, RZ, 0x3c, !PT ;  /* 0x0000000402047212 */ /* 0x000fe200078e3cff */
[--C-:B------:R-:W-:Y:S01]  /*0900*/  IMAD R5, R18, 0x400, R0.reuse ;  /* 0x0000040012057824 */ /* 0x100fe200078e0200 */
[----:B------:R-:W-:Y:S01]  /*0910*/  SEL R9, R9, 0x10, !P0 ;  /* 0x0000001009097807 */ /* 0x000fe20004000000 */
[----:B------:R-:W-:Y:S01]  /*0920*/  IMAD R2, R13, 0x400, R0 ;  /* 0x000004000d027824 */ /* 0x000fe200078e0200 */
[----:B------:R-:W-:Y:S01]  /*0930*/  LOP3.LUT R0, R6, 0x1c0, RZ, 0xc0, !PT ;  /* 0x000001c006007812 */ /* 0x000fe200078ec0ff */
[----:B-1----:R-:W-:Y:S01]  /*0940*/  IMAD.IADD R14, R5, 0x1, R4 ;  /* 0x00000001050e7824 */ /* 0x002fe200078e0204 */
[----:B------:R-:W-:Y:S01]  /*0950*/  STL [R1+0x68], R16 ;  /* 0x0000681001007387 */ /* 0x000fe20000100800 */
[----:B------:R-:W-:Y:S01]  /*0960*/  IMAD.SHL.U32 R4, R12, 0x8, RZ ;  /* 0x000000080c047824 */ /* 0x000fe200078e00ff */
[----:B------:R-:W-:Y:S01]  /*0970*/  @!UP2 UIMAD UR51, UR8, UR51, URZ ;  /* 0x000000330833a2a4 */ /* 0x000fe2000f8e023f */
[----:B------:R-:W-:Y:S01]  /*0980*/  IMAD.IADD R11, R2, 0x1, R7 ;  /* 0x00000001020b7824 */ /* 0x000fe200078e0207 */
[----:B------:R-:W-:Y:S01]  /*0990*/  SHF.R.U32.HI R2, RZ, 0x3, R0 ;  /* 0x00000003ff027819 */ /* 0x000fe20000011600 */
[----:B------:R-:W-:Y:S01]  /*09a0*/  IMAD.SHL.U32 R7, R10, 0x40, RZ ;  /* 0x000000400a077824 */ /* 0x000fe200078e00ff */
[----:B------:R-:W-:Y:S01]  /*09b0*/  LOP3.LUT R4, R0, 0x8, R4, 0xf8, !PT ;  /* 0x0000000800047812 */ /* 0x000fe200078ef804 */
[----:B------:R-:W-:Y:S01]  /*09c0*/  IMAD.MOV.U32 R5, RZ, RZ, 0x20 ;  /* 0x00000020ff057424 */ /* 0x000fe200078e00ff */
[----:B------:R-:W-:Y:S01]  /*09d0*/  LOP3.LUT R0, R2, R8, R0, 0x1e, !PT ;  /* 0x0000000802007212 */ /* 0x000fe200078e1e00 */
[----:B------:R-:W-:Y:S01]  /*09e0*/  IMAD.MOV.U32 R10, RZ, RZ, 0x40 ;  /* 0x00000040ff0a7424 */ /* 0x000fe200078e00ff */
[----:B------:R-:W-:Y:S01]  /*09f0*/  LOP3.LUT R7, R7, 0xfffffe00, RZ, 0xc0, !PT ;  /* 0xfffffe0007077812 */ /* 0x000fe200078ec0ff */
[----:B------:R-:W-:Y:S01]  /*0a00*/  USHF.R.S32.HI UR50, URZ, 0x1f, UR46 ;  /* 0x0000001f3f327899 */ /* 0x000fe2000801142e */
[----:B------:R-:W-:Y:S01]  /*0a10*/  LOP3.LUT R2, R4, R2, RZ, 0x3c, !PT ;  /* 0x0000000204027212 */ /* 0x000fe200078e3cff */
[----:B------:R-:W-:Y:S01]  /*0a20*/  USHF.R.S32.HI UR49, URZ, 0x1f, UR41 ;  /* 0x0000001f3f317899 */ /* 0x000fe20008011429 */
[----:B------:R-:W-:Y:S01]  /*0a30*/  SHF.R.S32.HI R4, RZ, 0x2, R17 ;  /* 0x00000002ff047819 */ /* 0x000fe20000011411 */
[--C-:B------:R-:W-:Y:S01]  /*0a40*/  IMAD R8, R13, 0x400, R7.reuse ;  /* 0x000004000d087824 */ /* 0x100fe200078e0207 */
[----:B------:R-:W-:Y:S01]  /*0a50*/  IADD3 R13, R20, 0x80, RZ ;  /* 0x00000080140d7810 */ /* 0x000fe20007ffe0ff */
[----:B------:R-:W-:Y:S01]  /*0a60*/  IMAD R6, R18, 0x400, R7 ;  /* 0x0000040012067824 */ /* 0x000fe200078e0207 */
[----:B------:R-:W-:Y:S01]  /*0a70*/  LOP3.LUT R7, R0, R7, RZ, 0xfc, !PT ;  /* 0x0000000700077212 */ /* 0x000fe200078efcff */
[----:B------:R-:W-:Y:S01]  /*0a80*/  IMAD R12, R18, 0x10, R4 ;  /* 0x00000010120c7824 */ /* 0x000fe200078e0204 */
[----:B------:R-:W-:Y:S01]  /*0a90*/  SEL R0, R5, 0xffffffe0, !P3 ;  /* 0xffffffe005007807 */ /* 0x000fe20005800000 */
[----:B------:R-:W-:Y:S01]  /*0aa0*/  IMAD.SHL.U32 R4, R15, 0x2, RZ ;  /* 0x000000020f047824 */ /* 0x000fe200078e00ff */
[----:B------:R1:W-:Y:S01]  /*0ab0*/  STL [R1+0x6c], R13 ;  /* 0x00006c0d01007387 */ /* 0x0003e20000100800 */
[----:B------:R-:W-:Y:S01]  /*0ac0*/  IMAD.IADD R6, R6, 0x1, R2 ;  /* 0x0000000106067824 */ /* 0x000fe200078e0202 */
[----:B------:R-:W-:Y:S01]  /*0ad0*/  SEL R5, R5, 0xffffffe0, !P5 ;  /* 0xffffffe005057807 */ /* 0x000fe20006800000 */
[----:B------:R-:W-:Y:S01]  /*0ae0*/  IMAD R0, R252, 0x2, R0 ;  /* 0x00000002fc007824 */ /* 0x000fe200078e0200 */
[----:B------:R-:W-:Y:S01]  /*0af0*/  STL [R1+0x70], R12 ;  /* 0x0000700c01007387 */ /* 0x000fe20000100800 */
[----:B------:R-:W-:Y:S01]  /*0b00*/  IMAD.IADD R8, R2, 0x1, R8 ;  /* 0x0000000102087824 */ /* 0x000fe200078e0208 */
[----:B------:R-:W-:Y:S01]  /*0b10*/  SEL R2, R10, 0xffffffc0, !P4 ;  /* 0xffffffc00a027807 */ /* 0x000fe20006000000 */
[----:B------:R-:W-:Y:S01]  /*0b20*/  ULDC.U8 UR30, c[0x0][0x2d8] ;  /* 0x0000b600001e7ab9 */ /* 0x000fe20000000000 */
[----:B------:R2:W-:Y:S02]  /*0b30*/  STL [R1+0x2c], R4 ;  /* 0x00002c0401007387 */ /* 0x0005e40000100800 */
[----:B------:R-:W-:-:S02]  /*0b40*/  LEA R8, R8, 0x12000, 0x1 ;  /* 0x0001200008087811 */ /* 0x000fc400078e08ff */
[----:B------:R-:W-:Y:S01]  /*0b50*/  STL [R1], R0 ;  /* 0x0000000001007387 */ /* 0x000fe20000100800 */
[----:B-1----:R-:W-:-:S04]  /*0b60*/  LEA R13, R11, 0xc000, 0x1 ;  /* 0x0000c0000b0d7811 */ /* 0x002fc800078e08ff */
[C---:B------:R-:W-:Y:S02]  /*0b70*/  IADD3 R11, R13.reuse, 0x40, RZ ;  /* 0x000000400d0b7810 */ /* 0x040fe40007ffe0ff */
[----:B------:R-:W-:Y:S01]  /*0b80*/  @P2 IADD3 R11, R13, -0x40, RZ ;  /* 0xffffffc00d0b2810 */ /* 0x000fe20007ffe0ff */
[C---:B--2---:R-:W-:Y:S02]  /*0b90*/  IMAD.SHL.U32 R4, R252.reuse, 0x2, RZ ;  /* 0x00000002fc047824 */ /* 0x044fe400078e00ff */
[----:B------:R-:W-:-:S03]  /*0ba0*/  IMAD R252, R252, 0x2, R2 ;  /* 0x00000002fcfc7824 */ /* 0x000fc600078e0202 */
[----:B------:R1:W-:Y:S02]  /*0bb0*/  STL [R1+0x4], R4 ;  /* 0x0000040401007387 */ /* 0x0003e40000100800 */
[----:B-1----:R-:W-:Y:S01]  /*0bc0*/  SEL R4, R10, 0xffffffc0, !P6 ;  /* 0xffffffc00a047807 */ /* 0x002fe20007000000 */
[----:B------:R-:W-:Y:S02]  /*0bd0*/  IMAD.IADD R10, R2, 0x1, R0 ;  /* 0x00000001020a7824 */ /* 0x000fe400078e0200 */
[----:B------:R-:W-:Y:S02]  /*0be0*/  IMAD.SHL.U32 R0, R14, 0x2, RZ ;  /* 0x000000020e007824 */ /* 0x000fe400078e00ff */
[C---:B------:R-:W-:Y:S01]  /*0bf0*/  IMAD R2, R3.reuse, 0x2, R2 ;  /* 0x0000000203027824 */ /* 0x040fe200078e0202 */
[----:B------:R1:W-:Y:S01]  /*0c00*/  STL [R1+0x10], R10 ;  /* 0x0000100a01007387 */ /* 0x0003e20000100800 */
[----:B------:R-:W-:Y:S01]  /*0c10*/  IMAD.SHL.U32 R3, R3, 0x2, RZ ;  /* 0x0000000203037824 */ /* 0x000fe200078e00ff */
[----:B------:R-:W-:-:S02]  /*0c20*/  IADD3 R12, R0, 0x20, RZ ;  /* 0x00000020000c7810 */ /* 0x000fc40007ffe0ff */
[----:B------:R2:W-:Y:S01]  /*0c30*/  STL [R1+0x50], R0 ;  /* 0x0000500001007387 */ /* 0x0005e20000100800 */
[----:B------:R-:W-:-:S03]  /*0c40*/  @P1 IADD3 R12, R0, -0x20, RZ ;  /* 0xffffffe0000c1810 */ /* 0x000fc60007ffe0ff */
[----:B------:R-:W-:Y:S01]  /*0c50*/  STL [R1+0x80], R13 ;  /* 0x0000800d01007387 */ /* 0x000fe20000100800 */
[----:B-1----:R-:W-:Y:S02]  /*0c60*/  IMAD.IADD R10, R0, 0x1, R9 ;  /* 0x00000001000a7824 */ /* 0x002fe400078e0209 */
[----:B--2---:R-:W-:-:S03]  /*0c70*/  IMAD.SHL.U32 R0, R7, 0x2, RZ ;  /* 0x0000000207007824 */ /* 0x004fc600078e00ff */
[----:B------:R1:W-:Y:S02]  /*0c80*/  STL [R1+0x5c], R10 ;  /* 0x00005c0a01007387 */ /* 0x0003e40000100800 */
[----:B-1----:R-:W-:Y:S02]  /*0c90*/  IMAD.SHL.U32 R10, R6, 0x2, RZ ;  /* 0x00000002060a7824 */ /* 0x002fe400078e00ff */
[----:B------:R-:W-:Y:S02]  /*0ca0*/  IMAD.IADD R6, R9, 0x1, R12 ;  /* 0x0000000109067824 */ /* 0x000fe400078e020c */
[C---:B------:R-:W-:Y:S01]  /*0cb0*/  IMAD.IADD R7, R10.reuse, 0x1, R5 ;  /* 0x000000010a077824 */ /* 0x040fe200078e0205 */
[----:B------:R-:W-:Y:S01]  /*0cc0*/  STL [R1+0x8], R10 ;  /* 0x0000080a01007387 */ /* 0x000fe20000100800 */
[----:B------:R-:W-:-:S03]  /*0cd0*/  IMAD.IADD R9, R10, 0x1, R4 ;  /* 0x000000010a097824 */ /* 0x000fc600078e0204 */
[----:B------:R-:W-:Y:S04]  /*0ce0*/  STL [R1+0x54], R12 ;  /* 0x0000540c01007387 */ /* 0x000fe80000100800 */
[----:B------:R-:W-:Y:S04]  /*0cf0*/  STL [R1+0x1c], R8 ;  /* 0x00001c0801007387 */ /* 0x000fe80000100800 */
[----:B------:R-:W-:Y:S04]  /*0d00*/  STL [R1+0x84], R11 ;  /* 0x0000840b01007387 */ /* 0x000fe80000100800 */
[----:B------:R1:W-:Y:S04]  /*0d10*/  STL [R1+0x58], R6 ;  /* 0x0000580601007387 */ /* 0x0003e80000100800 */
[----:B------:R2:W-:Y:S04]  /*0d20*/  STL [R1+0xc], R7 ;  /* 0x00000c0701007387 */ /* 0x0005e80000100800 */
[----:B------:R3:W-:Y:S01]  /*0d30*/  STL [R1+0x18], R9 ;  /* 0x0000180901007387 */ /* 0x0007e20000100800 */
[----:B-1----:R-:W-:-:S02]  /*0d40*/  IMAD.IADD R6, R4, 0x1, R8 ;  /* 0x0000000104067824 */ /* 0x002fc400078e0208 */
[----:B------:R-:W-:Y:S02]  /*0d50*/  IMAD.IADD R8, R5, 0x1, R8 ;  /* 0x0000000105087824 */ /* 0x000fe400078e0208 */
[----:B--2---:R-:W-:Y:S02]  /*0d60*/  IMAD.IADD R7, R7, 0x1, R4 ;  /* 0x0000000107077824 */ /* 0x004fe400078e0204 */
[----:B------:R-:W-:Y:S01]  /*0d70*/  IMAD.IADD R4, R5, 0x1, R6 ;  /* 0x0000000105047824 */ /* 0x000fe200078e0206 */
[----:B------:R3:W-:Y:S04]  /*0d80*/  STL [R1+0x28], R8 ;  /* 0x0000280801007387 */ /* 0x0007e80000100800 */
[----:B------:R3:W-:Y:S04]  /*0d90*/  STL [R1+0x20], R6 ;  /* 0x0000200601007387 */ /* 0x0007e80000100800 */
[----:B------:R3:W-:Y:S04]  /*0da0*/  STL [R1+0x14], R7 ;  /* 0x0000140701007387 */ /* 0x0007e80000100800 */
[----:B------:R3:W-:Y:S02]  /*0db0*/  STL [R1+0x24], R4 ;  /* 0x0000240401007387 */ /* 0x0007e40000100800 */
.L_x_557:
[----:B------:R-:W-:Y:S02]  /*0dc0*/  ULDC.64 UR6, c[0x0][0x240] ;  /* 0x0000900000067ab9 */ /* 0x000fe40000000a00 */
[----:B------:R-:W-:-:S02]  /*0dd0*/  UISETP.NE.U32.AND UP6, UPT, URZ, UR6, UPT ;  /* 0x000000063f00728c */ /* 0x000fc4000bfc5070 */
[----:B------:R-:W-:Y:S02]  /*0de0*/  USHF.L.U32 UR13, UR33, 0x2, URZ ;  /* 0x00000002210d7899 */ /* 0x000fe4000800063f */
[----:B------:R-:W-:Y:S02]  /*0df0*/  USHF.R.S32.HI UR39, URZ, 0x1f, UR33 ;  /* 0x0000001f3f277899 */ /* 0x000fe40008011421 */
[----:B------:R-:W-:Y:S02]  /*0e00*/  UISETP.NE.AND.EX UP6, UPT, URZ, UR7, UPT, UP6 ;  /* 0x000000073f00728c */ /* 0x000fe4000bfc5360 */
[----:B------:R-:W-:Y:S02]  /*0e10*/  ULDC.64 UR10, c[0x0][0x250] ;  /* 0x00009400000a7ab9 */ /* 0x000fe40000000a00 */
[----:B------:R-:W-:Y:S02]  /*0e20*/  UISETP.NE.U32.AND UP4, UPT, URZ, UR10, UPT ;  /* 0x0000000a3f00728c */ /* 0x000fe4000bf85070 */
[----:B------:R-:W-:Y:S01]  /*0e30*/  USHF.L.U64.HI UR12, UR33, 0x2, UR39 ;  /* 0x00000002210c7899 */ /* 0x000fe20008010227 */
[----:B------:R-:W-:Y:S01]  /*0e40*/  PLOP3.LUT P2, PT, PT, PT, UP6, 0x80, 0x0 ;  /* 0x000000000000781c */ /* 0x000fe20003f4f068 */
[----:B------:R-:W-:-:S02]  /*0e50*/  UIADD3 UR6, UP0, UR13, UR6, URZ ;  /* 0x000000060d067290 */ /* 0x000fc4000ff1e03f */
[----:B------:R-:W-:Y:S02]  /*0e60*/  UISETP.NE.AND.EX UP4, UPT, URZ, UR11, UPT, UP4 ;  /* 0x0000000b3f00728c */ /* 0x000fe4000bf85340 */
[----:B------:R-:W-:Y:S02]  /*0e70*/  UIADD3.X UR7, UR12, UR7, URZ, UP0, !UPT ;  /* 0x000000070c077290 */ /* 0x000fe400087fe43f */
[----:B-1-3--:R-:W-:Y:S01]  /*0e80*/  IMAD.U32 R4, RZ, RZ, UR6 ;  /* 0x00000006ff047e24 */ /* 0x00afe2000f8e00ff */
[----:B------:R-:W-:Y:S01]  /*0e90*/  ULDC.U8 UR14, c[0x0][0x312] ;  /* 0x0000c480000e7ab9 */ /* 0x000fe20000000000 */
[----:B------:R-:W-:Y:S01]  /*0ea0*/  PLOP3.LUT P0, PT, PT, PT, UP4, 0x80, 0x0 ;  /* 0x000000000000781c */ /* 0x000fe20003f0f048 */
[----:B------:R-:W-:Y:S01]  /*0eb0*/  ULDC.64 UR8, c[0x0][0x248] ;  /* 0x0000920000087ab9 */ /* 0x000fe20000000a00 */
[----:B------:R-:W-:Y:S01]  /*0ec0*/  IMAD.U32 R5, RZ, RZ, UR7 ;  /* 0x00000007ff057e24 */ /* 0x000fe2000f8e00ff */
[----:B------:R-:W-:Y:S02]  /*0ed0*/  UISETP.NE.AND UP5, UPT, UR14, URZ, UPT ;  /* 0x0000003f0e00728c */ /* 0x000fe4000bfa5270 */
[----:B------:R-:W-:-:S02]  /*0ee0*/  @UP4 UIADD3 UR6, UP0, UR13, UR10, URZ ;  /* 0x0000000a0d064290 */ /* 0x000fc4000ff1e03f */
[----:B--2---:R1:W2:Y:S01]  /*0ef0*/  @P2 LDG.E R9, [R4.64] ;  /* 0x0000000404092981 */ /* 0x0042a2000c1e1900 */
        /* <DEDUP_REMOVED lines=33> */
.L_x_513:
        /* <DEDUP_REMOVED lines=23> */
[----:B------:R-:W-:Y:S02]  /*1280*/  UISETP.NE.AND UP1, UPT, UR14, -0x1, UPT ;  /* 0xffffffff0e00788c */ /* 0x000fe4000bf25270 */
[----:B------:R-:W-:Y:S01]  /*1290*/  ULDC.64 UR12, c[0x0][0x178] ;  /* 0x00005e00000c7ab9 */ /* 0x000fe20000000a00 */
[----:B------:R-:W-:Y:S01]  /*12a0*/  PLOP3.LUT P0, PT, PT, PT, UP0, 0x80, 0x0 ;  /* 0x000000000000781c */ /* 0x000fe20003f0f008 */
[----:B------:R-:W-:Y:S02]  /*12b0*/  UIMAD UR15, UR39, UR12, URZ ;  /* 0x0000000c270f72a4 */ /* 0x000fe4000f8e023f */
[----:B------:R-:W-:-:S02]  /*12c0*/  ULDC.64 UR10, c[0x0][0x190] ;  /* 0x00006400000a7ab9 */ /* 0x000fc40000000a00 */
[----:B------:R-:W-:Y:S02]  /*12d0*/  USHF.R.S32.HI UR16, URZ, 0x1f, UR7 ;  /* 0x0000001f3f107899 */ /* 0x000fe40008011407 */
[----:B------:R-:W-:Y:S02]  /*12e0*/  UIMAD.WIDE.U32 UR8, UR14, UR10, URZ ;  /* 0x0000000a0e0872a5 */ /* 0x000fe4000f8e003f */
[----:B------:R-:W-:Y:S02]  /*12f0*/  UIMAD UR18, UR14, UR11, URZ ;  /* 0x0000000b0e1272a4 */ /* 0x000fe4000f8e023f */
[----:B------:R-:W-:Y:S02]  /*1300*/  UIMAD.WIDE.U32 UR10, UR33, UR12, URZ ;  /* 0x0000000c210a72a5 */ /* 0x000fe4000f8e003f */
[----:B------:R-:W-:Y:S02]  /*1310*/  UIMAD UR13, UR33, UR13, UR15 ;  /* 0x0000000d210d72a4 */ /* 0x000fe4000f8e020f */
[----:B------:R-:W-:-:S02]  /*1320*/  ULEA.HI UR34, UR16, UR7, URZ, 0x6 ;  /* 0x0000000710227291 */ /* 0x000fc4000f8f303f */
[----:B------:R-:W-:Y:S02]  /*1330*/  @UP0 UIADD3 UR7, UR29, UR31, URZ ;  /* 0x0000001f1d070290 */ /* 0x000fe4000fffe03f */
[----:B------:R-:W-:Y:S02]  /*1340*/  ULDC.64 UR16, c[0x0][0x198] ;  /* 0x0000660000107ab9 */ /* 0x000fe40000000a00 */
[----:B------:R-:W-:Y:S02]  /*1350*/  UIADD3 UR35, UR11, UR13, URZ ;  /* 0x0000000d0b237290 */ /* 0x000fe4000fffe03f */
[----:B------:R-:W-:Y:S02]  /*1360*/  USEL UR40, UR10, UR8, !UP1 ;  /* 0x000000080a287287 */ /* 0x000fe4000c800000 */
[----:B------:R-:W-:Y:S02]  /*1370*/  @UP1 UIADD3 UR35, UR9, UR18, URZ ;  /* 0x0000001209231290 */ /* 0x000fe4000fffe03f */
[----:B------:R-:W-:-:S02]  /*1380*/  ULOP3.LUT UR10, UR34, 0xffffffc0, URZ, 0xc0, !UPT ;  /* 0xffffffc0220a7892 */ /* 0x000fc4000f8ec03f */
[----:B------:R-:W-:Y:S02]  /*1390*/  @UP0 UIMAD.WIDE.U32 UR8, UR7, UR16, URZ ;  /* 0x00000010070802a5 */ /* 0x000fe4000f8e003f */
[----:B------:R-:W-:Y:S02]  /*13a0*/  UIADD3 UR18, UR10, -0x40, URZ ;  /* 0xffffffc00a127890 */ /* 0x000fe4000fffe03f */
[----:B------:R-:W-:Y:S02]  /*13b0*/  @UP0 UIMAD UR25, UR7, UR17, UR9 ;  /* 0x00000011071902a4 */ /* 0x000fe4000f8e0209 */
[----:B------:R-:W-:Y:S02]  /*13c0*/  USHF.R.S32.HI UR26, URZ, 0x1f, UR18 ;  /* 0x0000001f3f1a7899 */ /* 0x000fe40008011412 */
[----:B------:R-:W-:Y:S01]  /*13d0*/  @UP0 UMOV UR23, UR8 ;  /* 0x0000000800170c82 */ /* 0x000fe20008000000 */
[----:B------:R-:W-:Y:S05]  /*13e0*/  @P0 BRA `(.L_x_515) ;  /* 0x000000c000000947 */ /* 0x000fea0003800000 */
[----:B------:R-:W-:Y:S02]  /*13f0*/  USHF.R.S32.HI UR7, URZ, 0x1f, UR29 ;  /* 0x0000001f3f077899 */ /* 0x000fe4000801141d */
[----:B------:R-:W-:-:S02]  /*1400*/  ULDC.64 UR10, c[0x0][0x198] ;  /* 0x00006600000a7ab9 */ /* 0x000fc40000000a00 */
        /* <DEDUP_REMOVED lines=10> */
.L_x_515:
        /* <DEDUP_REMOVED lines=18> */
.L_x_516:
        /* <DEDUP_REMOVED lines=72> */
.L_x_517:
[----:B------:R-:W-:Y:S02]  /*1a50*/  UMOV UR11, UR52 ;  /* 0x00000034000b7c82 */ /* 0x000fe40008000000 */
.L_x_518:
[----:B------:R-:W2:Y:S04]  /*1a60*/  LDL.64 R4, [R1+0x48] ;  /* 0x0000480001047983 */ /* 0x000ea80000100a00 */
[----:B------:R1:W3:Y:S01]  /*1a70*/  LDL.64 R28, [R1+0x48] ;  /* 0x00004800011c7983 */ /* 0x0002e20000100a00 */
[----:B------:R-:W-:Y:S01]  /*1a80*/  UIADD3 UR8, UP5, UP4, UR8, UR46, UR48 ;  /* 0x0000002e08087290 */ /* 0x000fe2000fcbe030 */
[----:B------:R-:W-:Y:S01]  /*1a90*/  BSSY B1, `(.L_x_514) ;  /* 0x0000813000017945 */ /* 0x000fe20003800000 */
[----:B------:R-:W-:Y:S01]  /*1aa0*/  USHF.R.S32.HI UR14, URZ, 0x1f, UR38 ;  /* 0x0000001f3f0e7899 */ /* 0x000fe20008011426 */
        /* <DEDUP_REMOVED lines=9> */
[----:B------:R-:W-:-:S03]  /*1b40*/  UIMAD UR12, UR38, UR9, UR7 ;  /* 0x00000009260c72a4 */ /* 0x000fc6000f8e0207 */
[----:B------:R-:W-:Y:S02]  /*1b50*/  ULDC.64 UR8, c[0x0][0x378] ;  /* 0x0000de0000087ab9 */ /* 0x000fe40000000a00 */
[----:B------:R-:W-:-:S03]  /*1b60*/  UIMAD UR7, UR14, UR8, URZ ;  /* 0x000000080e0772a4 */ /* 0x000fc6000f8e023f */
[----:B------:R-:W-:Y:S02]  /*1b70*/  UMOV UR14, 0x4 ;  /* 0x00000004000e7882 */ /* 0x000fe40000000000 */
[----:B------:R-:W-:Y:S01]  /*1b80*/  UIMAD UR10, UR38, UR9, UR7 ;  /* 0x00000009260a72a4 */ /* 0x000fe2000f8e0207 */
[----:B----4-:R-:W-:Y:S02]  /*1b90*/  SHF.R.S32.HI R30, RZ, 0x1f, R30 ;  /* 0x0000001fff1e7819 */ /* 0x010fe4000001141e */
[----:B------:R-:W-:Y:S02]  /*1ba0*/  ULDC.64 UR8, c[0x0][0x370] ;  /* 0x0000dc0000087ab9 */ /* 0x000fe40000000a00 */
[----:B-----5:R-:W-:Y:S01]  /*1bb0*/  LEA.HI R30, R30, R31, RZ, 0x3 ;  /* 0x0000001f1e1e7211 */ /* 0x020fe200078f18ff */
[----:B------:R-:W-:Y:S02]  /*1bc0*/  UIMAD UR7, UR26, UR8, URZ ;  /* 0x000000081a0772a4 */ /* 0x000fe4000f8e023f */
[----:B------:R-:W-:Y:S01]  /*1bd0*/  UIADD3 UR8, UR18, UR11, URZ ;  /* 0x0000000b12087290 */ /* 0x000fe2000fffe03f */
[----:B------:R-:W-:Y:S01]  /*1be0*/  SHF.R.S32.HI R30, RZ, 0x3, R30 ;  /* 0x00000003ff1e7819 */ /* 0x000fe2000001141e */
[----:B------:R-:W-:Y:S01]  /*1bf0*/  UIMAD UR7, UR18, UR9, UR7 ;  /* 0x00000009120772a4 */ /* 0x000fe2000f8e0207 */
[----:B-1----:R-:W-:-:S02]  /*1c00*/  SHF.R.S32.HI R26, RZ, 0x1f, R25 ;  /* 0x0000001fff1a7819 */ /* 0x002fc40000011419 */
[----:B------:R-:W-:Y:S02]  /*1c10*/  SHF.R.S32.HI R24, RZ, 0x1f, R30 ;  /* 0x0000001fff187819 */ /* 0x000fe4000001141e */
[----:B------:R-:W-:Y:S02]  /*1c20*/  LEA.HI R10, R26, R25, RZ, 0x5 ;  /* 0x000000191a0a7211 */ /* 0x000fe400078f28ff */
        /* <DEDUP_REMOVED lines=11> */
[----:B------:R-:W-:Y:S02]  /*1ce0*/  IADD3.X R9, R7, UR35, R5, P1, !PT ;  /* 0x0000002307097c10 */ /* 0x000fe40008ffe405 */
[----:B------:R-:W-:-:S05]  /*1cf0*/  IADD3.X R5, R29, UR24, RZ, P0, !PT ;  /* 0x000000181d057c10 */ /* 0x000fca00087fe4ff */
[----:B------:R-:W-:Y:S01]  /*1d00*/  IMAD.WIDE.U32 R4, R6, c[0x0][0x370], R4 ;  /* 0x0000dc0006047a25 */ /* 0x000fe200078e0004 */
[----:B------:R-:W-:Y:S02]  /*1d10*/  LOP3.LUT R6, R10, 0xffffffe0, RZ, 0xc0, !PT ;  /* 0xffffffe00a067812 */ /* 0x000fe400078ec0ff */
[----:B------:R-:W-:Y:S02]  /*1d20*/  SHF.R.S32.HI R10, RZ, 0x5, R10 ;  /* 0x00000005ff0a7819 */ /* 0x000fe4000001140a */
[----:B------:R-:W-:Y:S01]  /*1d30*/  IADD3 R5, R5, UR7, RZ ;  /* 0x0000000705057c10 */ /* 0x000fe2000fffe0ff */
[----:B------:R-:W-:Y:S01]  /*1d40*/  IMAD.IADD R22, R25, 0x1, -R6 ;  /* 0x0000000119167824 */ /* 0x000fe200078e0a06 */
[----:B------:R-:W-:Y:S01]  /*1d50*/  UIADD3 UR7, UR18, UR15, URZ ;  /* 0x0000000f12077290 */ /* 0x000fe2000fffe03f */
[----:B------:R-:W-:Y:S02]  /*1d60*/  IMAD.U32 R6, RZ, RZ, UR38 ;  /* 0x00000026ff067e24 */ /* 0x000fe4000f8e00ff */
[----:B------:R-:W-:-:S02]  /*1d70*/  IMAD R10, R10, UR47, R22 ;  /* 0x0000002f0a0a7c24 */ /* 0x000fc4000f8e0216 */
[----:B------:R-:W-:-:S03]  /*1d80*/  IMAD.WIDE.U32 R4, R6, c[0x0][0x378], R4 ;  /* 0x0000de0006047a25 */ /* 0x000fc600078e0004 */
[C---:B------:R-:W-:Y:S01]  /*1d90*/  IADD3 R11, P0, R10.reuse, UR17, RZ ;  /* 0x000000110a0b7c10 */ /* 0x040fe2000ff1e0ff */
[----:B------:R-:W-:Y:S01]  /*1da0*/  IMAD.MOV.U32 R6, RZ, RZ, R4 ;  /* 0x000000ffff067224 */ /* 0x000fe200078e0004 */
[----:B------:R-:W-:Y:S01]  /*1db0*/  IADD3 R7, R5, UR10, RZ ;  /* 0x0000000a05077c10 */ /* 0x000fe2000fffe0ff */
[----:B------:R-:W-:Y:S01]  /*1dc0*/  IMAD.U32 R5, RZ, RZ, UR38 ;  /* 0x00000026ff057e24 */ /* 0x000fe2000f8e00ff */
[----:B------:R-:W-:Y:S01]  /*1dd0*/  LEA.HI.X.SX32 R10, R10, UR13, 0x1, P0 ;  /* 0x0000000d0a0a7c11 */ /* 0x000fe200080f0eff */
[----:B------:R-:W-:Y:S01]  /*1de0*/  IMAD R4, R24, c[0x0][0x370], RZ ;  /* 0x0000dc0018047a24 */ /* 0x000fe200078e02ff */
[----:B------:R-:W-:Y:S01]  /*1df0*/  LEA R16, P0, R11, c[0x0][0x350], 0x2 ;  /* 0x0000d4000b107a11 */ /* 0x000fe200078010ff */
[----:B------:R-:W-:Y:S01]  /*1e00*/  IMAD.WIDE.U32 R8, R5, c[0x0][0x1a8], R8 ;  /* 0x00006a0005087a25 */ /* 0x000fe200078e0008 */
[----:B------:R-:W-:Y:S02]  /*1e10*/  ULDC.64 UR10, c[0x0][0x3c8] ;  /* 0x0000f200000a7ab9 */ /* 0x000fe40000000a00 */
[----:B------:R-:W-:Y:S01]  /*1e20*/  LEA.HI.X R17, R11, c[0x0][0x354], R10, 0x2, P0 ;  /* 0x0000d5000b117a11 */ /* 0x000fe200000f140a */
[C---:B------:R-:W-:Y:S01]  /*1e30*/  IMAD R4, R30.reuse, c[0x0][0x374], R4 ;  /* 0x0000dd001e047a24 */ /* 0x040fe200078e0204 */
[----:B------:R-:W-:Y:S01]  /*1e40*/  PLOP3.LUT P0, PT, PT, PT, UP0, 0x80, 0x0 ;  /* 0x000000000000781c */ /* 0x000fe20003f0f008 */
[----:B------:R-:W-:Y:S01]  /*1e50*/  IMAD.WIDE.U32 R6, R30, c[0x0][0x370], R6 ;  /* 0x0000dc001e067a25 */ /* 0x000fe200078e0006 */
[----:B------:R-:W-:Y:S01]  /*1e60*/  UIMAD.WIDE UR8, UR8, UR14, UR10 ;  /* 0x0000000e080872a5 */ /* 0x000fe2000f8e020a */
[----:B------:R-:W-:Y:S01]  /*1e70*/  IADD3 R20, R9, UR12, RZ ;  /* 0x0000000c09147c10 */ /* 0x000fe2000fffe0ff */
[----:B------:R-:W-:Y:S01]  /*1e80*/  ULEA.HI.SX32 UR17, UR34, 0xffffffff, 0x1a ;  /* 0xffffffff22117891 */ /* 0x000fe2000f8fd23f */
[----:B------:R-:W-:Y:S01]  /*1e90*/  IMAD.IADD R19, R7, 0x1, R4 ;  /* 0x0000000107137824 */ /* 0x000fe200078e0204 */
[----:B------:R-:W-:Y:S01]  /*1ea0*/  ULDC.64 UR10, c[0x0][0x200] ;  /* 0x00008000000a7ab9 */ /* 0x000fe20000000a00 */
[----:B------:R-:W-:Y:S01]  /*1eb0*/  LEA R14, P2, R8, c[0x0][0x160], 0x1 ;  /* 0x00005800080e7a11 */ /* 0x000fe200078408ff */
[----:B------:R-:W-:Y:S01]  /*1ec0*/  UIMAD.WIDE UR14, UR7, UR14, UR10 ;  /* 0x0000000e070e72a5 */ /* 0x000fe2000f8e020a */
[----:B------:R-:W-:-:S02]  /*1ed0*/  LEA R12, P1, R6, c[0x0][0x330], 0x1 ;  /* 0x0000cc00060c7a11 */ /* 0x000fc400078208ff */
[----:B------:R-:W-:Y:S02]  /*1ee0*/  LEA.HI.X R15, R8, c[0x0][0x164], R20, 0x1, P2 ;  /* 0x00005900080f7a11 */ /* 0x000fe400010f0c14 */
[----:B------:R-:W-:Y:S01]  /*1ef0*/  LEA.HI.X R13, R6, c[0x0][0x334], R19, 0x1, P1 ;  /* 0x0000cd00060d7a11 */ /* 0x000fe200008f0c13 */
        /* <DEDUP_REMOVED lines=17> */
[----:B------:R-:W-:Y:S01]  /*2010*/  MOV R11, UR7 ;  /* 0x00000007000b7c02 */ /* 0x000fe20008000f00 */
[----:B------:R3:W-:Y:S01]  /*2020*/  STL.64 [R1+0x40], R32 ;  /* 0x0000402001007387 */ /* 0x0007e20000100a00 */
[----:B------:R-:W-:Y:S01]  /*2030*/  UMOV UR10, UR9 ;  /* 0x00000009000a7c82 */ /* 0x000fe20008000000 */
[----:B------:R-:W-:Y:S01]  /*2040*/  BSSY B0, `(.L_x_520) ;  /* 0x0000030000007945 */ /* 0x000fe20003800000 */
[----:B------:R-:W-:Y:S01]  /*2050*/  IADD3 R10, P0, R4, UR27, RZ ;  /* 0x0000001b040a7c10 */ /* 0x000fe2000ff1e0ff */
[----:B------:R3:W-:Y:S01]  /*2060*/  STL.64 [R1+0x38], R34 ;  /* 0x0000382201007387 */ /* 0x0007e20000100a00 */
[----:B------:R-:W-:Y:S01]  /*2070*/  IMAD R4, R23, c[0x0][0x1b8], RZ ;  /* 0x00006e0017047a24 */ /* 0x000fe200078e02ff */
[----:B------:R-:W-:Y:S01]  /*2080*/  UMOV UR8, UR14 ;  /* 0x0000000e00087c82 */ /* 0x000fe20008000000 */
[----:B------:R-:W-:Y:S01]  /*2090*/  IADD3.X R11, R5, UR32, R11, P0, !PT ;  /* 0x00000020050b7c10 */ /* 0x000fe200087fe40b */
[----:B------:R-:W-:Y:S01]  /*20a0*/  UMOV UR9, UR15 ;  /* 0x0000000f00097c82 */ /* 0x000fe20008000000 */
[----:B------:R-:W-:Y:S01]  /*20b0*/  IMAD R4, R18, c[0x0][0x1bc], R4 ;  /* 0x00006f0012047a24 */ /* 0x000fe200078e0204 */
[----:B------:R-:W-:-:S02]  /*20c0*/  UMOV UR7, UR17 ;  /* 0x0000001100077c82 */ /* 0x000fc40008000000 */
        /* <DEDUP_REMOVED lines=39> */
.L_x_521:
[----:B------:R-:W-:Y:S05]  /*2340*/  BSYNC B0 ;  /* 0x0000000000007941 */ /* 0x000fea0003800000 */
.L_x_520:
        /* <DEDUP_REMOVED lines=42> */
.L_x_523:
[----:B------:R-:W-:Y:S05]  /*25f0*/  BSYNC B0 ;  /* 0x0000000000007941 */ /* 0x000fea0003800000 */
.L_x_522:
        /* <DEDUP_REMOVED lines=29> */
.L_x_525:
[----:B------:R-:W-:Y:S05]  /*27d0*/  BSYNC B0 ;  /* 0x0000000000007941 */ /* 0x000fea0003800000 */
.L_x_524:
        /* <DEDUP_REMOVED lines=40> */
.L_x_527:
[----:B------:R-:W-:Y:S05]  /*2a60*/  BSYNC B0 ;  /* 0x0000000000007941 */ /* 0x000fea0003800000 */
.L_x_526:
        /* <DEDUP_REMOVED lines=26> */
.L_x_529:
[----:B------:R-:W-:Y:S05]  /*2c10*/  BSYNC B0 ;  /* 0x0000000000007941 */ /* 0x000fea0003800000 */
.L_x_528:
        /* <DEDUP_REMOVED lines=38> */
.L_x_531:
[----:B------:R-:W-:Y:S05]  /*2e80*/  BSYNC B0 ;  /* 0x0000000000007941 */ /* 0x000fea0003800000 */
.L_x_530:
[----:B------:R-:W5:Y:S01]  /*2e90*/  LDL R5, [R1+0x70] ;  /* 0x0000700001057983 */ /* 0x000f620000100800 */
[----:B-1----:R-:W-:Y:S01]  /*2ea0*/  IMAD.MOV.U32 R6, RZ, RZ, 0x7f800000 ;  /* 0x7f800000ff067424 */ /* 0x002fe200078e00ff */
[----:B------:R-:W-:Y:S02]  /*2eb0*/  MOV R7, 0x7f800000 ;  /* 0x7f80000000077802 */ /* 0x000fe40000000f00 */
[C---:B-----5:R-:W-:Y:S02]  /*2ec0*/  IADD3 R4, R5.reuse, 0x8, RZ ;  /* 0x0000000805047810 */ /* 0x060fe40007ffe0ff */
[----:B------:R-:W-:Y:S02]  /*2ed0*/  ISETP.GE.AND P1, PT, R5, UR12, PT ;  /* 0x0000000c05007c0c */ /* 0x000fe4000bf26270 */
[----:B------:R-:W-:Y:S01]  /*2ee0*/  ISETP.GE.AND P0, PT, R4, UR12, PT ;  /* 0x0000000c04007c0c */ /* 0x000fe2000bf06270 */
[----:B------:R-:W-:Y:S01]  /*2ef0*/  ULDC.64 UR12, c[0x0][0x198] ;  /* 0x00006600000c7ab9 */ /* 0x000fe20000000a00 */
[----:B------:R-:W-:-:S05]  /*2f00*/  MOV R4, 0x4 ;  /* 0x0000000400047802 */ /* 0x000fca0000000f00 */
[----:B------:R-:W-:-:S05]  /*2f10*/  IMAD.WIDE R4, R5, R4, UR8 ;  /* 0x0000000805047e25 */ /* 0x000fca000f8e0204 */
        /* <DEDUP_REMOVED lines=11> */
[----:B-1----:R-:W-:Y:S02]  /*2fd0*/  IADD3 R6, P0, R4, UR23, RZ ;  /* 0x0000001704067c10 */ /* 0x002fe4000ff1e0ff */
[----:B------:R-:W-:-:S04]  /*2fe0*/  MOV R4, UR12 ;  /* 0x0000000c00047c02 */ /* 0x000fc80008000f00 */
        /* <DEDUP_REMOVED lines=39> */
.L_x_533:
[----:B------:R-:W-:Y:S05]  /*3260*/  BSYNC B0 ;  /* 0x0000000000007941 */ /* 0x000fea0003800000 */
.L_x_532:
        /* <DEDUP_REMOVED lines=39> */
.L_x_535:
[----:B------:R-:W-:Y:S05]  /*34e0*/  BSYNC B0 ;  /* 0x0000000000007941 */ /* 0x000fea0003800000 */
.L_x_534:
[----:B------:R-:W0:Y:S01]  /*34f0*/  LDGDEPBAR ;  /* 0x00000000000079af */ /* 0x000e220000000000 */
[----:B-1----:R-:W-:Y:S02]  /*3500*/  IMAD.MOV.U32 R8, RZ, RZ, c[0x0][0x308] ;  /* 0x0000c200ff087624 */ /* 0x002fe400078e00ff */
[----:B------:R-:W-:Y:S01]  /*3510*/  IMAD.MOV.U32 R9, RZ, RZ, c[0x0][0x30c] ;  /* 0x0000c300ff097624 */ /* 0x000fe200078e00ff */
[----:B------:R-:W-:-:S04]  /*3520*/  DEPBAR.LE SB0, 0x1 ;  /* 0x000080400000791a */ /* 0x000fc80000000000 */
[----:B------:R-:W-:Y:S06]  /*3530*/  BAR.SYNC.DEFER_BLOCKING 0x0 ;  /* 0x0000000000007b1d */ /* 0x000fec0000010000 */
[----:B------:R1:W5:Y:S01]  /*3540*/  LDG.E.64 R4, [R8.64+0x8] ;  /* 0x0000080408047981 */ /* 0x000362000c1e1b00 */
[----:B------:R-:W-:Y:S01]  /*3550*/  LEA.HI R6, R26, R25, RZ, 0x3 ;  /* 0x000000191a067211 */ /* 0x000fe200078f18ff */
[----:B------:R-:W-:Y:S01]  /*3560*/  IMAD.MOV.U32 R240, RZ, RZ, 0x20 ;  /* 0x00000020fff07424 */ /* 0x000fe200078e00ff */
[----:B------:R-:W-:Y:S01]  /*3570*/  SHF.R.S32.HI R7, RZ, 0x1f, R22 ;  /* 0x0000001fff077819 */ /* 0x000fe20000011416 */
[----:B------:R-:W2:Y:S04]  /*3580*/  LDSM.16.M88.4 R164, [R252+0x12000] ;  /* 0x01200000fca4783b */ /* 0x000ea80000000200 */
[----:B------:R-:W3:Y:S04]  /*3590*/  LDSM.16.M88.4 R168, [R252+0x12800] ;  /* 0x01280000fca8783b */ /* 0x000ee80000000200 */
[----:B------:R-:W4:Y:S04]  /*35a0*/  LDSM.16.M88.4 R196, [R252+0x14000] ;  /* 0x01400000fcc4783b */ /* 0x000f280000000200 */
[----:B------:R-:W2:Y:S04]  /*35b0*/  LDSM.16.M88.4 R200, [R252+0x14800] ;  /* 0x01480000fcc8783b */ /* 0x000ea80000000200 */
[----:B------:R-:W2:Y:S04]  /*35c0*/  LDSM.16.M88.4 R228, [R252+0x16000] ;  /* 0x01600000fce4783b */ /* 0x000ea80000000200 */
[----:B------:R-:W2:Y:S04]  /*35d0*/  LDSM.16.M88.4 R232, [R252+0x16800] ;  /* 0x01680000fce8783b */ /* 0x000ea80000000200 */
[----:B-1----:R-:W2:Y:S01]  /*35e0*/  LDG.E.64 R8, [R8.64] ;  /* 0x0000000408087981 */ /* 0x002ea2000c1e1b00 */
[----:B------:R-:W-:-:S05]  /*35f0*/  LOP3.LUT R6, R6, 0xfffffff8, RZ, 0xc0, !PT ;  /* 0xfffffff806067812 */ /* 0x000fca00078ec0ff */
[----:B------:R-:W-:-:S05]  /*3600*/  IMAD.IADD R6, R25, 0x1, -R6 ;  /* 0x0000000119067824 */ /* 0x000fca00078e0a06 */
[----:B------:R-:W-:Y:S02]  /*3610*/  LOP3.LUT P0, RZ, R6, 0x2, RZ, 0xc0, !PT ;  /* 0x0000000206ff7812 */ /* 0x000fe4000780c0ff */
[----:B------:R-:W3:Y:S01]  /*3620*/  LDL R6, [R1] ;  /* 0x0000000001067983 */ /* 0x000ee20000100800 */
[----:B------:R-:W-:Y:S01]  /*3630*/  USHF.L.U32 UR12, UR28, 0x6, URZ ;  /* 0x000000061c0c7899 */ /* 0x000fe2000800063f */
        /* <DEDUP_REMOVED lines=42> */
[----:B---3--:R-:W-:Y:S01]  /*38e0*/  CS2R R34, SRZ ;  /* 0x0000000000227805 */ /* 0x008fe2000001ff00 */
[----:B------:R-:W-:Y:S01]  /*38f0*/  CS2R R32, SRZ ;  /* 0x0000000000207805 */ /* 0x000fe2000001ff00 */
[----:B------:R-:W-:Y:S01]  /*3900*/  CS2R R20, SRZ ;  /* 0x0000000000147805 */ /* 0x000fe2000001ff00 */
[----:B-----5:R-:W-:Y:S01]  /*3910*/  IADD3 R4, P2, P1, R4, UR41, R22 ;  /* 0x0000002904047c10 */ /* 0x020fe2000f95e016 */
[----:B--2---:R1:W2:Y:S01]  /*3920*/  R2UR UR14, R9 ;  /* 0x00000000090e73c2 */ /* 0x0042a200000e0000 */
[----:B------:R-:W-:-:S02]  /*3930*/  SEL R240, R240, 0xffffffe0, !P0 ;  /* 0xffffffe0f0f07807 */ /* 0x000fc40004000000 */
[----:B------:R-:W-:Y:S01]  /*3940*/  IADD3.X R5, R5, UR49, R7, P2, P1 ;  /* 0x0000003105057c10 */ /* 0x000fe200097e2407 */
[----:B------:R-:W3:Y:S04]  /*3950*/  LDSM.16.M88.4 R156, [R6+0x12000] ;  /* 0x01200000069c783b */ /* 0x000ee80000000200 */
[----:B------:R-:W2:Y:S04]  /*3960*/  LDSM.16.M88.4 R160, [R6+0x12800] ;  /* 0x0128000006a0783b */ /* 0x000ea80000000200 */
[----:B------:R-:W2:Y:S04]  /*3970*/  LDSM.16.M88.4 R188, [R6+0x14000] ;  /* 0x0140000006bc783b */ /* 0x000ea80000000200 */
[----:B-1----:R-:W5:Y:S01]  /*3980*/  LDL R9, [R1+0x4] ;  /* 0x0000040001097983 */ /* 0x002f620000100800 */
[----:B------:R-:W-:-:S03]  /*3990*/  IMAD.IADD R240, R240, 0x1, R252 ;  /* 0x00000001f0f07824 */ /* 0x000fc600078e02fc */
[----:B------:R-:W1:Y:S04]  /*39a0*/  LDSM.16.M88.4 R192, [R6+0x14800] ;  /* 0x0148000006c0783b */ /* 0x000e680000000200 */
        /* <DEDUP_REMOVED lines=8> */
[----:B------:R2:W-:Y:S01]  /*3a30*/  STL [R1+0x88], R5 ;  /* 0x0000880501007387 */ /* 0x0005e20000100800 */
[----:B------:R-:W1:Y:S01]  /*3a40*/  R2UR UR15, R8 ;  /* 0x00000000080f73c2 */ /* 0x000e6200000e0000 */
[----:B--2---:R-:W-:-:S05]  /*3a50*/  IMAD.WIDE.U32 R4, R4, -0x2daee0ad, RZ ;  /* 0xd2511f5304047825 */ /* 0x004fca00078e00ff */
[----:B------:R2:W-:Y:S01]  /*3a60*/  STL.64 [R1+0x78], R4 ;  /* 0x0000780401007387 */ /* 0x0005e20000100a00 */
[----:B------:R-:W-:Y:S01]  /*3a70*/  UIADD3 UR12, UR12, 0x40, URZ ;  /* 0x000000400c0c7890 */ /* 0x000fe2000fffe03f */
[----:B----4-:R-:W-:Y:S01]  /*3a80*/  CS2R R26, SRZ ;  /* 0x00000000001a7805 */ /* 0x010fe2000001ff00 */
[----:B------:R-:W-:Y:S01]  /*3a90*/  CS2R R24, SRZ ;  /* 0x0000000000187805 */ /* 0x000fe2000001ff00 */
[----:B------:R-:W-:Y:S01]  /*3aa0*/  CS2R R22, SRZ ;  /* 0x0000000000167805 */ /* 0x000fe2000001ff00 */
[----:B------:R-:W-:Y:S02]  /*3ab0*/  UISETP.GE.AND UP0, UPT, UR12, UR6, UPT ;  /* 0x000000060c00728c */ /* 0x000fe4000bf06270 */
[----:B-1----:R-:W-:Y:S02]  /*3ac0*/  UIADD3 UR27, UR15, -0x61c88647, URZ ;  /* 0x9e3779b90f1b7890 */ /* 0x002fe4000fffe03f */
[----:B------:R-:W-:Y:S02]  /*3ad0*/  UIADD3 UR26, UR14, -0x4498517b, URZ ;  /* 0xbb67ae850e1a7890 */ /* 0x000fe4000fffe03f */
[----:B------:R-:W-:-:S02]  /*3ae0*/  UIADD3 UR25, UR15, 0x3c6ef372, URZ ;  /* 0x3c6ef3720f197890 */ /* 0x000fc4000fffe03f */
[----:B------:R-:W-:Y:S02]  /*3af0*/  UIADD3 UR24, UR14, 0x76cf5d0a, URZ ;  /* 0x76cf5d0a0e187890 */ /* 0x000fe4000fffe03f */
[----:B------:R-:W-:Y:S02]  /*3b00*/  UIADD3 UR23, UR15, -0x255992d5, URZ ;  /* 0xdaa66d2b0f177890 */ /* 0x000fe4000fffe03f */
[----:B------:R-:W-:Y:S02]  /*3b10*/  UIADD3 UR22, UR14, 0x32370b8f, URZ ;  /* 0x32370b8f0e167890 */ /* 0x000fe4000fffe03f */
[----:B------:R-:W-:Y:S02]  /*3b20*/  UIADD3 UR21, UR15, 0x78dde6e4, URZ ;  /* 0x78dde6e40f157890 */ /* 0x000fe4000fffe03f */
[----:B------:R-:W-:Y:S02]  /*3b30*/  UIADD3 UR20, UR14, -0x126145ec, URZ ;  /* 0xed9eba140e147890 */ /* 0x000fe4000fffe03f */
[----:B------:R-:W-:-:S02]  /*3b40*/  UIADD3 UR19, UR15, 0x1715609d, URZ ;  /* 0x1715609d0f137890 */ /* 0x000fc4000fffe03f */
[----:B------:R-:W-:Y:S02]  /*3b50*/  UIADD3 UR18, UR14, -0x56f99767, URZ ;  /* 0xa90668990e127890 */ /* 0x000fe4000fffe03f */
[----:B------:R-:W-:Y:S02]  /*3b60*/  UIADD3 UR17, UR15, -0x4ab325aa, URZ ;  /* 0xb54cda560f117890 */ /* 0x000fe4000fffe03f */
[----:B------:R-:W-:Y:S01]  /*3b70*/  UIADD3 UR16, UR14, 0x646e171e, URZ ;  /* 0x646e171e0e107890 */ /* 0x000fe2000fffe03f */
[----:B-----5:R2:W1:Y:S04]  /*3b80*/  LDSM.16.M88.4 R148, [R9+0x12000] ;  /* 0x012000000994783b */ /* 0x0204680000000200 */
[----:B------:R2:W4:Y:S04]  /*3b90*/  LDSM.16.M88.4 R152, [R9+0x12800] ;  /* 0x012800000998783b */ /* 0x0005280000000200 */
[----:B------:R2:W1:Y:S04]  /*3ba0*/  LDSM.16.M88.4 R180, [R9+0x14000] ;  /* 0x0140000009b4783b */ /* 0x0004680000000200 */
[----:B------:R2:W1:Y:S04]  /*3bb0*/  LDSM.16.M88.4 R184, [R9+0x14800] ;  /* 0x0148000009b8783b */ /* 0x0004680000000200 */
[----:B------:R2:W1:Y:S04]  /*3bc0*/  LDSM.16.M88.4 R212, [R9+0x16000] ;  /* 0x0160000009d4783b */ /* 0x0004680000000200 */
[----:B---3--:R2:W1:Y:S02]  /*3bd0*/  LDSM.16.M88.4 R216, [R9+0x16800] ;  /* 0x0168000009d8783b */ /* 0x0084640000000200 */
.L_x_538:
[----:B------:R-:W3:Y:S01]  /*3be0*/  LDL R90, [R1+0x4] ;  /* 0x00000400015a7983 */ /* 0x000ee20000100800 */
[----:B------:R-:W-:Y:S01]  /*3bf0*/  PLOP3.LUT P0, PT, PT, PT, UP0, 0x80, 0x0 ;  /* 0x000000000000781c */ /* 0x000fe20003f0f008 */
[----:B------:R-:W-:Y:S01]  /*3c00*/  UISETP.GE.AND UP4, UPT, UR7, 0x1, UPT ;  /* 0x000000010700788c */ /* 0x000fe2000bf86270 */
[----:B------:R-:W-:Y:S01]  /*3c10*/  PLOP3.LUT P3, PT, PT, PT, UP0, 0x80, 0x0 ;  /* 0x000000000000781c */ /* 0x000fe20003f6f008 */
[----:B-----5:R-:W5:Y:S01]  /*3c20*/  LDL R97, [R1+0x8] ;  /* 0x0000080001617983 */ /* 0x020f620000100800 */
[----:B------:R-:W-:Y:S02]  /*3c30*/  PLOP3.LUT P2, PT, PT, PT, UP0, 0x80, 0x0 ;  /* 0x000000000000781c */ /* 0x000fe40003f4f008 */
[----:B------:R-:W-:Y:S01]  /*3c40*/  PLOP3.LUT P1, PT, PT, PT, UP0, 0x80, 0x0 ;  /* 0x000000000000781c */ /* 0x000fe20003f2f008 */
[----:B--2---:R-:W2:Y:S01]  /*3c50*/  LDL R89, [R1] ;  /* 0x0000000001597983 */ /* 0x004ea20000100800 */
[----:B------:R-:W-:Y:S02]  /*3c60*/  PLOP3.LUT P4, PT, PT, PT, UP0, 0x80, 0x0 ;  /* 0x000000000000781c */ /* 0x000fe40003f8f008 */
[----:B------:R-:W-:Y:S01]  /*3c70*/  PLOP3.LUT P6, PT, PT, PT, UP0, 0x80, 0x0 ;  /* 0x000000000000781c */ /* 0x000fe20003fcf008 */
[----:B----4-:R-:W4:Y:S01]  /*3c80*/  LDL R96, [R1+0xc] ;  /* 0x00000c0001607983 */ /* 0x010f220000100800 */
[----:B------:R-:W-:Y:S03]  /*3c90*/  PLOP3.LUT P5, PT, PT, PT, UP0, 0x80, 0x0 ;  /* 0x000000000000781c */ /* 0x000fe60003faf008 */
[----:B------:R-:W2:Y:S04]  /*3ca0*/  LDL R95, [R1+0x18] ;  /* 0x00001800015f7983 */ /* 0x000ea80000100800 */
[----:B------:R-:W2:Y:S04]  /*3cb0*/  LDL R88, [R1+0x10] ;  /* 0x0000100001587983 */ /* 0x000ea80000100800 */
[----:B------:R-:W2:Y:S04]  /*3cc0*/  LDL R94, [R1+0x14] ;  /* 0x00001400015e7983 */ /* 0x000ea80000100800 */
[----:B------:R-:W0:Y:S08]  /*3cd0*/  LDGDEPBAR ;  /* 0x00000000000079af */ /* 0x000e300000000000 */
[----:B------:R-:W2:Y:S04]  /*3ce0*/  LDL R99, [R1+0x90] ;  /* 0x0000900001637983 */ /* 0x000ea80000100800 */
[----:B------:R-:W2:Y:S04]  /*3cf0*/  LDL R93, [R1+0x60] ;  /* 0x00006000015d7983 */ /* 0x000ea80000100800 */
[----:B------:R-:W2:Y:S04]  /*3d00*/  LDL R98, [R1+0x8c] ;  /* 0x00008c0001627983 */ /* 0x000ea80000100800 */
[----:B------:R-:W2:Y:S04]  /*3d10*/  LDL R92, [R1+0x88] ;  /* 0x00008800015c7983 */ /* 0x000ea80000100800 */
[----:B-1----:R-:W1:Y:S01]  /*3d20*/  S2R R244, SR_TID.X ;  /* 0x0000000000f47919 */ /* 0x002e620000002100 */
[----:B------:R-:W-:Y:S07]  /*3d30*/  DEPBAR.LE SB0, 0x0 ;  /* 0x000080000000791a */ /* 0x000fee0000000000 */
[----:B------:R-:W-:Y:S08]  /*3d40*/  BAR.SYNC.DEFER_BLOCKING 0x0 ;  /* 0x0000000000007b1d */ /* 0x000ff00000010000 */
[----:B------:R-:W-:Y:S08]  /*3d50*/  LDSM.16.M88.4 R84, [R252+0xc000] ;  /* 0x00c00000fc54783b */ /* 0x000ff00000000200 */
[----:B---3--:R-:W-:Y:S08]  /*3d60*/  LDSM.16.M88.4 R8, [R90+0xc000] ;  /* 0x00c000005a08783b */ /* 0x008ff00000000200 */
[----:B-----5:R-:W3:Y:S08]  /*3d70*/  LDSM.16.M88.4 R16, [R97] ;  /* 0x000000006110783b */ /* 0x020ef00000000200 */
[----:B------:R-:W5:Y:S08]  /*3d80*/  LDSM.16.M88.4 R68, [R90+0xc800] ;  /* 0x00c800005a44783b */ /* 0x000f700000000200 */
[----:B----4-:R-:W-:Y:S08]  /*3d90*/  LDSM.16.M88.4 R72, [R96] ;  /* 0x000000006048783b */ /* 0x010ff00000000200 */
[----:B--2---:R-:W2:Y:S08]  /*3da0*/  LDSM.16.M88.4 R76, [R89+0xc000] ;  /* 0x00c00000594c783b */ /* 0x004eb00000000200 */
[----:B------:R-:W4:Y:S01]  /*3db0*/  LDSM.16.M88.4 R80, [R89+0xc800] ;  /* 0x00c800005950783b */ /* 0x000f220000000200 */
[C---:B---3--:R-:W-:Y:S08]  /*3dc0*/  HMMA.16816.F32 R4, R16.reuse, R8, RZ ;  /* 0x000000081004723c */ /* 0x048ff000000018ff */
[C---:B------:R-:W-:Y:S08]  /*3dd0*/  HMMA.16816.F32 R8, R16.reuse, R10, RZ ;  /* 0x0000000a1008723c */ /* 0x040ff000000018ff */
[C---:B-----5:R-:W-:Y:S08]  /*3de0*/  HMMA.16816.F32 R12, R16.reuse, R68, RZ ;  /* 0x00000044100c723c */ /* 0x060ff000000018ff */
[----:B------:R-:W-:Y:S01]  /*3df0*/  HMMA.16816.F32 R16, R16, R70, RZ ;  /* 0x000000461010723c */ /* 0x000fe200000018ff */
[----:B------:R-:W3:Y:S07]  /*3e00*/  LDSM.16.M88.4 R68, [R95] ;  /* 0x000000005f44783b */ /* 0x000eee0000000200 */
[C---:B--2---:R-:W-:Y:S08]  /*3e10*/  HMMA.16816.F32 R4, R72.reuse, R76, R4 ;  /* 0x0000004c4804723c */ /* 0x044ff00000001804 */
[C---:B------:R-:W-:Y:S01]  /*3e20*/  HMMA.16816.F32 R8, R72.reuse, R78, R8 ;  /* 0x0000004e4808723c */ /* 0x040fe20000001808 */
[----:B------:R-:W2:Y:S07]  /*3e30*/  LDSM.16.M88.4 R76, [R252+0xc800] ;  /* 0x00c80000fc4c783b */ /* 0x000eae0000000200 */
[C---:B----4-:R-:W-:Y:S08]  /*3e40*/  HMMA.16816.F32 R12, R72.reuse, R80, R12 ;  /* 0x00000050480c723c */ /* 0x050ff0000000180c */
[----:B------:R-:W-:Y:S01]  /*3e50*/  HMMA.16816.F32 R16, R72, R82, R16 ;  /* 0x000000524810723c */ /* 0x000fe20000001810 */
[----:B------:R-:W-:Y:S07]  /*3e60*/  LDSM.16.M88.4 R72, [R94] ;  /* 0x000000005e48783b */ /* 0x000fee0000000200 */
[C---:B---3--:R-:W-:Y:S01]  /*3e70*/  HMMA.16816.F32 R4, R68.reuse, R84, R4 ;  /* 0x000000544404723c */ /* 0x048fe20000001804 */
[----:B------:R-:W3:Y:S07]  /*3e80*/  LDSM.16.M88.4 R80, [R88+0xc000] ;  /* 0x00c000005850783b */ /* 0x000eee0000000200 */
[C---:B------:R-:W-:Y:S01]  /*3e90*/  HMMA.16816.F32 R8, R68.reuse, R86, R8 ;  /* 0x000000564408723c */ /* 0x040fe20000001808 */
[----:B------:R-:W4:Y:S07]  /*3ea0*/  LDSM.16.M88.4 R84, [R88+0xc800] ;  /* 0x00c800005854783b */ /* 0x000f2e0000000200 */
[C---:B--2---:R-:W-:Y:S08]  /*3eb0*/  HMMA.16816.F32 R12, R68.reuse, R76, R12 ;  /* 0x0000004c440c723c */ /* 0x044ff0000000180c */
[----:B------:R-:W-:Y:S01]  /*3ec0*/  HMMA.16816.F32 R16, R68, R78, R16 ;  /* 0x0000004e4410723c */ /* 0x000fe20000001810 */
[----:B------:R-:W-:Y:S08]  /*3ed0*/  LDSM.16.M88.4 R68, [R97+0x2000] ;  /* 0x002000006144783b */ /* 0x000ff00000000200 */
[----:B------:R-:W2:Y:S01]  /*3ee0*/  LDSM.16.M88.4 R76, [R90+0xe000] ;  /* 0x00e000005a4c783b */ /* 0x000ea20000000200 */
[C---:B---3--:R-:W-:Y:S08]  /*3ef0*/  HMMA.16816.F32 R4, R72.reuse, R80, R4 ;  /* 0x000000504804723c */ /* 0x048ff00000001804 */
[C---:B------:R-:W-:Y:S01]  /*3f00*/  HMMA.16816.F32 R8, R72.reuse, R82, R8 ;  /* 0x000000524808723c */ /* 0x040fe20000001808 */
[----:B------:R-:W3:Y:S07]  /*3f10*/  LDSM.16.M88.4 R80, [R90+0xe800] ;  /* 0x00e800005a50783b */ /* 0x000eee0000000200 */
[C---:B----4-:R-:W-:Y:S08]  /*3f20*/  HMMA.16816.F32 R12, R72.reuse, R84, R12 ;  /* 0x00000054480c723c */ /* 0x050ff0000000180c */
[----:B------:R-:W-:Y:S01]  /*3f30*/  HMMA.16816.F32 R16, R72, R86, R16 ;  /* 0x000000564810723c */ /* 0x000fe20000001810 */
[----:B------:R-:W-:Y:S07]  /*3f40*/  LDSM.16.M88.4 R72, [R96+0x2000] ;  /* 0x002000006048783b */ /* 0x000fee0000000200 */
[C---:B--2---:R-:W-:Y:S01]  /*3f50*/  HMMA.16816.F32 R4, R68.reuse, R76, R4 ;  /* 0x0000004c4404723c */ /* 0x044fe20000001804 */
[----:B------:R-:W2:Y:S07]  /*3f60*/  LDSM.16.M88.4 R84, [R89+0xe000] ;  /* 0x00e000005954783b */ /* 0x000eae0000000200 */
[C---:B------:R-:W-:Y:S01]  /*3f70*/  HMMA.16816.F32 R8, R68.reuse, R78, R8 ;  /* 0x0000004e4408723c */ /* 0x040fe20000001808 */
[----:B------:R-:W4:Y:S07]  /*3f80*/  LDSM.16.M88.4 R76, [R89+0xe800] ;  /* 0x00e80000594c783b */ /* 0x000f2e0000000200 */
[C---:B---3--:R-:W-:Y:S08]  /*3f90*/  HMMA.16816.F32 R12, R68.reuse, R80, R12 ;  /* 0x00000050440c723c */ /* 0x048ff0000000180c */
[----:B------:R-:W-:Y:S01]  /*3fa0*/  HMMA.16816.F32 R16, R68, R82, R16 ;  /* 0x000000524410723c */ /* 0x000fe20000001810 */
[----:B------:R-:W-:Y:S08]  /*3fb0*/  LDSM.16.M88.4 R68, [R95+0x2000] ;  /* 0x002000005f44783b */ /* 0x000ff00000000200 */
[----:B------:R-:W3:Y:S01]  /*3fc0*/  LDSM.16.M88.4 R80, [R252+0xe000] ;  /* 0x00e00000fc50783b */ /* 0x000ee20000000200 */
[C---:B--2---:R-:W-:Y:S08]  /*3fd0*/  HMMA.16816.F32 R4, R72.reuse, R84, R4 ;  /* 0x000000544804723c */ /* 0x044ff00000001804 */
[C---:B------:R-:W-:Y:S01]  /*3fe0*/  HMMA.16816.F32 R8, R72.reuse, R86, R8 ;  /* 0x000000564808723c */ /* 0x040fe20000001808 */
[----:B------:R-:W2:Y:S07]  /*3ff0*/  LDSM.16.M88.4 R84, [R252+0xe800] ;  /* 0x00e80000fc54783b */ /* 0x000eae0000000200 */
[C---:B----4-:R-:W-:Y:S08]  /*4000*/  HMMA.16816.F32 R12, R72.reuse, R76, R12 ;  /* 0x0000004c480c723c */ /* 0x050ff0000000180c */
[----:B------:R-:W-:Y:S01]  /*4010*/  HMMA.16816.F32 R16, R72, R78, R16 ;  /* 0x0000004e4810723c */ /* 0x000fe20000001810 */
[----:B------:R-:W-:Y:S07]  /*4020*/  LDSM.16.M88.4 R72, [R94+0x2000] ;  /* 0x002000005e48783b */ /* 0x000fee0000000200 */
[C---:B---3--:R-:W-:Y:S01]  /*4030*/  HMMA.16816.F32 R4, R68.reuse, R80, R4 ;  /* 0x000000504404723c */ /* 0x048fe20000001804 */
[----:B------:R-:W3:Y:S07]  /*4040*/  LDSM.16.M88.4 R76, [R88+0xe000] ;  /* 0x00e00000584c783b */ /* 0x000eee0000000200 */
[C---:B------:R-:W-:Y:S01]  /*4050*/  HMMA.16816.F32 R8, R68.reuse, R82, R8 ;  /* 0x000000524408723c */ /* 0x040fe20000001808 */
[----:B------:R-:W4:Y:S07]  /*4060*/  LDSM.16.M88.4 R80, [R88+0xe800] ;  /* 0x00e800005850783b */ /* 0x000f2e0000000200 */
[C---:B--2---:R-:W-:Y:S08]  /*4070*/  HMMA.16816.F32 R12, R68.reuse, R84, R12 ;  /* 0x00000054440c723c */ /* 0x044ff0000000180c */
[----:B------:R-:W-:Y:S01]  /*4080*/  HMMA.16816.F32 R16, R68, R86, R16 ;  /* 0x000000564410723c */ /* 0x000fe20000001810 */
[----:B------:R-:W-:Y:S08]  /*4090*/  LDSM.16.M88.4 R68, [R97+0x4000] ;  /* 0x004000006144783b */ /* 0x000ff00000000200 */
[----:B------:R-:W-:Y:S01]  /*40a0*/  LDSM.16.M88.4 R84, [R90+0x10800] ;  /* 0x010800005a54783b */ /* 0x000fe20000000200 */
[C---:B---3--:R-:W-:Y:S08]  /*40b0*/  HMMA.16816.F32 R4, R72.reuse, R76, R4 ;  /* 0x0000004c4804723c */ /* 0x048ff00000001804 */
[C---:B------:R-:W-:Y:S01]  /*40c0*/  HMMA.16816.F32 R8, R72.reuse, R78, R8 ;  /* 0x0000004e4808723c */ /* 0x040fe20000001808 */
[----:B------:R2:W3:Y:S07]  /*40d0*/  LDSM.16.M88.4 R76, [R90+0x10000] ;  /* 0x010000005a4c783b */ /* 0x0004ee0000000200 */
[C---:B----4-:R-:W-:Y:S08]  /*40e0*/  HMMA.16816.F32 R12, R72.reuse, R80, R12 ;  /* 0x00000050480c723c */ /* 0x050ff0000000180c */
[----:B------:R-:W-:Y:S01]  /*40f0*/  HMMA.16816.F32 R16, R72, R82, R16 ;  /* 0x000000524810723c */ /* 0x000fe20000001810 */
[----:B------:R-:W-:Y:S08]  /*4100*/  LDSM.16.M88.4 R80, [R89+0x10800] ;  /* 0x010800005950783b */ /* 0x000ff00000000200 */
[----:B--2---:R-:W2:Y:S06]  /*4110*/  LDL.64 R90, [R1+0x78] ;  /* 0x00007800015a7983 */ /* 0x004eac0000100a00 */
[----:B------:R-:W-:Y:S01]  /*4120*/  LDSM.16.M88.4 R72, [R96+0x4000] ;  /* 0x004000006048783b */ /* 0x000fe20000000200 */
[C---:B---3--:R-:W-:Y:S08]  /*4130*/  HMMA.16816.F32 R4, R68.reuse, R76, R4 ;  /* 0x0000004c4404723c */ /* 0x048ff00000001804 */
[C---:B------:R-:W-:Y:S01]  /*4140*/  HMMA.16816.F32 R8, R68.reuse, R78, R8 ;  /* 0x0000004e4408723c */ /* 0x040fe20000001808 */
[----:B------:R3:W4:Y:S07]  /*4150*/  LDSM.16.M88.4 R76, [R89+0x10000] ;  /* 0x01000000594c783b */ /* 0x00072e0000000200 */
[C---:B------:R-:W-:Y:S08]  /*4160*/  HMMA.16816.F32 R12, R68.reuse, R84, R12 ;  /* 0x00000054440c723c */ /* 0x040ff0000000180c */
[----:B------:R-:W-:Y:S01]  /*4170*/  HMMA.16816.F32 R16, R68, R86, R16 ;  /* 0x000000564410723c */ /* 0x000fe20000001810 */
[----:B------:R-:W-:Y:S08]  /*4180*/  LDSM.16.M88.4 R68, [R95+0x4000] ;  /* 0x004000005f44783b */ /* 0x000ff00000000200 */
[----:B---3--:R-:W3:Y:S04]  /*4190*/  LDL R89, [R1+0x64] ;  /* 0x0000640001597983 */ /* 0x008ee80000100800 */
[----:B------:R-:W5:Y:S01]  /*41a0*/  LDSM.16.M88.4 R84, [R252+0x10000] ;  /* 0x01000000fc54783b */ /* 0x000f620000000200 */
[C---:B----4-:R-:W-:Y:S08]  /*41b0*/  HMMA.16816.F32 R4, R72.reuse, R76, R4 ;  /* 0x0000004c4804723c */ /* 0x050ff00000001804 */
[C---:B------:R-:W-:Y:S01]  /*41c0*/  HMMA.16816.F32 R8, R72.reuse, R78, R8 ;  /* 0x0000004e4808723c */ /* 0x040fe20000001808 */
[----:B------:R-:W4:Y:S07]  /*41d0*/  LDSM.16.M88.4 R76, [R252+0x10800] ;  /* 0x01080000fc4c783b */ /* 0x000f2e0000000200 */
[C---:B------:R-:W-:Y:S08]  /*41e0*/  HMMA.16816.F32 R12, R72.reuse, R80, R12 ;  /* 0x00000050480c723c */ /* 0x040ff0000000180c */
[----:B------:R-:W-:Y:S01]  /*41f0*/  HMMA.16816.F32 R16, R72, R82, R16 ;  /* 0x000000524810723c */ /* 0x000fe20000001810 */
[----:B------:R-:W-:Y:S07]  /*4200*/  LDSM.16.M88.4 R72, [R94+0x4000] ;  /* 0x004000005e48783b */ /* 0x000fee0000000200 */
[C---:B-----5:R-:W-:Y:S01]  /*4210*/  HMMA.16816.F32 R4, R68.reuse, R84, R4 ;  /* 0x000000544404723c */ /* 0x060fe20000001804 */
[----:B------:R-:W5:Y:S07]  /*4220*/  LDSM.16.M88.4 R80, [R88+0x10000] ;  /* 0x010000005850783b */ /* 0x000f6e0000000200 */
[C---:B------:R-:W-:Y:S01]  /*4230*/  HMMA.16816.F32 R8, R68.reuse, R86, R8 ;  /* 0x000000564408723c */ /* 0x040fe20000001808 */
[----:B------:R-:W1:Y:S01]  /*4240*/  @P0 S2R R84, SR_TID.X ;  /* 0x0000000000540919 */ /* 0x000e620000002100 */
[----:B------:R-:W-:Y:S06]  /*4250*/  PLOP3.LUT P0, PT, PT, PT, UP0, 0x80, 0x0 ;  /* 0x000000000000781c */ /* 0x000fec0003f0f008 */
[C---:B----4-:R-:W-:Y:S07]  /*4260*/  HMMA.16816.F32 R12, R68.reuse, R76, R12 ;  /* 0x0000004c440c723c */ /* 0x050fee000000180c */
[C---:B------:R-:W-:Y:S01]  /*4270*/  FMUL.FTZ R77, R93.reuse, 1.4426950216293334961 ;  /* 0x3fb8aa3b5d4d7820 */ /* 0x040fe20000410000 */
[----:B------:R-:W-:Y:S07]  /*4280*/  HMMA.16816.F32 R16, R68, R78, R16 ;  /* 0x0000004e4410723c */ /* 0x000fee0000001810 */
[----:B------:R-:W-:Y:S02]  /*4290*/  IMAD.U32 R69, RZ, RZ, UR7 ;  /* 0x00000007ff457e24 */ /* 0x000fe4000f8e00ff */
[----:B-1----:R-:W-:Y:S01]  /*42a0*/  @P3 IMAD.SHL.U32 R76, R84, 0x2, RZ ;  /* 0x00000002544c3824 */ /* 0x002fe200078e00ff */
[----:B------:R-:W-:Y:S02]  /*42b0*/  FSETP.NEU.FTZ.AND P3, PT, R93, -INF , PT ;  /* 0xff8000005d00780b */ /* 0x000fe40003f7d000 */
[----:B------:R-:W4:Y:S01]  /*42c0*/  LDL R93, [R1+0x70] ;  /* 0x00007000015d7983 */ /* 0x000f220000100800 */
[----:B------:R-:W-:Y:S01]  /*42d0*/  IMAD.U32 R68, RZ, RZ, UR28 ;  /* 0x0000001cff447e24 */ /* 0x000fe2000f8e00ff */
[----:B------:R-:W-:Y:S01]  /*42e0*/  @P2 LOP3.LUT R76, R99, 0x6, R76, 0xf8, !PT ;  /* 0x00000006634c2812 */ /* 0x000fe200078ef84c */
[C---:B-----5:R-:W-:Y:S01]  /*42f0*/  HMMA.16816.F32 R4, R72.reuse, R80, R4 ;  /* 0x000000504804723c */ /* 0x060fe20000001804 */
[----:B------:R-:W1:Y:S01]  /*4300*/  S2R R99, SR_TID.X ;  /* 0x0000000000637919 */ /* 0x000e620000002100 */
[----:B------:R-:W-:Y:S03]  /*4310*/  PLOP3.LUT P2, PT, PT, PT, UP0, 0x80, 0x0 ;  /* 0x000000000000781c */ /* 0x000fe60003f4f008 */
[----:B------:R-:W-:Y:S01]  /*4320*/  @P1 IMAD R76, R68, 0x40, R76 ;  /* 0x00000040444c1824 */ /* 0x000fe200078e024c */
[----:B------:R-:W-:Y:S02]  /*4330*/  FSEL R77, R77, RZ, P3 ;  /* 0x000000ff4d4d7208 */ /* 0x000fe40001800000 */
[C---:B------:R-:W-:Y:S01]  /*4340*/  HMMA.16816.F32 R8, R72.reuse, R82, R8 ;  /* 0x000000524808723c */ /* 0x040fe20000001808 */
[----:B------:R-:W-:Y:S02]  /*4350*/  PLOP3.LUT P1, PT, PT, PT, UP0, 0x80, 0x0 ;  /* 0x000000000000781c */ /* 0x000fe40003f2f008 */
[C---:B------:R-:W-:Y:S02]  /*4360*/  @P4 ISETP.GE.AND P4, PT, R76.reuse, UR6, PT ;  /* 0x000000064c004c0c */ /* 0x040fe4000bf86270 */
[----:B------:R-:W-:Y:S02]  /*4370*/  @P0 IADD3 R71, R76, 0x1, RZ ;  /* 0x000000014c470810 */ /* 0x000fe40007ffe0ff */
[----:B------:R-:W-:Y:S02]  /*4380*/  PLOP3.LUT P0, PT, PT, PT, UP0, 0x80, 0x0 ;  /* 0x000000000000781c */ /* 0x000fe40003f0f008 */
[----:B------:R-:W-:Y:S07]  /*4390*/  @P6 ISETP.GE.AND P6, PT, R71, UR6, PT ;  /* 0x0000000647006c0c */ /* 0x000fee000bfc6270 */
[----:B------:R-:W-:Y:S02]  /*43a0*/  @P2 FSEL R4, R4, -INF , !P4 ;  /* 0xff80000004042808 */ /* 0x000fe40006000000 */
[----:B-1----:R-:W-:Y:S02]  /*43b0*/  SHF.R.S32.HI R99, RZ, 0x1f, R99 ;  /* 0x0000001fff637819 */ /* 0x002fe40000011463 */
[----:B------:R-:W-:Y:S01]  /*43c0*/  @P0 FSEL R6, R6, -INF , !P4 ;  /* 0xff80000006060808 */ /* 0x000fe20006000000 */
[----:B------:R-:W-:Y:S01]  /*43d0*/  FFMA.FTZ R4, R4, c[0x0][0x23c], -R77 ;  /* 0x00008f0004047a23 */ /* 0x000fe2000001084d */
[----:B------:R-:W-:Y:S02]  /*43e0*/  LEA.HI R99, R99, R244, RZ, 0x7 ;  /* 0x000000f463637211 */ /* 0x000fe400078f38ff */
[----:B------:R-:W-:Y:S01]  /*43f0*/  PLOP3.LUT P2, PT, PT, PT, UP0, 0x80, 0x0 ;  /* 0x000000000000781c */ /* 0x000fe20003f4f008 */
[----:B------:R-:W1:Y:S01]  /*4400*/  MUFU.EX2 R87, R4 ;  /* 0x0000000400577308 */ /* 0x000e620000000800 */
[----:B------:R-:W-:Y:S02]  /*4410*/  SHF.R.S32.HI R99, RZ, 0x7, R99 ;  /* 0x00000007ff637819 */ /* 0x000fe40000011463 */
[----:B------:R-:W-:Y:S02]  /*4420*/  @P1 FSEL R5, R5, -INF , !P6 ;  /* 0xff80000005051808 */ /* 0x000fe40007000000 */
[----:B------:R-:W-:Y:S01]  /*4430*/  PLOP3.LUT P1, PT, PT, PT, UP0, 0x80, 0x0 ;  /* 0x000000000000781c */ /* 0x000fe20003f2f008 */
[----:B------:R-:W-:Y:S01]  /*4440*/  IMAD R70, R68, 0x2, R99 ;  /* 0x0000000244467824 */ /* 0x000fe200078e0263 */
[----:B------:R-:W-:Y:S01]  /*4450*/  PLOP3.LUT P0, PT, PT, PT, UP0, 0x80, 0x0 ;  /* 0x000000000000781c */ /* 0x000fe20003f0f008 */
[----:B------:R-:W-:Y:S01]  /*4460*/  IMAD R68, R69, 0x4, R98 ;  /* 0x0000000445447824 */ /* 0x000fe200078e0262 */
[----:B------:R-:W-:Y:S01]  /*4470*/  PLOP3.LUT P4, PT, PT, PT, UP0, 0x80, 0x0 ;  /* 0x000000000000781c */ /* 0x000fe20003f8f008 */
[--C-:B------:R-:W-:Y:S02]  /*4480*/  FFMA.FTZ R5, R5, c[0x0][0x23c], -R77.reuse ;  /* 0x00008f0005057a23 */ /* 0x100fe4000001084d */
[----:B------:R-:W-:Y:S01]  /*4490*/  IMAD.WIDE.U32 R68, R68, -0x326172a9, RZ ;  /* 0xcd9e8d5744447825 */ /* 0x000fe200078e00ff */
[----:B------:R-:W-:Y:S01]  /*44a0*/  @P2 IADD3 R78, R76, 0x8, RZ ;  /* 0x000000084c4e2810 */ /* 0x000fe20007ffe0ff */
[----:B------:R5:W-:Y:S01]  /*44b0*/  MUFU.EX2 R86, R5 ;  /* 0x0000000500567308 */ /* 0x000be20000000800 */
[----:B------:R-:W-:Y:S02]  /*44c0*/  PLOP3.LUT P2, PT, PT, PT, UP0, 0x80, 0x0 ;  /* 0x000000000000781c */ /* 0x000fe40003f4f008 */
[----:B------:R-:W-:Y:S02]  /*44d0*/  LOP3.LUT R79, R69, UR15, R92, 0x96, !PT ;  /* 0x0000000f454f7c12 */ /* 0x000fe4000f8e965c */
[----:B------:R-:W4:Y:S01]  /*44e0*/  LDL R92, [R1+0x50] ;  /* 0x00005000015c7983 */ /* 0x000f220000100800 */
[----:B------:R-:W-:Y:S02]  /*44f0*/  @P5 ISETP.GE.AND P5, PT, R78, UR6, PT ;  /* 0x000000064e005c0c */ /* 0x000fe4000bfa6270 */
[----:B------:R-:W-:Y:S01]  /*4500*/  IMAD.WIDE.U32 R78, R79, -0x2daee0ad, RZ ;  /* 0xd2511f534f4e7825 */ /* 0x000fe200078e00ff */
[----:B------:R-:W-:Y:S02]  /*4510*/  @P0 FSEL R7, R7, -INF , !P6 ;  /* 0xff80000007070808 */ /* 0x000fe40007000000 */
[C---:B------:R-:W-:Y:S02]  /*4520*/  @P4 IADD3 R83, R76.reuse, 0x10, RZ ;  /* 0x000000104c534810 */ /* 0x040fe40007ffe0ff */
[----:B------:R-:W-:Y:S02]  /*4530*/  PLOP3.LUT P4, PT, PT, PT, UP0, 0x80, 0x0 ;  /* 0x000000000000781c */ /* 0x000fe40003f8f008 */
[----:B------:R-:W-:Y:S02]  /*4540*/  PLOP3.LUT P0, PT, PT, PT, UP0, 0x80, 0x0 ;  /* 0x000000000000781c */ /* 0x000fe40003f0f008 */
[----:B------:R-:W-:Y:S02]  /*4550*/  PLOP3.LUT P6, PT, PT, PT, UP0, 0x80, 0x0 ;  /* 0x000000000000781c */ /* 0x000fe40003fcf008 */
[----:B-----5:R-:W-:Y:S02]  /*4560*/  @P1 IADD3 R5, R76, 0x9, RZ ;  /* 0x000000094c051810 */ /* 0x020fe40007ffe0ff */
[----:B------:R-:W-:Y:S02]  /*4570*/  PLOP3.LUT P1, PT, PT, PT, UP0, 0x80, 0x0 ;  /* 0x000000000000781c */ /* 0x000fe40003f2f008 */
[----:B------:R-:W-:Y:S03]  /*4580*/  @P2 ISETP.GE.AND P2, PT, R5, UR6, PT ;  /* 0x0000000605002c0c */ /* 0x000fe6000bf46270 */
[----:B------:R-:W-:Y:S02]  /*4590*/  @P4 FSEL R10, R10, -INF , !P5 ;  /* 0xff8000000a0a4808 */ /* 0x000fe40006800000 */
[----:B------:R-:W-:Y:S06]  /*45a0*/  PLOP3.LUT P4, PT, PT, PT, UP0, 0x80, 0x0 ;  /* 0x000000000000781c */ /* 0x000fec0003f8f008 */
[----:B------:R-:W-:Y:S02]  /*45b0*/  @P1 FSEL R8, R8, -INF , !P5 ;  /* 0xff80000008081808 */ /* 0x000fe40006800000 */
[----:B------:R-:W-:Y:S02]  /*45c0*/  @P0 FSEL R9, R9, -INF , !P2 ;  /* 0xff80000009090808 */ /* 0x000fe40005000000 */
[----:B------:R-:W-:Y:S01]  /*45d0*/  PLOP3.LUT P0, PT, PT, PT, UP0, 0x80, 0x0 ;  /* 0x000000000000781c */ /* 0x000fe20003f0f008 */
[--C-:B------:R-:W-:Y:S01]  /*45e0*/  FFMA.FTZ R8, R8, c[0x0][0x23c], -R77.reuse ;  /* 0x00008f0008087a23 */ /* 0x100fe2000001084d */
[----:B------:R-:W-:Y:S01]  /*45f0*/  PLOP3.LUT P1, PT, PT, PT, UP0, 0x80, 0x0 ;  /* 0x000000000000781c */ /* 0x000fe20003f2f008 */
[--C-:B------:R-:W-:Y:S01]  /*4600*/  FFMA.FTZ R9, R9, c[0x0][0x23c], -R77.reuse ;  /* 0x00008f0009097a23 */ /* 0x100fe2000001084d */
[----:B------:R-:W-:Y:S09]  /*4610*/  PLOP3.LUT P5, PT, PT, PT, UP0, 0x80, 0x0 ;  /* 0x000000000000781c */ /* 0x000ff20003faf008 */
[----:B------:R-:W-:Y:S02]  /*4620*/  @P0 IADD3 R5, R76, 0x18, RZ ;  /* 0x000000184c050810 */ /* 0x000fe40007ffe0ff */
[----:B------:R-:W-:Y:S02]  /*4630*/  @P1 FSEL R11, R11, -INF , !P2 ;  /* 0xff8000000b0b1808 */ /* 0x000fe40005000000 */
[----:B------:R-:W-:Y:S02]  /*4640*/  PLOP3.LUT P1, PT, PT, PT, UP0, 0x80, 0x0 ;  /* 0x000000000000781c */ /* 0x000fe40003f2f008 */
[----:B------:R-:W-:Y:S02]  /*4650*/  PLOP3.LUT P0, PT, PT, PT, UP0, 0x80, 0x0 ;  /* 0x000000000000781c */ /* 0x000fe40003f0f008 */
[----:B------:R-:W-:Y:S02]  /*4660*/  PLOP3.LUT P2, PT, PT, PT, UP0, 0x80, 0x0 ;  /* 0x000000000000781c */ /* 0x000fe40003f4f008 */
[----:B------:R-:W-:Y:S02]  /*4670*/  @P5 ISETP.GE.AND P5, PT, R5, UR6, PT ;  /* 0x0000000605005c0c */ /* 0x000fe4000bfa6270 */
[----:B--2---:R-:W-:Y:S02]  /*4680*/  LOP3.LUT R70, R91, UR14, R70, 0x96, !PT ;  /* 0x0000000e5b467c12 */ /* 0x004fe4000f8e9646 */
[----:B------:R-:W2:Y:S03]  /*4690*/  LDL R91, [R1+0x5c] ;  /* 0x00005c00015b7983 */ /* 0x000ea60000100800 */
[----:B------:R-:W-:Y:S05]  /*46a0*/  IMAD.WIDE.U32 R84, R70, -0x326172a9, RZ ;  /* 0xcd9e8d5746547825 */ /* 0x000fea00078e00ff */
[----:B------:R-:W-:Y:S02]  /*46b0*/  LOP3.LUT R80, R85, UR27, R68, 0x96, !PT ;  /* 0x0000001b55507c12 */ /* 0x000fe4000f8e9644 */
[----:B------:R-:W5:Y:S03]  /*46c0*/  LDSM.16.M88.4 R68, [R88+0x10800] ;  /* 0x010800005844783b */ /* 0x000f660000000200 */
[----:B------:R-:W-:Y:S05]  /*46d0*/  IMAD.WIDE.U32 R80, R80, -0x2daee0ad, RZ ;  /* 0xd2511f5350507825 */ /* 0x000fea00078e00ff */
[----:B------:R-:W-:Y:S02]  /*46e0*/  LOP3.LUT R82, R81, UR24, R78, 0x96, !PT ;  /* 0x0000001851527c12 */ /* 0x000fe4000f8e964e */
[----:B------:R-:W-:Y:S01]  /*46f0*/  MUFU.EX2 R81, R9 ;  /* 0x0000000900517308 */ /* 0x000fe20000000800 */
[C---:B---3--:R-:W-:Y:S01]  /*4700*/  FMUL.FTZ R4, R89.reuse, 1.4426950216293334961 ;  /* 0x3fb8aa3b59047820 */ /* 0x048fe20000410000 */
[----:B------:R-:W-:Y:S01]  /*4710*/  FSETP.NEU.FTZ.AND P3, PT, R89, -INF , PT ;  /* 0xff8000005900780b */ /* 0x000fe20003f7d000 */
[C---:B-----5:R-:W-:Y:S01]  /*4720*/  HMMA.16816.F32 R12, R72.reuse, R68, R12 ;  /* 0x00000044480c723c */ /* 0x060fe2000000180c */
[----:B------:R-:W3:Y:S02]  /*4730*/  LDL R89, [R1+0x58] ;  /* 0x0000580001597983 */ /* 0x000ee40000100800 */
[----:B------:R-:W-:Y:S02]  /*4740*/  FSEL R4, R4, RZ, P3 ;  /* 0x000000ff04047208 */ /* 0x000fe40001800000 */
[----:B------:R-:W-:Y:S03]  /*4750*/  PLOP3.LUT P3, PT, PT, PT, UP0, 0x80, 0x0 ;  /* 0x000000000000781c */ /* 0x000fe60003f6f008 */
[----:B------:R-:W-:Y:S04]  /*4760*/  HMMA.16816.F32 R16, R72, R70, R16 ;  /* 0x000000464810723c */ /* 0x000fe80000001810 */
[--C-:B------:R-:W-:Y:S02]  /*4770*/  FFMA.FTZ R6, R6, c[0x0][0x23c], -R4.reuse ;  /* 0x00008f0006067a23 */ /* 0x100fe40000010804 */
[--C-:B------:R-:W-:Y:S02]  /*4780*/  FFMA.FTZ R85, R7, c[0x0][0x23c], -R4.reuse ;  /* 0x00008f0007557a23 */ /* 0x100fe40000010804 */
[----:B------:R5:W1:Y:S01]  /*4790*/  MUFU.EX2 R88, R6 ;  /* 0x0000000600587308 */ /* 0x000a620000000800 */
[----:B------:R-:W-:Y:S01]  /*47a0*/  FFMA.FTZ R10, R10, c[0x0][0x23c], -R4 ;  /* 0x00008f000a0a7a23 */ /* 0x000fe20000010804 */
[----:B------:R-:W-:Y:S02]  /*47b0*/  @P3 ISETP.GE.AND P3, PT, R83, UR6, PT ;  /* 0x0000000653003c0c */ /* 0x000fe4000bf66270 */
[----:B------:R-:W-:Y:S06]  /*47c0*/  IMAD.WIDE.U32 R82, R82, -0x326172a9, RZ ;  /* 0xcd9e8d5752527825 */ /* 0x000fec00078e00ff */
[----:B------:R-:W1:Y:S05]  /*47d0*/  MUFU.EX2 R85, R85 ;  /* 0x0000005500557308 */ /* 0x000e6a0000000800 */
[----:B------:R-:W-:Y:S02]  /*47e0*/  @P1 FSEL R12, R12, -INF , !P3 ;  /* 0xff8000000c0c1808 */ /* 0x000fe40005800000 */
[----:B------:R-:W-:Y:S03]  /*47f0*/  PLOP3.LUT P1, PT, PT, PT, UP0, 0x80, 0x0 ;  /* 0x000000000000781c */ /* 0x000fe60003f2f008 */
[--C-:B------:R-:W-:Y:S01]  /*4800*/  FFMA.FTZ R12, R12, c[0x0][0x23c], -R77.reuse ;  /* 0x00008f000c0c7a23 */ /* 0x100fe2000001084d */
[----:B-----5:R-:W-:Y:S02]  /*4810*/  LOP3.LUT R6, R79, UR26, R90, 0x96, !PT ;  /* 0x0000001a4f067c12 */ /* 0x020fe4000f8e965a */
[----:B------:R-:W5:Y:S03]  /*4820*/  LDL R90, [R1+0x54] ;  /* 0x00005400015a7983 */ /* 0x000f660000100800 */
[----:B------:R-:W-:Y:S05]  /*4830*/  IMAD.WIDE.U32 R6, R6, -0x326172a9, RZ ;  /* 0xcd9e8d5706067825 */ /* 0x000fea00078e00ff */
[----:B------:R-:W-:Y:S02]  /*4840*/  LOP3.LUT R7, R7, UR25, R84, 0x96, !PT ;  /* 0x0000001907077c12 */ /* 0x000fe4000f8e9654 */
[----:B------:R1:W1:Y:S01]  /*4850*/  MUFU.EX2 R84, R8 ;  /* 0x0000000800547308 */ /* 0x0002620000000800 */
[----:B------:R-:W-:Y:S02]  /*4860*/  LOP3.LUT R78, R83, UR23, R6, 0x96, !PT ;  /* 0x00000017534e7c12 */ /* 0x000fe4000f8e9606 */
[----:B------:R-:W-:Y:S04]  /*4870*/  IMAD.WIDE.U32 R6, R7, -0x2daee0ad, RZ ;  /* 0xd2511f5307067825 */ /* 0x000fe800078e00ff */
[----:B------:R-:W-:Y:S01]  /*4880*/  IMAD.WIDE.U32 R78, R78, -0x2daee0ad, RZ ;  /* 0xd2511f534e4e7825 */ /* 0x000fe200078e00ff */
[----:B------:R-:W-:Y:S02]  /*4890*/  LOP3.LUT R7, R7, UR22, R80, 0x96, !PT ;  /* 0x0000001607077c12 */ /* 0x000fe4000f8e9650 */
[----:B------:R1:W-:Y:S01]  /*48a0*/  MUFU.EX2 R83, R10 ;  /* 0x0000000a00537308 */ /* 0x0003e20000000800 */
[----:B------:R-:W-:Y:S01]  /*48b0*/  FFMA.FTZ R80, R11, c[0x0][0x23c], -R4 ;  /* 0x00008f000b507a23 */ /* 0x000fe20000010804 */
[----:B------:R-:W-:Y:S01]  /*48c0*/  LOP3.LUT R79, R79, UR20, R6, 0x96, !PT ;  /* 0x000000144f4f7c12 */ /* 0x000fe2000f8e9606 */
[----:B------:R-:W-:Y:S04]  /*48d0*/  IMAD.WIDE.U32 R6, R7, -0x326172a9, RZ ;  /* 0xcd9e8d5707067825 */ /* 0x000fe800078e00ff */
[----:B------:R-:W-:Y:S03]  /*48e0*/  IMAD.WIDE.U32 R68, R79, -0x326172a9, RZ ;  /* 0xcd9e8d574f447825 */ /* 0x000fe600078e00ff */
[----:B------:R1:W-:Y:S02]  /*48f0*/  MUFU.EX2 R79, R12 ;  /* 0x0000000c004f7308 */ /* 0x0003e40000000800 */
[----:B-1----:R-:W-:Y:S02]  /*4900*/  @P6 IADD3 R8, R76, 0x11, RZ ;  /* 0x000000114c086810 */ /* 0x002fe40007ffe0ff */
[----:B------:R-:W-:Y:S02]  /*4910*/  PLOP3.LUT P6, PT, PT, PT, UP0, 0x80, 0x0 ;  /* 0x000000000000781c */ /* 0x000fe40003fcf008 */
[----:B------:R-:W-:Y:S02]  /*4920*/  @P4 ISETP.GE.AND P4, PT, R8, UR6, PT ;  /* 0x0000000608004c0c */ /* 0x000fe4000bf86270 */
[----:B------:R-:W-:Y:S02]  /*4930*/  LOP3.LUT R8, R69, UR19, R6, 0x96, !PT ;  /* 0x0000001345087c12 */ /* 0x000fe4000f8e9606 */
[----:B------:R-:W1:Y:S01]  /*4940*/  MUFU.EX2 R80, R80 ;  /* 0x0000005000507308 */ /* 0x000e620000000800 */
[----:B------:R-:W-:Y:S02]  /*4950*/  @P2 IADD3 R76, R76, 0x19, RZ ;  /* 0x000000194c4c2810 */ /* 0x000fe40007ffe0ff */
[----:B------:R-:W-:Y:S01]  /*4960*/  LOP3.LUT R10, R7, UR21, R82, 0x96, !PT ;  /* 0x00000015070a7c12 */ /* 0x000fe2000f8e9652 */
[----:B------:R-:W-:Y:S01]  /*4970*/  IMAD.WIDE.U32 R8, R8, -0x2daee0ad, RZ ;  /* 0xd2511f5308087825 */ /* 0x000fe200078e00ff */
[----:B------:R-:W-:Y:S03]  /*4980*/  PLOP3.LUT P2, PT, PT, PT, UP0, 0x80, 0x0 ;  /* 0x000000000000781c */ /* 0x000fe60003f4f008 */
[----:B------:R-:W-:Y:S01]  /*4990*/  IMAD.WIDE.U32 R10, R10, -0x2daee0ad, RZ ;  /* 0xd2511f530a0a7825 */ /* 0x000fe200078e00ff */
[----:B------:R-:W-:Y:S02]  /*49a0*/  @P6 ISETP.GE.AND P6, PT, R76, UR6, PT ;  /* 0x000000064c006c0c */ /* 0x000fe4000bfc6270 */
[----:B------:R-:W-:Y:S02]  /*49b0*/  @P0 FSEL R13, R13, -INF , !P4 ;  /* 0xff8000000d0d0808 */ /* 0x000fe40006000000 */
[----:B------:R-:W-:Y:S02]  /*49c0*/  LOP3.LUT R6, R11, UR18, R78, 0x96, !PT ;  /* 0x000000120b067c12 */ /* 0x000fe4000f8e964e */
[----:B------:R-:W-:Y:S01]  /*49d0*/  PLOP3.LUT P0, PT, PT, PT, UP0, 0x80, 0x0 ;  /* 0x000000000000781c */ /* 0x000fe20003f0f008 */
[--C-:B------:R-:W-:Y:S01]  /*49e0*/  FFMA.FTZ R13, R13, c[0x0][0x23c], -R77.reuse ;  /* 0x00008f000d0d7a23 */ /* 0x100fe2000001084d */
[----:B------:R-:W-:Y:S01]  /*49f0*/  @P1 FSEL R15, R15, -INF , !P4 ;  /* 0xff8000000f0f1808 */ /* 0x000fe20006000000 */
[----:B------:R-:W-:Y:S01]  /*4a00*/  IMAD.WIDE.U32 R6, R6, -0x326172a9, RZ ;  /* 0xcd9e8d5706067825 */ /* 0x000fe200078e00ff */
[----:B------:R-:W-:Y:S01]  /*4a10*/  @P2 FSEL R14, R14, -INF , !P3 ;  /* 0xff8000000e0e2808 */ /* 0x000fe20005800000 */
[----:B------:R1:W-:Y:S01]  /*4a20*/  MUFU.EX2 R78, R13 ;  /* 0x0000000d004e7308 */ /* 0x0003e20000000800 */
[----:B------:R-:W-:Y:S01]  /*4a30*/  PLOP3.LUT P3, PT, PT, PT, UP0, 0x80, 0x0 ;  /* 0x000000000000781c */ /* 0x000fe20003f6f008 */
[----:B------:R-:W-:Y:S01]  /*4a40*/  FFMA.FTZ R15, R15, c[0x0][0x23c], -R4 ;  /* 0x00008f000f0f7a23 */ /* 0x000fe20000010804 */
[----:B------:R-:W-:Y:S01]  /*4a50*/  LOP3.LUT R5, R7, UR17, R68, 0x96, !PT ;  /* 0x0000001107057c12 */ /* 0x000fe2000f8e9644 */
[----:B------:R-:W-:Y:S01]  /*4a60*/  FFMA.FTZ R14, R14, c[0x0][0x23c], -R4 ;  /* 0x00008f000e0e7a23 */ /* 0x000fe20000010804 */
[----:B------:R-:W-:Y:S02]  /*4a70*/  PLOP3.LUT P2, PT, PT, PT, UP0, 0x80, 0x0 ;  /* 0x000000000000781c */ /* 0x000fe40003f4f008 */
[----:B------:R-:W-:Y:S02]  /*4a80*/  PLOP3.LUT P1, PT, PT, PT, UP0, 0x80, 0x0 ;  /* 0x000000000000781c */ /* 0x000fe40003f2f008 */
[--C-:B------:R-:W-:Y:S01]  /*4a90*/  SHF.R.U32.HI R69, RZ, 0x18, R8.reuse ;  /* 0x00000018ff457819 */ /* 0x100fe20000011608 */
[----:B------:R-:W-:Y:S01]  /*4aa0*/  MUFU.EX2 R76, R14 ;  /* 0x0000000e004c7308 */ /* 0x000fe20000000800 */
[C---:B------:R-:W-:Y:S02]  /*4ab0*/  LOP3.LUT R71, R8.reuse, 0xffff, RZ, 0xc0, !PT ;  /* 0x0000ffff08477812 */ /* 0x040fe400078ec0ff */
[----:B------:R-:W-:Y:S02]  /*4ac0*/  SHF.R.U32.HI R70, RZ, 0x10, R8 ;  /* 0x00000010ff467819 */ /* 0x000fe40000011608 */
[----:B------:R-:W-:Y:S02]  /*4ad0*/  LOP3.LUT R11, R8, 0xff, RZ, 0xc0, !PT ;  /* 0x000000ff080b7812 */ /* 0x000fe400078ec0ff */
[----:B------:R-:W-:Y:S02]  /*4ae0*/  LOP3.LUT R8, R6, 0xffff, RZ, 0xc0, !PT ;  /* 0x0000ffff06087812 */ /* 0x000fe400078ec0ff */
[----:B------:R-:W-:Y:S01]  /*4af0*/  LOP3.LUT R7, R5, 0xff, RZ, 0xc0, !PT ;  /* 0x000000ff05077812 */ /* 0x000fe200078ec0ff */
[----:B------:R-:W4:Y:S01]  /*4b00*/  MUFU.EX2 R75, R15 ;  /* 0x0000000f004b7308 */ /* 0x000f220000000800 */
[----:B------:R-:W-:Y:S02]  /*4b10*/  @P0 FSEL R16, R16, -INF , !P5 ;  /* 0xff80000010100808 */ /* 0x000fe40006800000 */
[----:B------:R-:W-:Y:S02]  /*4b20*/  ISETP.LE.U32.AND P0, PT, R7, UR30, PT ;  /* 0x0000001e07007c0c */ /* 0x000fe4000bf03070 */
[----:B------:R-:W-:Y:S01]  /*4b30*/  LOP3.LUT R12, R6, 0xff, RZ, 0xc0, !PT ;  /* 0x000000ff060c7812 */ /* 0x000fe200078ec0ff */
[----:B------:R-:W-:Y:S01]  /*4b40*/  FFMA.FTZ R16, R16, c[0x0][0x23c], -R77 ;  /* 0x00008f0010107a23 */ /* 0x000fe2000001084d */
[----:B-1----:R-:W-:Y:S02]  /*4b50*/  SHF.R.U32.HI R13, RZ, 0x10, R6 ;  /* 0x00000010ff0d7819 */ /* 0x002fe40000011606 */
[--C-:B------:R-:W-:Y:S01]  /*4b60*/  SHF.R.U32.HI R7, RZ, 0x10, R5.reuse ;  /* 0x00000010ff077819 */ /* 0x100fe20000011605 */
[----:B------:R-:W-:Y:S01]  /*4b70*/  MUFU.EX2 R74, R16 ;  /* 0x00000010004a7308 */ /* 0x000fe20000000800 */
[----:B------:R-:W-:Y:S02]  /*4b80*/  LOP3.LUT R10, R9, UR16, R10, 0x96, !PT ;  /* 0x00000010090a7c12 */ /* 0x000fe4000f8e960a */
[----:B------:R-:W-:Y:S02]  /*4b90*/  SHF.R.U32.HI R9, RZ, 0x18, R6 ;  /* 0x00000018ff097819 */ /* 0x000fe40000011606 */
[----:B------:R-:W-:Y:S01]  /*4ba0*/  LOP3.LUT R6, R5, 0xffff, RZ, 0xc0, !PT ;  /* 0x0000ffff05067812 */ /* 0x000fe200078ec0ff */
[----:B------:R-:W-:Y:S01]  /*4bb0*/  @!P0 FADD.FTZ R87, -R87, -RZ ;  /* 0x800000ff57578221 */ /* 0x000fe20000010100 */
[----:B------:R-:W-:Y:S02]  /*4bc0*/  LOP3.LUT R7, R7, 0xff, RZ, 0xc0, !PT ;  /* 0x000000ff07077812 */ /* 0x000fe400078ec0ff */
[----:B------:R-:W-:Y:S02]  /*4bd0*/  SHF.R.U32.HI R6, RZ, 0x8, R6 ;  /* 0x00000008ff067819 */ /* 0x000fe40000011606 */
[----:B------:R-:W-:Y:S02]  /*4be0*/  @P2 FSEL R19, R19, -INF , !P6 ;  /* 0xff80000013132808 */ /* 0x000fe40007000000 */
[----:B------:R-:W-:Y:S02]  /*4bf0*/  @P3 FSEL R18, R18, -INF , !P5 ;  /* 0xff80000012123808 */ /* 0x000fe40006800000 */
[----:B------:R-:W-:Y:S02]  /*4c00*/  @P1 FSEL R17, R17, -INF , !P6 ;  /* 0xff80000011111808 */ /* 0x000fe40007000000 */
[----:B------:R-:W-:Y:S01]  /*4c10*/  ISETP.LE.U32.AND P1, PT, R7, UR30, PT ;  /* 0x0000001e07007c0c */ /* 0x000fe2000bf23070 */
[--C-:B------:R-:W-:Y:S01]  /*4c20*/  FFMA.FTZ R18, R18, c[0x0][0x23c], -R4.reuse ;  /* 0x00008f0012127a23 */ /* 0x100fe20000010804 */
[----:B------:R-:W-:Y:S01]  /*4c30*/  LOP3.LUT R6, R6, 0xffff, RZ, 0xc0, !PT ;  /* 0x0000ffff06067812 */ /* 0x000fe200078ec0ff */
[----:B------:R-:W-:Y:S01]  /*4c40*/  FFMA.FTZ R4, R19, c[0x0][0x23c], -R4 ;  /* 0x00008f0013047a23 */ /* 0x000fe20000010804 */
[----:B------:R-:W-:Y:S01]  /*4c50*/  SHF.R.U32.HI R5, RZ, 0x18, R5 ;  /* 0x00000018ff057819 */ /* 0x000fe20000011605 */
[----:B------:R-:W-:Y:S01]  /*4c60*/  FFMA.FTZ R77, R17, c[0x0][0x23c], -R77 ;  /* 0x00008f00114d7a23 */ /* 0x000fe2000001084d */
[----:B------:R-:W-:Y:S01]  /*4c70*/  ISETP.LE.U32.AND P5, PT, R6, UR30, PT ;  /* 0x0000001e06007c0c */ /* 0x000fe2000bfa3070 */
[----:B------:R1:W-:Y:S01]  /*4c80*/  MUFU.EX2 R72, R4 ;  /* 0x0000000400487308 */ /* 0x0003e20000000800 */
[----:B------:R-:W-:Y:S02]  /*4c90*/  SHF.R.U32.HI R6, RZ, 0x8, R8 ;  /* 0x00000008ff067819 */ /* 0x000fe40000011608 */
[----:B------:R-:W-:Y:S02]  /*4ca0*/  ISETP.LE.U32.AND P6, PT, R5, UR30, PT ;  /* 0x0000001e05007c0c */ /* 0x000fe4000bfc3070 */
[----:B------:R-:W-:Y:S01]  /*4cb0*/  LOP3.LUT R6, R6, 0xffff, RZ, 0xc0, !PT ;  /* 0x0000ffff06067812 */ /* 0x000fe200078ec0ff */
[----:B------:R-:W-:Y:S01]  /*4cc0*/  @!P1 FADD.FTZ R88, -R88, -RZ ;  /* 0x800000ff58589221 */ /* 0x000fe20000010100 */
[----:B------:R-:W-:Y:S02]  /*4cd0*/  ISETP.LE.U32.AND P2, PT, R12, UR30, PT ;  /* 0x0000001e0c007c0c */ /* 0x000fe4000bf43070 */
[----:B------:R-:W-:Y:S01]  /*4ce0*/  ISETP.LE.U32.AND P1, PT, R6, UR30, PT ;  /* 0x0000001e06007c0c */ /* 0x000fe2000bf23070 */
[----:B------:R-:W-:Y:S01]  /*4cf0*/  MUFU.EX2 R77, R77 ;  /* 0x0000004d004d7308 */ /* 0x000fe20000000800 */
[----:B------:R-:W-:Y:S01]  /*4d00*/  LOP3.LUT R5, R10, 0xff, RZ, 0xc0, !PT ;  /* 0x000000ff0a057812 */ /* 0x000fe200078ec0ff */
[----:B------:R-:W-:Y:S01]  /*4d10*/  @!P5 FADD.FTZ R86, -R86, -RZ ;  /* 0x800000ff5656d221 */ /* 0x000fe20000010100 */
[----:B------:R-:W-:Y:S02]  /*4d20*/  ISETP.LE.U32.AND P0, PT, R9, UR30, PT ;  /* 0x0000001e09007c0c */ /* 0x000fe4000bf03070 */
[----:B------:R-:W-:Y:S01]  /*4d30*/  ISETP.LE.U32.AND P5, PT, R5, UR30, PT ;  /* 0x0000001e05007c0c */ /* 0x000fe2000bfa3070 */
[----:B------:R-:W-:Y:S01]  /*4d40*/  @!P6 FADD.FTZ R85, -R85, -RZ ;  /* 0x800000ff5555e221 */ /* 0x000fe20000010100 */
[----:B------:R-:W-:Y:S02]  /*4d50*/  LOP3.LUT R5, R13, 0xff, RZ, 0xc0, !PT ;  /* 0x000000ff0d057812 */ /* 0x000fe400078ec0ff */
[--C-:B------:R-:W-:Y:S01]  /*4d60*/  SHF.R.U32.HI R6, RZ, 0x10, R10.reuse ;  /* 0x00000010ff067819 */ /* 0x100fe2000001160a */
[----:B------:R-:W-:Y:S01]  /*4d70*/  @!P2 FADD.FTZ R84, -R84, -RZ ;  /* 0x800000ff5454a221 */ /* 0x000fe20000010100 */
[----:B------:R-:W-:Y:S01]  /*4d80*/  ISETP.LE.U32.AND P6, PT, R5, UR30, PT ;  /* 0x0000001e05007c0c */ /* 0x000fe2000bfc3070 */
[----:B------:R-:W-:Y:S01]  /*4d90*/  @!P1 FADD.FTZ R81, -R81, -RZ ;  /* 0x800000ff51519221 */ /* 0x000fe20000010100 */
[----:B------:R-:W-:Y:S01]  /*4da0*/  LOP3.LUT R6, R6, 0xff, RZ, 0xc0, !PT ;  /* 0x000000ff06067812 */ /* 0x000fe200078ec0ff */
[----:B------:R-:W4:Y:S01]  /*4db0*/  MUFU.EX2 R73, R18 ;  /* 0x0000001200497308 */ /* 0x000f220000000800 */
[----:B------:R-:W-:Y:S01]  /*4dc0*/  SHF.R.U32.HI R5, RZ, 0x18, R10 ;  /* 0x00000018ff057819 */ /* 0x000fe2000001160a */
[----:B------:R-:W-:Y:S01]  /*4dd0*/  @!P0 FADD.FTZ R80, -R80, -RZ ;  /* 0x800000ff50508221 */ /* 0x000fe20000010100 */
[----:B------:R-:W-:Y:S01]  /*4de0*/  LOP3.LUT R10, R10, 0xffff, RZ, 0xc0, !PT ;  /* 0x0000ffff0a0a7812 */ /* 0x000fe200078ec0ff */
[----:B------:R-:W-:Y:S01]  /*4df0*/  @!P5 FADD.FTZ R79, -R79, -RZ ;  /* 0x800000ff4f4fd221 */ /* 0x000fe20000010100 */
[----:B------:R-:W-:Y:S02]  /*4e00*/  ISETP.LE.U32.AND P2, PT, R5, UR30, PT ;  /* 0x0000001e05007c0c */ /* 0x000fe4000bf43070 */
[----:B------:R-:W-:Y:S02]  /*4e10*/  ISETP.LE.U32.AND P1, PT, R6, UR30, PT ;  /* 0x0000001e06007c0c */ /* 0x000fe4000bf23070 */
[----:B------:R-:W-:Y:S01]  /*4e20*/  LOP3.LUT R6, R70, 0xff, RZ, 0xc0, !PT ;  /* 0x000000ff46067812 */ /* 0x000fe200078ec0ff */
[----:B------:R-:W-:Y:S01]  /*4e30*/  @!P6 FADD.FTZ R83, -R83, -RZ ;  /* 0x800000ff5353e221 */ /* 0x000fe20000010100 */
[----:B------:R-:W-:Y:S02]  /*4e40*/  SHF.R.U32.HI R5, RZ, 0x8, R10 ;  /* 0x00000008ff057819 */ /* 0x000fe4000001160a */
[----:B-1----:R-:W-:Y:S02]  /*4e50*/  SHF.R.U32.HI R4, RZ, 0x8, R71 ;  /* 0x00000008ff047819 */ /* 0x002fe40000011647 */
[----:B------:R-:W-:Y:S02]  /*4e60*/  ISETP.LE.U32.AND P0, PT, R6, UR30, PT ;  /* 0x0000001e06007c0c */ /* 0x000fe4000bf03070 */
[----:B------:R-:W-:Y:S01]  /*4e70*/  F2FP.RELU.PACK_AB R6, R86, R87 ;  /* 0x000000575606723e */ /* 0x000fe200000008ff */
[----:B----4-:R-:W-:Y:S01]  /*4e80*/  @!P2 FADD.FTZ R75, -R75, -RZ ;  /* 0x800000ff4b4ba221 */ /* 0x010fe20000010100 */
[----:B------:R-:W-:Y:S01]  /*4e90*/  LOP3.LUT R5, R5, 0xffff, RZ, 0xc0, !PT ;  /* 0x0000ffff05057812 */ /* 0x000fe200078ec0ff */
[----:B------:R-:W-:Y:S01]  /*4ea0*/  @!P1 FADD.FTZ R76, -R76, -RZ ;  /* 0x800000ff4c4c9221 */ /* 0x000fe20000010100 */
[----:B------:R-:W-:Y:S01]  /*4eb0*/  LOP3.LUT R4, R4, 0xffff, RZ, 0xc0, !PT ;  /* 0x0000ffff04047812 */ /* 0x000fe200078ec0ff */
[----:B------:R1:W-:Y:S01]  /*4ec0*/  STS [R92+0x14000], R6 ;  /* 0x014000065c007388 */ /* 0x0003e20000000800 */
[----:B------:R-:W-:Y:S02]  /*4ed0*/  ISETP.LE.U32.AND P6, PT, R5, UR30, PT ;  /* 0x0000001e05007c0c */ /* 0x000fe4000bfc3070 */
[----:B------:R-:W-:Y:S02]  /*4ee0*/  F2FP.RELU.PACK_AB R5, R85, R88 ;  /* 0x000000585505723e */ /* 0x000fe400000008ff */
[----:B------:R-:W-:Y:S01]  /*4ef0*/  ISETP.LE.U32.AND P5, PT, R4, UR30, PT ;  /* 0x0000001e04007c0c */ /* 0x000fe2000bfa3070 */
[----:B------:R-:W-:Y:S01]  /*4f00*/  @!P0 FADD.FTZ R73, -R73, -RZ ;  /* 0x800000ff49498221 */ /* 0x000fe20000010100 */
[----:B------:R-:W-:Y:S01]  /*4f10*/  F2FP.RELU.PACK_AB R4, R81, R84 ;  /* 0x000000545104723e */ /* 0x000fe200000008ff */
[----:B------:R4:W-:Y:S01]  /*4f20*/  STS [R92+0x14400], R5 ;  /* 0x014400055c007388 */ /* 0x0009e20000000800 */
[----:B------:R-:W-:Y:S02]  /*4f30*/  ISETP.LE.U32.AND P4, PT, R11, UR30, PT ;  /* 0x0000001e0b007c0c */ /* 0x000fe4000bf83070 */
[----:B------:R-:W-:Y:S02]  /*4f40*/  ISETP.LE.U32.AND P3, PT, R69, UR30, PT ;  /* 0x0000001e45007c0c */ /* 0x000fe4000bf63070 */
[----:B------:R-:W-:Y:S01]  /*4f50*/  F2FP.RELU.PACK_AB R8, R80, R83 ;  /* 0x000000535008723e */ /* 0x000fe200000008ff */
[----:B------:R-:W-:Y:S01]  /*4f60*/  @!P6 FADD.FTZ R78, -R78, -RZ ;  /* 0x800000ff4e4ee221 */ /* 0x000fe20000010100 */
[----:B------:R-:W-:Y:S02]  /*4f70*/  FSETP.GE.FTZ.AND P2, PT, R87, RZ, PT ;  /* 0x000000ff5700720b */ /* 0x000fe40003f56000 */
[----:B------:R-:W-:Y:S01]  /*4f80*/  FSETP.GE.FTZ.AND P1, PT, R86, RZ, PT ;  /* 0x000000ff5600720b */ /* 0x000fe20003f36000 */
[----:B------:R-:W-:Y:S01]  /*4f90*/  @!P5 FADD.FTZ R77, -R77, -RZ ;  /* 0x800000ff4d4dd221 */ /* 0x000fe20000010100 */
[----:B------:R-:W-:Y:S03]  /*4fa0*/  F2FP.RELU.PACK_AB R7, R78, R79 ;  /* 0x0000004f4e07723e */ /* 0x000fe600000008ff */
[----:B------:R-:W-:Y:S02]  /*4fb0*/  @!P4 FADD.FTZ R74, -R74, -RZ ;  /* 0x800000ff4a4ac221 */ /* 0x000fe40000010100 */
[----:B------:R-:W-:Y:S01]  /*4fc0*/  @!P3 FADD.FTZ R72, -R72, -RZ ;  /* 0x800000ff4848b221 */ /* 0x000fe20000010100 */
[----:B-1----:R-:W-:Y:S02]  /*4fd0*/  F2FP.RELU.PACK_AB R6, R75, R76 ;  /* 0x0000004c4b06723e */ /* 0x002fe400000008ff */
[----:B------:R-:W-:Y:S02]  /*4fe0*/  FSETP.GE.FTZ.AND P3, PT, R79, RZ, PT ;  /* 0x000000ff4f00720b */ /* 0x000fe40003f76000 */
[----:B----4-:R-:W-:Y:S01]  /*4ff0*/  F2FP.RELU.PACK_AB R5, R77, R74 ;  /* 0x0000004a4d05723e */ /* 0x010fe200000008ff */
[----:B--2---:R1:W-:Y:S04]  /*5000*/  STS [R91+0x14000], R4 ;  /* 0x014000045b007388 */ /* 0x0043e80000000800 */
[----:B------:R-:W-:Y:S01]  /*5010*/  STS [R91+0x14400], R8 ;  /* 0x014400085b007388 */ /* 0x000fe20000000800 */
[----:B-1----:R-:W-:Y:S03]  /*5020*/  F2FP.RELU.PACK_AB R4, R72, R73 ;  /* 0x000000494804723e */ /* 0x002fe600000008ff */
[----:B-----5:R-:W-:Y:S04]  /*5030*/  STS [R90+0x14000], R7 ;  /* 0x014000075a007388 */ /* 0x020fe80000000800 */
[----:B------:R-:W-:Y:S04]  /*5040*/  STS [R90+0x14400], R6 ;  /* 0x014400065a007388 */ /* 0x000fe80000000800 */
[----:B---3--:R-:W-:Y:S04]  /*5050*/  STS [R89+0x14000], R5 ;  /* 0x0140000559007388 */ /* 0x008fe80000000800 */
        /* <DEDUP_REMOVED lines=60> */
[----:B------:R-:W-:Y:S07]  /*5420*/  HMMA.16816.F32 R16, R68, R242, R16 ;  /* 0x000000f24410723c */ /* 0x000fee0000001810 */
[----:B------:R-:W-:Y:S02]  /*5430*/  IMAD.U32 R68, RZ, RZ, UR11 ;  /* 0x0000000bff447e24 */ /* 0x000fe4000f8e00ff */
[----:B------:R-:W-:Y:S03]  /*5440*/  IMAD.U32 R69, RZ, RZ, UR10 ;  /* 0x0000000aff457e24 */ /* 0x000fe6000f8e00ff */
[C---:B------:R-:W-:Y:S04]  /*5450*/  LEA R70, P0, R93.reuse, R68, 0x2 ;  /* 0x000000445d467211 */ /* 0x040fe800078010ff */
[----:B------:R-:W-:Y:S02]  /*5460*/  LEA.HI.X.SX32 R71, R93, R69, 0x2, P0 ;  /* 0x000000455d477211 */ /* 0x000fe400000f16ff */
[----:B------:R-:W-:Y:S03]  /*5470*/  FSETP.GE.FTZ.AND P0, PT, R84, RZ, PT ;  /* 0x000000ff5400720b */ /* 0x000fe60003f16000 */
[----:B------:R-:W2:Y:S04]  /*5480*/  LDG.E R69, [R70.64] ;  /* 0x0000000446457981 */ /* 0x000ea8000c1e1900 */
[----:B------:R2:W3:Y:S02]  /*5490*/  LDG.E R68, [R70.64+0x20] ;  /* 0x0000200446447981 */ /* 0x0004e4000c1e1900 */
[C---:B--2---:R-:W-:Y:S02]  /*54a0*/  FADD.FTZ R70, -R69.reuse, R4 ;  /* 0x0000000445467221 */ /* 0x044fe40000010100 */
[C---:B------:R-:W-:Y:S02]  /*54b0*/  FADD.FTZ R5, -R69.reuse, R5 ;  /* 0x0000000545057221 */ /* 0x040fe40000010100 */
[C---:B------:R-:W-:Y:S01]  /*54c0*/  FADD.FTZ R4, -R69.reuse, R8 ;  /* 0x0000000845047221 */ /* 0x040fe20000010100 */
[-C--:B------:R-:W-:Y:S01]  /*54d0*/  FSEL R8, R70, R69.reuse, P2 ;  /* 0x0000004546087208 */ /* 0x080fe20001000000 */
[----:B------:R-:W-:Y:S01]  /*54e0*/  FADD.FTZ R9, -R69, R9 ;  /* 0x0000000945097221 */ /* 0x000fe20000010100 */
[-C--:B------:R-:W-:Y:S01]  /*54f0*/  FSEL R5, R5, R69.reuse, P1 ;  /* 0x0000004505057208 */ /* 0x080fe20000800000 */
[----:B------:R-:W-:Y:S01]  /*5500*/  FADD.FTZ R12, -R69, R12 ;  /* 0x0000000c450c7221 */ /* 0x000fe20000010100 */
[----:B------:R-:W-:Y:S01]  /*5510*/  FSEL R4, R4, R69, P0 ;  /* 0x0000004504047208 */ /* 0x000fe20000000000 */
[----:B------:R-:W-:Y:S01]  /*5520*/  FMUL.FTZ R8, R87, R8 ;  /* 0x0000000857087220 */ /* 0x000fe20000410000 */
[----:B------:R-:W-:Y:S01]  /*5530*/  FSETP.GE.FTZ.AND P0, PT, R77, RZ, PT ;  /* 0x000000ff4d00720b */ /* 0x000fe20003f16000 */
[----:B------:R-:W-:Y:S01]  /*5540*/  FMUL.FTZ R86, R86, R5 ;  /* 0x0000000556567220 */ /* 0x000fe20000410000 */
[----:B------:R-:W-:Y:S01]  /*5550*/  FSETP.GE.FTZ.AND P1, PT, R81, RZ, PT ;  /* 0x000000ff5100720b */ /* 0x000fe20003f36000 */
[----:B------:R-:W-:Y:S01]  /*5560*/  FMUL.FTZ R84, R84, R4 ;  /* 0x0000000454547220 */ /* 0x000fe20000410000 */
[----:B------:R-:W-:Y:S01]  /*5570*/  FSETP.GE.FTZ.AND P2, PT, R78, RZ, PT ;  /* 0x000000ff4e00720b */ /* 0x000fe20003f56000 */
[C---:B------:R-:W-:Y:S01]  /*5580*/  FADD.FTZ R5, -R69.reuse, R16 ;  /* 0x0000001045057221 */ /* 0x040fe20000010100 */
[----:B------:R-:W-:Y:S01]  /*5590*/  F2FP.PACK_AB R4, R86, R8 ;  /* 0x000000085604723e */ /* 0x000fe200000000ff */
[----:B------:R-:W-:Y:S01]  /*55a0*/  FADD.FTZ R13, -R69, R13 ;  /* 0x0000000d450d7221 */ /* 0x000fe20000010100 */
[-C--:B------:R-:W-:Y:S01]  /*55b0*/  FSEL R9, R9, R69.reuse, P1 ;  /* 0x0000004509097208 */ /* 0x080fe20000800000 */
[----:B---3--:R-:W-:Y:S01]  /*55c0*/  FADD.FTZ R6, -R68, R6 ;  /* 0x0000000644067221 */ /* 0x008fe20000010100 */
[----:B------:R-:W-:Y:S01]  /*55d0*/  FSETP.GE.FTZ.AND P1, PT, R74, RZ, PT ;  /* 0x000000ff4a00720b */ /* 0x000fe20003f36000 */
[----:B------:R1:W-:Y:S01]  /*55e0*/  STS [R92+0x12000], R4 ;  /* 0x012000045c007388 */ /* 0x0003e20000000800 */
[-C--:B------:R-:W-:Y:S01]  /*55f0*/  FSEL R13, R13, R69.reuse, P2 ;  /* 0x000000450d0d7208 */ /* 0x080fe20001000000 */
[----:B------:R-:W-:Y:S01]  /*5600*/  FADD.FTZ R11, -R68, R11 ;  /* 0x0000000b440b7221 */ /* 0x000fe20000010100 */
[----:B------:R-:W-:Y:S01]  /*5610*/  FSEL R5, R5, R69, P1 ;  /* 0x0000004505057208 */ /* 0x000fe20000800000 */
[----:B------:R-:W-:Y:S01]  /*5620*/  FMUL.FTZ R9, R81, R9 ;  /* 0x0000000951097220 */ /* 0x000fe20000410000 */
[----:B------:R-:W-:Y:S01]  /*5630*/  FSEL R12, R12, R69, P3 ;  /* 0x000000450c0c7208 */ /* 0x000fe20001800000 */
[----:B------:R-:W-:Y:S01]  /*5640*/  @P0 FADD.FTZ R69, -R69, R17 ;  /* 0x0000001145450221 */ /* 0x000fe20000010100 */
[----:B------:R-:W-:Y:S01]  /*5650*/  FSETP.GE.FTZ.AND P0, PT, R85, RZ, PT ;  /* 0x000000ff5500720b */ /* 0x000fe20003f16000 */
[----:B------:R-:W-:Y:S01]  /*5660*/  FMUL.FTZ R74, R74, R5 ;  /* 0x000000054a4a7220 */ /* 0x000fe20000410000 */
[----:B------:R-:W-:Y:S01]  /*5670*/  FSETP.GE.FTZ.AND P1, PT, R88, RZ, PT ;  /* 0x000000ff5800720b */ /* 0x000fe20003f36000 */
[----:B------:R-:W-:Y:S01]  /*5680*/  FMUL.FTZ R12, R79, R12 ;  /* 0x0000000c4f0c7220 */ /* 0x000fe20000410000 */
[----:B------:R-:W-:Y:S01]  /*5690*/  FSETP.GE.FTZ.AND P2, PT, R75, RZ, PT ;  /* 0x000000ff4b00720b */ /* 0x000fe20003f56000 */
[----:B------:R-:W-:Y:S01]  /*56a0*/  FMUL.FTZ R8, R78, R13 ;  /* 0x0000000d4e087220 */ /* 0x000fe20000410000 */
[----:B------:R-:W-:Y:S01]  /*56b0*/  FSEL R6, R6, R68, P1 ;  /* 0x0000004406067208 */ /* 0x000fe20000800000 */
[----:B------:R-:W-:Y:S01]  /*56c0*/  FMUL.FTZ R69, R77, R69 ;  /* 0x000000454d457220 */ /* 0x000fe20000410000 */
[----:B------:R-:W-:Y:S02]  /*56d0*/  FSETP.GE.FTZ.AND P1, PT, R80, RZ, PT ;  /* 0x000000ff5000720b */ /* 0x000fe40003f36000 */
[----:B------:R-:W-:Y:S01]  /*56e0*/  FSETP.GE.FTZ.AND P3, PT, R76, RZ, PT ;  /* 0x000000ff4c00720b */ /* 0x000fe20003f76000 */
[----:B------:R-:W-:Y:S01]  /*56f0*/  FMUL.FTZ R88, R88, R6 ;  /* 0x0000000658587220 */ /* 0x000fe20000410000 */
[----:B------:R-:W-:Y:S01]  /*5700*/  F2FP.PACK_AB R9, R9, R84 ;  /* 0x000000540909723e */ /* 0x000fe200000000ff */
[----:B------:R-:W-:Y:S01]  /*5710*/  FADD.FTZ R6, -R68, R15 ;  /* 0x0000000f44067221 */ /* 0x000fe20000010100 */
[----:B------:R-:W-:Y:S01]  /*5720*/  F2FP.PACK_AB R8, R8, R12 ;  /* 0x0000000c0808723e */ /* 0x000fe200000000ff */
[----:B-1----:R-:W-:Y:S03]  /*5730*/  FADD.FTZ R4, -R68, R7 ;  /* 0x0000000744047221 */ /* 0x002fe60000010100 */
[----:B------:R-:W-:Y:S02]  /*5740*/  FSEL R6, R6, R68, P2 ;  /* 0x0000004406067208 */ /* 0x000fe40001000000 */
[----:B------:R-:W-:Y:S02]  /*5750*/  F2FP.PACK_AB R7, R69, R74 ;  /* 0x0000004a4507723e */ /* 0x000fe400000000ff */
[-C--:B------:R-:W-:Y:S01]  /*5760*/  FSEL R5, R4, R68.reuse, P0 ;  /* 0x0000004404057208 */ /* 0x080fe20000000000 */
[C---:B------:R-:W-:Y:S01]  /*5770*/  FADD.FTZ R4, -R68.reuse, R10 ;  /* 0x0000000a44047221 */ /* 0x040fe20000010100 */
[----:B------:R-:W-:Y:S01]  /*5780*/  FSETP.GE.FTZ.AND P0, PT, R83, RZ, PT ;  /* 0x000000ff5300720b */ /* 0x000fe20003f16000 */
[----:B------:R-:W-:Y:S02]  /*5790*/  FADD.FTZ R10, -R68, R14 ;  /* 0x0000000e440a7221 */ /* 0x000fe40000010100 */
[----:B------:R-:W-:Y:S01]  /*57a0*/  FMUL.FTZ R85, R85, R5 ;  /* 0x0000000555557220 */ /* 0x000fe20000410000 */
[----:B------:R-:W-:Y:S01]  /*57b0*/  FSEL R4, R4, R68, P0 ;  /* 0x0000004404047208 */ /* 0x000fe20000000000 */
[----:B------:R-:W-:Y:S01]  /*57c0*/  FADD.FTZ R5, -R68, R18 ;  /* 0x0000001244057221 */ /* 0x000fe20000010100 */
[----:B------:R-:W-:Y:S01]  /*57d0*/  FSETP.GE.FTZ.AND P0, PT, R72, RZ, PT ;  /* 0x000000ff4800720b */ /* 0x000fe20003f16000 */
[----:B------:R-:W-:Y:S01]  /*57e0*/  FMUL.FTZ R75, R75, R6 ;  /* 0x000000064b4b7220 */ /* 0x000fe20000410000 */
[----:B------:R-:W-:Y:S01]  /*57f0*/  FSEL R10, R10, R68, P3 ;  /* 0x000000440a0a7208 */ /* 0x000fe20001800000 */
[----:B------:R-:W-:Y:S01]  /*5800*/  FMUL.FTZ R83, R83, R4 ;  /* 0x0000000453537220 */ /* 0x000fe20000410000 */
[----:B------:R-:W-:Y:S02]  /*5810*/  FSEL R4, R11, R68, P1 ;  /* 0x000000440b047208 */ /* 0x000fe40000800000 */
[----:B------:R-:W-:Y:S01]  /*5820*/  FSETP.GE.FTZ.AND P1, PT, R73, RZ, PT ;  /* 0x000000ff4900720b */ /* 0x000fe20003f36000 */
[----:B------:R-:W-:Y:S02]  /*5830*/  FMUL.FTZ R10, R76, R10 ;  /* 0x0000000a4c0a7220 */ /* 0x000fe40000410000 */
[----:B------:R-:W-:Y:S01]  /*5840*/  FMUL.FTZ R80, R80, R4 ;  /* 0x0000000450507220 */ /* 0x000fe20000410000 */
[----:B------:R-:W-:Y:S02]  /*5850*/  F2FP.PACK_AB R4, R85, R88 ;  /* 0x000000585504723e */ /* 0x000fe400000000ff */
[----:B------:R-:W-:Y:S01]  /*5860*/  FSEL R5, R5, R68, P1 ;  /* 0x0000004405057208 */ /* 0x000fe20000800000 */
[----:B------:R-:W-:Y:S01]  /*5870*/  @P0 FADD.FTZ R68, -R68, R19 ;  /* 0x0000001344440221 */ /* 0x000fe20000010100 */
[----:B------:R-:W-:Y:S01]  /*5880*/  F2FP.PACK_AB R6, R80, R83 ;  /* 0x000000535006723e */ /* 0x000fe200000000ff */
[----:B------:R1:W-:Y:S01]  /*5890*/  STS [R92+0x12400], R4 ;  /* 0x012400045c007388 */ /* 0x0003e20000000800 */
[----:B------:R-:W-:Y:S01]  /*58a0*/  PLOP3.LUT P0, PT, PT, PT, UP4, 0x80, 0x0 ;  /* 0x000000000000781c */ /* 0x000fe20003f0f048 */
[----:B------:R-:W-:Y:S01]  /*58b0*/  FMUL.FTZ R73, R73, R5 ;  /* 0x0000000549497220 */ /* 0x000fe20000410000 */
[----:B------:R-:W-:Y:S01]  /*58c0*/  F2FP.PACK_AB R5, R75, R10 ;  /* 0x0000000a4b05723e */ /* 0x000fe200000000ff */
[----:B------:R-:W-:Y:S01]  /*58d0*/  STS [R91+0x12000], R9 ;  /* 0x012000095b007388 */ /* 0x000fe20000000800 */
[----:B------:R-:W-:Y:S03]  /*58e0*/  FMUL.FTZ R68, R72, R68 ;  /* 0x0000004448447220 */ /* 0x000fe60000410000 */
[----:B------:R-:W-:Y:S04]  /*58f0*/  STS [R91+0x12400], R6 ;  /* 0x012400065b007388 */ /* 0x000fe80000000800 */
[----:B------:R-:W-:Y:S04]  /*5900*/  STS [R90+0x12000], R8 ;  /* 0x012000085a007388 */ /* 0x000fe80000000800 */
[----:B------:R-:W-:Y:S04]  /*5910*/  STS [R90+0x12400], R5 ;  /* 0x012400055a007388 */ /* 0x000fe80000000800 */
[----:B------:R-:W-:Y:S01]  /*5920*/  STS [R89+0x12000], R7 ;  /* 0x0120000759007388 */ /* 0x000fe20000000800 */
[----:B-1----:R-:W-:Y:S05]  /*5930*/  F2FP.PACK_AB R4, R68, R73 ;  /* 0x000000494404723e */ /* 0x002fea00000000ff */
[----:B------:R1:W-:Y:S04]  /*5940*/  STS [R89+0x12400], R4 ;  /* 0x0124000459007388 */ /* 0x0003e80000000800 */
[----:B------:R-:W-:Y:S01]  /*5950*/  BAR.SYNC.DEFER_BLOCKING 0x0 ;  /* 0x0000000000007b1d */ /* 0x000fe20000010000 */
[----:B-1----:R-:W-:Y:S07]  /*5960*/  IMAD.MOV.U32 R89, RZ, RZ, c[0x0][0x22c] ;  /* 0x00008b00ff597624 */ /* 0x002fee00078e00ff */
[----:B------:R-:W-:Y:S01]  /*5970*/  LDSM.16.MT88.4 R4, [R3+0x14000] ;  /* 0x014000000304783b */ /* 0x000fe20000004200 */
[----:B------:R-:W-:Y:S04]  /*5980*/  IMAD R89, R89, c[0x0][0x1c0], RZ ;  /* 0x0000700059597a24 */ /* 0x000fe800078e02ff */
[----:B------:R-:W-:Y:S03]  /*5990*/  IMAD.U32 R88, R89, -0x40, RZ ;  /* 0xffffffc059587824 */ /* 0x000fe600078e00ff */
[----:B------:R-:W1:Y:S08]  /*59a0*/  LDSM.16.MT88.4 R8, [R0+0x6000] ;  /* 0x006000000008783b */ /* 0x000e700000004200 */
[----:B------:R-:W2:Y:S08]  /*59b0*/  LDSM.16.MT88.4 R12, [R2+0x14000] ;  /* 0x01400000020c783b */ /* 0x000eb00000004200 */
[----:B------:R-:W3:Y:S08]  /*59c0*/  LDSM.16.MT88.4 R16, [R0+0x8000] ;  /* 0x008000000010783b */ /* 0x000ef00000004200 */
[----:B------:R-:W4:Y:S06]  /*59d0*/  LDL.LU.64 R90, [R1+0x30] ;  /* 0x00003000015a7983 */ /* 0x000f2c0000300a00 */
[----:B------:R-:W5:Y:S08]  /*59e0*/  LDSM.16.MT88.4 R68, [R0+0xa000] ;  /* 0x00a000000044783b */ /* 0x000f700000004200 */
        /* <DEDUP_REMOVED lines=14> */
[-C--:B-----5:R-:W-:Y:S08]  /*5ad0*/  HMMA.16816.F32 R52, R4, R68.reuse, R52 ;  /* 0x000000440434723c */ /* 0x0a0ff00000001834 */
[C---:B------:R-:W-:Y:S08]  /*5ae0*/  HMMA.16816.F32 R56, R12.reuse, R68, R56 ;  /* 0x000000440c38723c */ /* 0x040ff00000001838 */
[-C--:B------:R-:W-:Y:S01]  /*5af0*/  HMMA.16816.F32 R60, R12, R70.reuse, R60 ;  /* 0x000000460c3c723c */ /* 0x080fe2000000183c */
[----:B------:R-:W-:Y:S07]  /*5b00*/  LDSM.16.MT88.4 R12, [R0+0x7000] ;  /* 0x00700000000c783b */ /* 0x000fee0000004200 */
[----:B------:R-:W-:Y:S01]  /*5b10*/  HMMA.16816.F32 R64, R4, R70, R64 ;  /* 0x000000460440723c */ /* 0x000fe20000001840 */
[----:B------:R-:W5:Y:S07]  /*5b20*/  LDSM.16.MT88.4 R4, [R3+0x15000] ;  /* 0x015000000304783b */ /* 0x000f6e0000004200 */
        /* <DEDUP_REMOVED lines=17> */
[-C--:B-----5:R-:W-:Y:S01]  /*5c40*/  HMMA.16816.F32 R20, R4, R12.reuse, R20 ;  /* 0x0000000c0414723c */ /* 0x0a0fe20000001814 */
        /* <DEDUP_REMOVED lines=14> */
[C---:B----4-:R-:W-:Y:S01]  /*5d30*/  LEA R5, P1, R88.reuse, R90, 0x2 ;  /* 0x0000005a58057211 */ /* 0x050fe200078210ff */
[-C--:B-1----:R-:W-:Y:S05]  /*5d40*/  HMMA.16816.F32 R20, R12, R16.reuse, R20 ;  /* 0x000000100c14723c */ /* 0x082fea0000001814 */
        /* <DEDUP_REMOVED lines=71> */
.L_x_536:
[----:B-1----:R-:W2:Y:S01]  /*61c0*/  LDL R5, [R1+0x1c] ;  /* 0x00001c0001057983 */ /* 0x002ea20000100800 */
[----:B------:R-:W-:Y:S03]  /*61d0*/  @UP4 UIADD3 UR13, UP1, UR8, -0x100, URZ ;  /* 0xffffff00080d4890 */ /* 0x000fe6000ff3e03f */
[----:B------:R-:W3:Y:S01]  /*61e0*/  LDL R4, [R1+0x28] ;  /* 0x0000280001047983 */ /* 0x000ee20000100800 */
[----:B------:R-:W-:Y:S02]  /*61f0*/  @UP4 UIADD3.X UR12, UR9, -0x1, URZ, UP1, !UPT ;  /* 0xffffffff090c4890 */ /* 0x000fe40008ffe43f */
[----:B------:R-:W-:Y:S01]  /*6200*/  @UP4 UIADD3 UR11, UP1, UR11, -0x100, URZ ;  /* 0xffffff000b0b4890 */ /* 0x000fe2000ff3e03f */
[----:B------:R-:W-:Y:S01]  /*6210*/  STL.64 [R1+0xd8], R38 ;  /* 0x0000d82601007387 */ /* 0x000fe20000100a00 */
[----:B------:R-:W-:Y:S02]  /*6220*/  @UP4 UMOV UR8, UR13 ;  /* 0x0000000d00084c82 */ /* 0x000fe40008000000 */
[----:B------:R-:W-:Y:S01]  /*6230*/  @UP4 UIADD3.X UR10, UR10, -0x1, URZ, UP1, !UPT ;  /* 0xffffffff0a0a4890 */ /* 0x000fe20008ffe43f */
[----:B------:R-:W-:Y:S01]  /*6240*/  LDSM.16.MT88.4 R16, [R0+0xc000] ;  /* 0x00c000000010783b */ /* 0x000fe20000004200 */
[----:B------:R-:W-:Y:S03]  /*6250*/  @UP4 UMOV UR9, UR12 ;  /* 0x0000000c00094c82 */ /* 0x000fe60008000000 */
        /* <DEDUP_REMOVED lines=76> */
[----:B------:R-:W2:Y:S06]  /*6720*/  LDL R245, [R1+0x70] ;  /* 0x0000700001f57983 */ /* 0x000eac0000100800 */
[----:B------:R-:W-:Y:S01]  /*6730*/  IMAD.MOV.U32 R244, RZ, RZ, 0x4 ;  /* 0x00000004fff47424 */ /* 0x000fe200078e00ff */
[-C--:B------:R-:W-:Y:S08]  /*6740*/  HMMA.16816.F32 R76, R28, R246.reuse, R76 ;  /* 0x000000f61c4c723c */ /* 0x080ff0000000184c */
[C---:B------:R-:W-:Y:S01]  /*6750*/  HMMA.16816.F32 R80, R248.reuse, R246, R80 ;  /* 0x000000f6f850723c */ /* 0x040fe20000001850 */
[----:B------:R1:W3:Y:S06]  /*6760*/  LDL R246, [R1+0x64] ;  /* 0x0000640001f67983 */ /* 0x0002ec0000100800 */
[----:B------:R-:W-:Y:S01]  /*6770*/  IMAD.MOV.U32 R247, RZ, RZ, c[0x0][0x22c] ;  /* 0x00008b00fff77624 */ /* 0x000fe200078e00ff */
[-C--:B------:R-:W-:Y:S04]  /*6780*/  HMMA.16816.F32 R84, R248, R24.reuse, R84 ;  /* 0x00000018f854723c */ /* 0x080fe80000001854 */
[----:B------:R-:W-:Y:S04]  /*6790*/  IMAD R247, R247, c[0x0][0x1c0], RZ ;  /* 0x00007000f7f77a24 */ /* 0x000fe800078e02ff */
[C---:B------:R-:W-:Y:S01]  /*67a0*/  HMMA.16816.F32 R88, R28.reuse, R24, R88 ;  /* 0x000000181c58723c */ /* 0x040fe20000001858 */
[----:B------:R1:W4:Y:S06]  /*67b0*/  LDL R25, [R1+0x60] ;  /* 0x0000600001197983 */ /* 0x00032c0000100800 */
[C---:B------:R-:W-:Y:S01]  /*67c0*/  IMAD.SHL.U32 R24, R247.reuse, 0x8, RZ ;  /* 0x00000008f7187824 */ /* 0x040fe200078e00ff */
        /* <DEDUP_REMOVED lines=9> */
[----:B------:R-:W-:Y:S02]  /*6860*/  IMAD.SHL.U32 R251, R250, 0x20, RZ ;  /* 0x00000020fafb7824 */ /* 0x000fe400078e00ff */
[----:B--2---:R-:W-:Y:S05]  /*6870*/  @P0 IMAD.WIDE R244, R245, R244, UR8 ;  /* 0x00000008f5f40e25 */ /* 0x004fea000f8e02f4 */
[----:B---3--:R2:W3:Y:S04]  /*6880*/  @P0 LDG.E R246, [R244.64+0x20] ;  /* 0x00002004f4f60981 */ /* 0x0084e8000c1e1900 */
[----:B----4-:R2:W4:Y:S04]  /*6890*/  @P0 LDG.E R25, [R244.64] ;  /* 0x00000004f4190981 */ /* 0x010528000c1e1900 */
[----:B------:R1:W-:Y:S01]  /*68a0*/  RED.E.ADD.F32.FTZ.RN.STRONG.GPU [R20.64], R4 ;  /* 0x000000041400798e */ /* 0x0003e2000c10e784 */
[-C--:B--2---:R-:W-:Y:S01]  /*68b0*/  LEA R244, P1, R24, R20.reuse, 0x2 ;  /* 0x0000001418f47211 */ /* 0x084fe200078210ff */
[----:B------:R-:W-:Y:S05]  /*68c0*/  IMAD.SHL.U32 R245, R247, 0x8, RZ ;  /* 0x00000008f7f57824 */ /* 0x000fea00078e00ff */
[-C--:B------:R-:W-:Y:S02]  /*68d0*/  LEA.HI.X.SX32 R245, R245, R21.reuse, 0x2, P1 ;  /* 0x00000015f5f57211 */ /* 0x080fe400008f16ff */
[CC--:B-1----:R-:W-:Y:S03]  /*68e0*/  LEA R4, P1, R249.reuse, R20.reuse, 0x2 ;  /* 0x00000014f9047211 */ /* 0x0c2fe600078210ff */
[----:B------:R1:W-:Y:S02]  /*68f0*/  RED.E.ADD.F32.FTZ.RN.STRONG.GPU [R244.64], R5 ;  /* 0x00000005f400798e */ /* 0x0003e4000c10e784 */
[-C--:B-1----:R-:W-:Y:S02]  /*6900*/  LEA.HI.X.SX32 R5, R249, R21.reuse, 0x2, P1 ;  /* 0x00000015f9057211 */ /* 0x082fe400008f16ff */
[----:B----4-:R1:W-:Y:S04]  /*6910*/  @P0 STL [R1+0x60], R25 ;  /* 0x0000601901000387 */ /* 0x0103e80000100800 */
[----:B-1----:R1:W5:Y:S04]  /*6920*/  LDL.LU.64 R24, [R1+0xa0] ;  /* 0x0000a00001187983 */ /* 0x0023680000300a00 */
[----:B---3--:R2:W-:Y:S04]  /*6930*/  @P0 STL [R1+0x64], R246 ;  /* 0x000064f601000387 */ /* 0x0085e80000100800 */
        /* <DEDUP_REMOVED lines=297> */
.L_x_537:
[----:B------:R-:W-:Y:S01]  /*7bd0*/  ISETP.LT.AND P0, PT, RZ, UR7, PT ;  /* 0x00000007ff007c0c */ /* 0x000fe2000bf01270 */
[----:B------:R-:W-:Y:S11]  /*7be0*/  UIADD3 UR7, UR7, -0x1, URZ ;  /* 0xffffffff07077890 */ /* 0x000ff6000fffe03f */
[----:B------:R-:W-:Y:S01]  /*7bf0*/  @!UPT UIADD3 URZ, URZ, URZ, URZ ;  /* 0x0000003f3f3ff290 */ /* 0x000fe2000fffe03f */
[----:B------:R-:W-:-:S05]  /*7c00*/  @P0 BRA `(.L_x_538) ;  /* 0xffffbfd000000947 */ /* 0x000fca000383ffff */
[----:B------:R-:W2:Y:S04]  /*7c10*/  LDL R85, [R1+0x80] ;  /* 0x0000800001557983 */ /* 0x000ea80000100800 */
[----:B------:R-:W3:Y:S01]  /*7c20*/  LDL R84, [R1+0x84] ;  /* 0x0000840001547983 */ /* 0x000ee20000100800 */
[----:B------:R-:W-:Y:S01]  /*7c30*/  FMUL.FTZ R15, R49, c[0x0][0x2dc] ;  /* 0x0000b700310f7a20 */ /* 0x000fe20000410000 */
[----:B------:R-:W-:Y:S01]  /*7c40*/  UISETP.NE.AND UP0, UPT, UR31, -0x1, UPT ;  /* 0xffffffff1f00788c */ /* 0x000fe2000bf05270 */
[----:B------:R-:W-:Y:S01]  /*7c50*/  FMUL.FTZ R69, R48, c[0x0][0x2dc] ;  /* 0x0000b70030457a20 */ /* 0x000fe20000410000 */
[----:B------:R-:W-:Y:S01]  /*7c60*/  ULDC.64 UR10, c[0x0][0x3a0] ;  /* 0x0000e800000a7ab9 */ /* 0x000fe20000000a00 */
[----:B------:R-:W-:Y:S02]  /*7c70*/  FMUL.FTZ R100, R100, c[0x0][0x2e0] ;  /* 0x0000b80064647a20 */ /* 0x000fe40000410000 */
[----:B------:R-:W-:Y:S01]  /*7c80*/  FMUL.FTZ R49, R101, c[0x0][0x2e0] ;  /* 0x0000b80065317a20 */ /* 0x000fe20000410000 */
[----:B------:R-:W-:Y:S01]  /*7c90*/  F2FP.PACK_AB R15, R15, R69 ;  /* 0x000000450f0f723e */ /* 0x000fe200000000ff */
[----:B------:R-:W-:Y:S01]  /*7ca0*/  FMUL.FTZ R14, R51, c[0x0][0x2dc] ;  /* 0x0000b700330e7a20 */ /* 0x000fe20000410000 */
[----:B------:R-:W-:Y:S01]  /*7cb0*/  PLOP3.LUT P0, PT, PT, PT, UP0, 0x80, 0x0 ;  /* 0x000000000000781c */ /* 0x000fe20003f0f008 */
[----:B-1----:R-:W-:Y:S01]  /*7cc0*/  FMUL.FTZ R13, R45, c[0x0][0x2dc] ;  /* 0x0000b7002d0d7a20 */ /* 0x002fe20000410000 */
[----:B------:R-:W-:Y:S01]  /*7cd0*/  F2FP.PACK_AB R49, R49, R100 ;  /* 0x000000643131723e */ /* 0x000fe200000000ff */
[----:B------:R-:W-:Y:S01]  /*7ce0*/  BAR.SYNC.DEFER_BLOCKING 0x0 ;  /* 0x0000000000007b1d */ /* 0x000fe20000010000 */
[----:B------:R-:W-:Y:S01]  /*7cf0*/  FMUL.FTZ R102, R102, c[0x0][0x2e0] ;  /* 0x0000b80066667a20 */ /* 0x000fe20000410000 */
[----:B------:R-:W-:Y:S01]  /*7d00*/  @UP0 UIADD3 UR7, UR29, UR31, URZ ;  /* 0x0000001f1d070290 */ /* 0x000fe2000fffe03f */
[----:B------:R-:W-:-:S02]  /*7d10*/  FMUL.FTZ R48, R103, c[0x0][0x2e0] ;  /* 0x0000b80067307a20 */ /* 0x000fc40000410000 */
[----:B------:R-:W-:Y:S01]  /*7d20*/  FMUL.FTZ R51, R44, c[0x0][0x2dc] ;  /* 0x0000b7002c337a20 */ /* 0x000fe20000410000 */
[----:B------:R-:W-:Y:S01]  /*7d30*/  @UP0 UIMAD.WIDE.U32 UR8, UR7, UR10, URZ ;  /* 0x0000000a070802a5 */ /* 0x000fe2000f8e003f */
[----:B------:R-:W-:Y:S01]  /*7d40*/  FMUL.FTZ R112, R112, c[0x0][0x2e0] ;  /* 0x0000b80070707a20 */ /* 0x000fe20000410000 */
[----:B------:R-:W-:Y:S01]  /*7d50*/  F2FP.PACK_AB R48, R48, R102 ;  /* 0x000000663030723e */ /* 0x000fe200000000ff */
[----:B------:R-:W-:Y:S01]  /*7d60*/  FMUL.FTZ R45, R113, c[0x0][0x2e0] ;  /* 0x0000b800712d7a20 */ /* 0x000fe20000410000 */
[----:B------:R-:W-:Y:S01]  /*7d70*/  F2FP.PACK_AB R13, R13, R51 ;  /* 0x000000330d0d723e */ /* 0x000fe200000000ff */
[----:B------:R-:W-:Y:S01]  /*7d80*/  FMUL.FTZ R68, R50, c[0x0][0x2dc] ;  /* 0x0000b70032447a20 */ /* 0x000fe20000410000 */
[----:B------:R-:W-:Y:S01]  /*7d90*/  @UP0 UIMAD UR15, UR7, UR11, UR9 ;  /* 0x0000000b070f02a4 */ /* 0x000fe2000f8e0209 */
[----:B------:R-:W-:Y:S01]  /*7da0*/  FMUL.FTZ R12, R47, c[0x0][0x2dc] ;  /* 0x0000b7002f0c7a20 */ /* 0x000fe20000410000 */
[----:B------:R-:W-:Y:S01]  /*7db0*/  F2FP.PACK_AB R45, R45, R112 ;  /* 0x000000702d2d723e */ /* 0x000fe200000000ff */
[----:B------:R-:W-:Y:S01]  /*7dc0*/  FMUL.FTZ R114, R114, c[0x0][0x2e0] ;  /* 0x0000b80072727a20 */ /* 0x000fe20000410000 */
[----:B------:R-:W-:Y:S01]  /*7dd0*/  F2FP.PACK_AB R14, R14, R68 ;  /* 0x000000440e0e723e */ /* 0x000fe200000000ff */
[----:B------:R-:W-:Y:S01]  /*7de0*/  FMUL.FTZ R44, R115, c[0x0][0x2e0] ;  /* 0x0000b800732c7a20 */ /* 0x000fe20000410000 */
[----:B------:R-:W-:Y:S01]  /*7df0*/  @UP0 UMOV UR14, UR8 ;  /* 0x00000008000e0c82 */ /* 0x000fe20008000000 */
[----:B------:R-:W-:-:S02]  /*7e00*/  FMUL.FTZ R50, R46, c[0x0][0x2dc] ;  /* 0x0000b7002e327a20 */ /* 0x000fc40000410000 */
[----:B------:R-:W-:Y:S01]  /*7e10*/  FMUL.FTZ R104, R104, c[0x0][0x2e0] ;  /* 0x0000b80068687a20 */ /* 0x000fe20000410000 */
[----:B------:R-:W-:Y:S01]  /*7e20*/  F2FP.PACK_AB R44, R44, R114 ;  /* 0x000000722c2c723e */ /* 0x000fe200000000ff */
[----:B------:R-:W-:Y:S01]  /*7e30*/  FMUL.FTZ R47, R105, c[0x0][0x2e0] ;  /* 0x0000b800692f7a20 */ /* 0x000fe20000410000 */
[----:B------:R-:W-:Y:S01]  /*7e40*/  F2FP.PACK_AB R12, R12, R50 ;  /* 0x000000320c0c723e */ /* 0x000fe200000000ff */
[----:B------:R-:W-:Y:S02]  /*7e50*/  FMUL.FTZ R16, R43, c[0x0][0x2dc] ;  /* 0x0000b7002b107a20 */ /* 0x000fe40000410000 */
[----:B------:R-:W-:Y:S01]  /*7e60*/  FMUL.FTZ R106, R106, c[0x0][0x2e0] ;  /* 0x0000b8006a6a7a20 */ /* 0x000fe20000410000 */
[----:B------:R-:W-:Y:S01]  /*7e70*/  F2FP.PACK_AB R47, R47, R104 ;  /* 0x000000682f2f723e */ /* 0x000fe200000000ff */
[----:B------:R-:W-:Y:S02]  /*7e80*/  FMUL.FTZ R46, R107, c[0x0][0x2e0] ;  /* 0x0000b8006b2e7a20 */ /* 0x000fe40000410000 */
        /* <DEDUP_REMOVED lines=14> */
[----:B-----5:R-:W-:Y:S02]  /*7f70*/  FMUL.FTZ R19, R37, c[0x0][0x2dc] ;  /* 0x0000b70025137a20 */ /* 0x020fe40000410000 */
        /* <DEDUP_REMOVED lines=15> */
[----:B------:R-:W-:Y:S02]  /*8070*/  FMUL.FTZ R120, R120, c[0x0][0x2e0] ;  /* 0x0000b80078787a20 */ /* 0x000fe40000410000 */
[----:B------:R-:W-:Y:S01]  /*8080*/  FMUL.FTZ R39, R121, c[0x0][0x2e0] ;  /* 0x0000b80079277a20 */ /* 0x000fe20000410000 */
[----:B------:R-:W-:Y:S01]  /*8090*/  F2FP.PACK_AB R18, R18, R72 ;  /* 0x000000481212723e */ /* 0x000fe200000000ff */
[----:B------:R-:W-:Y:S02]  /*80a0*/  FMUL.FTZ R22, R35, c[0x0][0x2dc] ;  /* 0x0000b70023167a20 */ /* 0x000fe40000410000 */
[----:B------:R-:W-:Y:S01]  /*80b0*/  FMUL.FTZ R122, R122, c[0x0][0x2e0] ;  /* 0x0000b8007a7a7a20 */ /* 0x000fe20000410000 */
[----:B------:R-:W-:Y:S01]  /*80c0*/  F2FP.PACK_AB R39, R39, R120 ;  /* 0x000000782727723e */ /* 0x000fe200000000ff */
[----:B------:R-:W-:-:S02]  /*80d0*/  FMUL.FTZ R38, R123, c[0x0][0x2e0] ;  /* 0x0000b8007b267a20 */ /* 0x000fc40000410000 */
[----:B------:R-:W-:Y:S02]  /*80e0*/  FMUL.FTZ R80, R23, c[0x0][0x2dc] ;  /* 0x0000b70017507a20 */ /* 0x000fe40000410000 */
        /* <DEDUP_REMOVED lines=32> */
[----:B------:R-:W-:Y:S01]  /*82f0*/  FMUL.FTZ R31, R137, c[0x0][0x2e0] ;  /* 0x0000b800891f7a20 */ /* 0x000fe20000410000 */
[----:B------:R-:W-:Y:S01]  /*8300*/  F2FP.PACK_AB R20, R20, R74 ;  /* 0x0000004a1414723e */ /* 0x000fe200000000ff */
[----:B------:R-:W-:Y:S02]  /*8310*/  FMUL.FTZ R138, R138, c[0x0][0x2e0] ;  /* 0x0000b8008a8a7a20 */ /* 0x000fe40000410000 */
[----:B------:R-:W-:Y:S01]  /*8320*/  FMUL.FTZ R30, R139, c[0x0][0x2e0] ;  /* 0x0000b8008b1e7a20 */ /* 0x000fe20000410000 */
[----:B------:R-:W-:Y:S01]  /*8330*/  F2FP.PACK_AB R31, R31, R136 ;  /* 0x000000881f1f723e */ /* 0x000fe200000000ff */
        /* <DEDUP_REMOVED lines=37> */
[----:B------:R-:W-:-:S04]  /*8590*/  F2FP.PACK_AB R5, R5, R60 ;  /* 0x0000003c0505723e */ /* 0x000fc800000000ff */
[----:B------:R-:W-:Y:S01]  /*85a0*/  F2FP.PACK_AB R4, R4, R62 ;  /* 0x0000003e0404723e */ /* 0x000fe200000000ff */
        /* <DEDUP_REMOVED lines=62> */
.L_x_539:
        /* <DEDUP_REMOVED lines=19> */
.L_x_540:
        /* <DEDUP_REMOVED lines=55> */
.L_x_542:
[----:B------:R-:W-:Y:S05]  /*8e30*/  BSYNC B0 ;  /* 0x0000000000007941 */ /* 0x000fea0003800000 */
.L_x_541:
        /* <DEDUP_REMOVED lines=19> */
.L_x_544:
[----:B------:R-:W-:Y:S05]  /*8f70*/  BSYNC B0 ;  /* 0x0000000000007941 */ /* 0x000fea0003800000 */
.L_x_543:
        /* <DEDUP_REMOVED lines=29> */
.L_x_546:
[----:B------:R-:W-:Y:S05]  /*9150*/  BSYNC B0 ;  /* 0x0000000000007941 */ /* 0x000fea0003800000 */
.L_x_545:
        /* <DEDUP_REMOVED lines=18> */
.L_x_519:
        /* <DEDUP_REMOVED lines=20> */
.L_x_548:
        /* <DEDUP_REMOVED lines=18> */
.L_x_549:
        /* <DEDUP_REMOVED lines=43> */
.L_x_551:
[----:B-1----:R-:W-:Y:S05]  /*9790*/  BSYNC B0 ;  /* 0x0000000000007941 */ /* 0x002fea0003800000 */
.L_x_550:
        /* <DEDUP_REMOVED lines=19> */
.L_x_553:
[----:B------:R-:W-:Y:S05]  /*98d0*/  BSYNC B0 ;  /* 0x0000000000007941 */ /* 0x000fea0003800000 */
.L_x_552:
        /* <DEDUP_REMOVED lines=29> */
.L_x_555:
[----:B------:R-:W-:Y:S05]  /*9ab0*/  BSYNC B0 ;  /* 0x0000000000007941 */ /* 0x000fea0003800000 */
.L_x_554:
        /* <DEDUP_REMOVED lines=16> */
.L_x_547:
[----:B------:R-:W-:Y:S05]  /*9bc0*/  BSYNC B1 ;  /* 0x0000000000017941 */ /* 0x000fea0003800000 */
.L_x_514:
        /* <DEDUP_REMOVED lines=11> */
.L_x_556:
[----:B------:R-:W-:Y:S05]  /*9c80*/  EXIT ;  /* 0x000000000000794d */ /* 0x000fea0003800000 */
.L_x_558:
        /* <DEDUP_REMOVED lines=15> */
.L_x_1591:


//--------------------- .text._ZN5flash44flash_bwd_dq_dk_dv_loop_seqk_parallel_kernelI23Flash_bwd_kernel_traitsILi192ELi64ELi64ELi8ELi4ELi2ELi2ELb1ELb1EN7cutlass6half_tE19Flash_kernel_traitsILi192ELi64ELi64ELi8ES3_EELb0ELb0ELb0ELb0ELb0ELb0ELb1EEEvNS_16Flash_bwd_paramsE --------------------------
	.section	.text._ZN5flash44flash_bwd_dq_dk_dv_loop_seqk_parallel_kernelI23Flash_bwd_kernel_traitsILi192ELi64ELi64ELi8ELi4ELi2ELi2ELb1ELb1EN7cutlass6half_tE19Flash_kernel_traitsILi192ELi64ELi64ELi8ES3_EELb0ELb0ELb0ELb0ELb0ELb0ELb1EEEvNS_16Flash_bwd_paramsE,"ax",@progbits
	.sectioninfo	@"SHI_REGISTERS=255"
	.align	128
        .global         _ZN5flash44flash_bwd_dq_dk_dv_loop_seqk_parallel_kernelI23Flash_bwd_kernel_traitsILi192ELi64ELi64ELi8ELi4ELi2ELi2ELb1ELb1EN7cutlass6half_tE19Flash_kernel_traitsILi192ELi64ELi64ELi8ES3_EELb0ELb0ELb0ELb0ELb0ELb0ELb1EEEvNS_16Flash_bwd_paramsE
        .type           _ZN5flash44flash_bwd_dq_dk_dv_loop_seqk_parallel_kernelI23Flash_bwd_kernel_traitsILi192ELi64ELi64ELi8ELi4ELi2ELi2ELb1ELb1EN7cutlass6half_tE19Flash_kernel_traitsILi192ELi64ELi64ELi8ES3_EELb0ELb0ELb0ELb0ELb0ELb0ELb1EEEvNS_16Flash_bwd_paramsE,@function
        .size           _ZN5flash44flash_bwd_dq_dk_dv_loop_seqk_parallel_kernelI23Flash_bwd_kernel_traitsILi192ELi64ELi64ELi8ELi4ELi2ELi2ELb1ELb1EN7cutlass6half_tE19Flash_kernel_traitsILi192ELi64ELi64ELi8ES3_EELb0ELb0ELb0ELb0ELb0ELb0ELb1EEEvNS_16Flash_bwd_paramsE,(.L_x_1592 - _ZN5flash44flash_bwd_dq_dk_dv_loop_seqk_parallel_kernelI23Flash_bwd_kernel_traitsILi192ELi64ELi64ELi8ELi4ELi2ELi2ELb1ELb1EN7cutlass6half_tE19Flash_kernel_traitsILi192ELi64ELi64ELi8ES3_EELb0ELb0ELb0ELb0ELb0ELb0ELb1EEEvNS_16Flash_bwd_paramsE)
        .other          _ZN5flash44flash_bwd_dq_dk_dv_loop_seqk_parallel_kernelI23Flash_bwd_kernel_traitsILi192ELi64ELi64ELi8ELi4ELi2ELi2ELb1ELb1EN7cutlass6half_tE19Flash_kernel_traitsILi192ELi64ELi64ELi8ES3_EELb0ELb0ELb0ELb0ELb0ELb0ELb1EEEvNS_16Flash_bwd_paramsE,@"STO_CUDA_ENTRY STV_DEFAULT"
_ZN5flash44flash_bwd_dq_dk_dv_loop_seqk_parallel_kernelI23Flash_bwd_kernel_traitsILi192ELi64ELi64ELi8ELi4ELi2ELi2ELb1ELb1EN7cutlass6half_tE19Flash_kernel_traitsILi192ELi64ELi64ELi8ES3_EELb0ELb0ELb0ELb0ELb0ELb0ELb1EEEvNS_16Flash_bwd_paramsE:
.text._ZN5flash44flash_bwd_dq_dk_dv_loop_seqk_parallel_kernelI23Flash_bwd_kernel_traitsILi192ELi64ELi64ELi8ELi4ELi2ELi2ELb1ELb1EN7cutlass6half_tE19Flash_kernel_traitsILi192ELi64ELi64ELi8ES3_EELb0ELb0ELb0ELb0ELb0ELb0ELb1EEEvNS_16Flash_bwd_paramsE:
        /* <DEDUP_REMOVED lines=208> */
.L_x_603:
        /* <DEDUP_REMOVED lines=53> */
.L_x_559:
        /* <DEDUP_REMOVED lines=58> */
.L_x_561:
        /* <DEDUP_REMOVED lines=18> */
.L_x_562:
        /* <DEDUP_REMOVED lines=71> */
.L_x_563:
[----:B------:R-:W-:Y:S02]  /*1980*/  UMOV UR12, UR49 ;  /* 0x00000031000c7c82 */ /* 0x000fe40008000000 */
.L_x_564:
        /* <DEDUP_REMOVED lines=141> */
.L_x_567:
[----:B------:R-:W-:Y:S05]  /*2260*/  BSYNC B0 ;  /* 0x0000000000007941 */ /* 0x000fea0003800000 */
.L_x_566:
        /* <DEDUP_REMOVED lines=42> */
.L_x_569:
[----:B------:R-:W-:Y:S05]  /*2510*/  BSYNC B0 ;  /* 0x0000000000007941 */ /* 0x000fea0003800000 */
.L_x_568:
        /* <DEDUP_REMOVED lines=29> */
.L_x_571:
[----:B------:R-:W-:Y:S05]  /*26f0*/  BSYNC B0 ;  /* 0x0000000000007941 */ /* 0x000fea0003800000 */
.L_x_570:
        /* <DEDUP_REMOVED lines=40> */
.L_x_573:
[----:B------:R-:W-:Y:S05]  /*2980*/  BSYNC B0 ;  /* 0x0000000000007941 */ /* 0x000fea0003800000 */
.L_x_572:
        /* <DEDUP_REMOVED lines=26> */
.L_x_575:
[----:B------:R-:W-:Y:S05]  /*2b30*/  BSYNC B0 ;  /* 0x0000000000007941 */ /* 0x000fea0003800000 */
.L_x_574:
        /* <DEDUP_REMOVED lines=38> */
.L_x_577:
[----:B------:R-:W-:Y:S05]  /*2da0*/  BSYNC B0 ;  /* 0x0000000000007941 */ /* 0x000fea0003800000 */
.L_x_576:
        /* <DEDUP_REMOVED lines=73> */
.L_x_579:
[----:B------:R-:W-:Y:S05]  /*3240*/  BSYNC B0 ;  /* 0x0000000000007941 */ /* 0x000fea0003800000 */
.L_x_578:
        /* <DEDUP_REMOVED lines=39> */
.L_x_581:
[----:B------:R-:W-:Y:S05]  /*34c0*/  BSYNC B0 ;  /* 0x0000000000007941 */ /* 0x000fea0003800000 */
.L_x_580:
        /* <DEDUP_REMOVED lines=87> */
.L_x_584:
[----:B------:R-:W2:Y:S01]  /*3a40*/  LDL R246, [R1] ;  /* 0x0000000001f67983 */ /* 0x000ea20000100800 */
[----:B------:R-:W-:Y:S01]  /*3a50*/  PLOP3.LUT P0, PT, PT, PT, UP0, 0x80, 0x0 ;  /* 0x000000000000781c */ /* 0x000fe20003f0f008 */
[----:B------:R-:W-:Y:S01]  /*3a60*/  UISETP.GE.AND UP5, UPT, UR7, 0x1, UPT ;  /* 0x000000010700788c */ /* 0x000fe2000bfa6270 */
[----:B------:R-:W-:Y:S01]  /*3a70*/  PLOP3.LUT P5, PT, PT, PT, UP0, 0x80, 0x0 ;  /* 0x000000000000781c */ /* 0x000fe20003faf008 */
[----:B------:R-:W4:Y:S01]  /*3a80*/  LDL R245, [R1+0x4] ;  /* 0x0000040001f57983 */ /* 0x000f220000100800 */
[----:B------:R-:W-:Y:S02]  /*3a90*/  PLOP3.LUT P1, PT, PT, PT, UP0, 0x80, 0x0 ;  /* 0x000000000000781c */ /* 0x000fe40003f2f008 */
[----:B------:R-:W-:Y:S01]  /*3aa0*/  PLOP3.LUT P4, PT, PT, PT, UP0, 0x80, 0x0 ;  /* 0x000000000000781c */ /* 0x000fe20003f8f008 */
[----:B---3--:R-:W3:Y:S01]  /*3ab0*/  LDL R244, [R1+0x10] ;  /* 0x0000100001f47983 */ /* 0x008ee20000100800 */
[----:B------:R-:W-:Y:S02]  /*3ac0*/  PLOP3.LUT P2, PT, PT, PT, UP0, 0x80, 0x0 ;  /* 0x000000000000781c */ /* 0x000fe40003f4f008 */
[----:B------:R-:W-:Y:S01]  /*3ad0*/  PLOP3.LUT P3, PT, PT, PT, UP0, 0x80, 0x0 ;  /* 0x000000000000781c */ /* 0x000fe20003f6f008 */
[----:B-1----:R1:W-:Y:S01]  /*3ae0*/  STL [R1+0xa0], R107 ;  /* 0x0000a06b01007387 */ /* 0x0023e20000100800 */
[----:B------:R-:W-:Y:S03]  /*3af0*/  PLOP3.LUT P6, PT, PT, PT, UP0, 0x80, 0x0 ;  /* 0x000000000000781c */ /* 0x000fe60003fcf008 */
[----:B------:R-:W0:Y:S08]  /*3b00*/  LDGDEPBAR ;  /* 0x00000000000079af */ /* 0x000e300000000000 */
[----:B-1----:R-:W3:Y:S04]  /*3b10*/  LDL R107, [R1+0x8] ;  /* 0x00000800016b7983 */ /* 0x002ee80000100800 */
[----:B------:R1:W-:Y:S04]  /*3b20*/  STL [R1+0x9c], R106 ;  /* 0x00009c6a01007387 */ /* 0x0003e80000100800 */
[----:B-1----:R-:W3:Y:S04]  /*3b30*/  LDL R106, [R1+0xc] ;  /* 0x00000c00016a7983 */ /* 0x002ee80000100800 */
[----:B------:R1:W-:Y:S04]  /*3b40*/  STL [R1+0x98], R105 ;  /* 0x0000986901007387 */ /* 0x0003e80000100800 */
[----:B-1----:R-:W3:Y:S04]  /*3b50*/  LDL R105, [R1+0x18] ;  /* 0x0000180001697983 */ /* 0x002ee80000100800 */
[----:B------:R1:W-:Y:S04]  /*3b60*/  STL [R1+0x94], R104 ;  /* 0x0000946801007387 */ /* 0x0003e80000100800 */
[----:B-1----:R-:W3:Y:S04]  /*3b70*/  LDL R104, [R1+0x14] ;  /* 0x0000140001687983 */ /* 0x002ee80000100800 */
[----:B------:R1:W-:Y:S04]  /*3b80*/  STL [R1+0x90], R103 ;  /* 0x0000906701007387 */ /* 0x0003e80000100800 */
[----:B------:R1:W-:Y:S04]  /*3b90*/  STL [R1+0x8c], R102 ;  /* 0x00008c6601007387 */ /* 0x0003e80000100800 */
[----:B------:R1:W-:Y:S04]  /*3ba0*/  STL [R1+0x88], R101 ;  /* 0x0000886501007387 */ /* 0x0003e80000100800 */
[----:B------:R1:W-:Y:S04]  /*3bb0*/  STL [R1+0x84], R100 ;  /* 0x0000846401007387 */ /* 0x0003e80000100800 */
[----:B-1----:R-:W3:Y:S04]  /*3bc0*/  LDL R103, [R1+0x50] ;  /* 0x0000500001677983 */ /* 0x002ee80000100800 */
[----:B------:R-:W3:Y:S04]  /*3bd0*/  LDL R102, [R1+0x5c] ;  /* 0x00005c0001667983 */ /* 0x000ee80000100800 */
[----:B------:R-:W3:Y:S04]  /*3be0*/  LDL R101, [R1+0x54] ;  /* 0x0000540001657983 */ /* 0x000ee80000100800 */
[----:B------:R-:W3:Y:S01]  /*3bf0*/  LDL R100, [R1+0x58] ;  /* 0x0000580001647983 */ /* 0x000ee20000100800 */
[----:B------:R-:W-:Y:S04]  /*3c00*/  DEPBAR.LE SB0, 0x0 ;  /* 0x000080000000791a */ /* 0x000fe80000000000 */
[----:B------:R-:W-:Y:S08]  /*3c10*/  BAR.SYNC.DEFER_BLOCKING 0x0 ;  /* 0x0000000000007b1d */ /* 0x000ff00000010000 */
[----:B------:R-:W-:Y:S08]  /*3c20*/  LDSM.16.M88.4 R88, [R252+0xc000] ;  /* 0x00c00000fc58783b */ /* 0x000ff00000000200 */
[----:B--2---:R-:W-:Y:S08]  /*3c30*/  LDSM.16.M88.4 R8, [R246+0xc000] ;  /* 0x00c00000f608783b */ /* 0x004ff00000000200 */
[----:B------:R-:W-:Y:S08]  /*3c40*/  LDSM.16.M88.4 R68, [R246+0xc800] ;  /* 0x00c80000f644783b */ /* 0x000ff00000000200 */
[----:B----4-:R-:W-:Y:S08]  /*3c50*/  LDSM.16.M88.4 R76, [R245+0xc000] ;  /* 0x00c00000f54c783b */ /* 0x010ff00000000200 */
[----:B------:R-:W-:Y:S08]  /*3c60*/  LDSM.16.M88.4 R80, [R245+0xc800] ;  /* 0x00c80000f550783b */ /* 0x000ff00000000200 */
[----:B---3--:R-:W-:Y:S08]  /*3c70*/  LDSM.16.M88.4 R96, [R244+0xc000] ;  /* 0x00c00000f460783b */ /* 0x008ff00000000200 */
[----:B------:R-:W1:Y:S08]  /*3c80*/  LDSM.16.M88.4 R16, [R107] ;  /* 0x000000006b10783b */ /* 0x000e700000000200 */
[----:B------:R-:W2:Y:S01]  /*3c90*/  LDSM.16.M88.4 R72, [R106] ;  /* 0x000000006a48783b */ /* 0x000ea20000000200 */
[C---:B-1----:R-:W-:Y:S08]  /*3ca0*/  HMMA.16816.F32 R4, R16.reuse, R8, RZ ;  /* 0x000000081004723c */ /* 0x042ff000000018ff */
[C---:B------:R-:W-:Y:S01]  /*3cb0*/  HMMA.16816.F32 R8, R16.reuse, R10, RZ ;  /* 0x0000000a1008723c */ /* 0x040fe200000018ff */
[----:B------:R-:W1:Y:S07]  /*3cc0*/  LDSM.16.M88.4 R84, [R105] ;  /* 0x000000006954783b */ /* 0x000e6e0000000200 */
[C---:B------:R-:W-:Y:S08]  /*3cd0*/  HMMA.16816.F32 R12, R16.reuse, R68, RZ ;  /* 0x00000044100c723c */ /* 0x040ff000000018ff */
[----:B------:R-:W-:Y:S01]  /*3ce0*/  HMMA.16816.F32 R16, R16, R70, RZ ;  /* 0x000000461010723c */ /* 0x000fe200000018ff */
[----:B------:R-:W3:Y:S07]  /*3cf0*/  LDSM.16.M88.4 R68, [R252+0xc800] ;  /* 0x00c80000fc44783b */ /* 0x000eee0000000200 */
[C---:B--2---:R-:W-:Y:S08]  /*3d00*/  HMMA.16816.F32 R4, R72.reuse, R76, R4 ;  /* 0x0000004c4804723c */ /* 0x044ff00000001804 */
[C---:B------:R-:W-:Y:S01]  /*3d10*/  HMMA.16816.F32 R8, R72.reuse, R78, R8 ;  /* 0x0000004e4808723c */ /* 0x040fe20000001808 */
[----:B------:R-:W-:Y:S07]  /*3d20*/  LDSM.16.M88.4 R76, [R107+0x2000] ;  /* 0x002000006b4c783b */ /* 0x000fee0000000200 */
[C---:B------:R-:W-:Y:S01]  /*3d30*/  HMMA.16816.F32 R12, R72.reuse, R80, R12 ;  /* 0x00000050480c723c */ /* 0x040fe2000000180c */
[----:B------:R-:W2:Y:S07]  /*3d40*/  LDSM.16.M88.4 R92, [R104] ;  /* 0x00000000685c783b */ /* 0x000eae0000000200 */
[----:B------:R-:W-:Y:S01]  /*3d50*/  HMMA.16816.F32 R16, R72, R82, R16 ;  /* 0x000000524810723c */ /* 0x000fe20000001810 */
[----:B------:R-:W4:Y:S07]  /*3d60*/  LDSM.16.M88.4 R72, [R244+0xc800] ;  /* 0x00c80000f448783b */ /* 0x000f2e0000000200 */
[C---:B-1----:R-:W-:Y:S01]  /*3d70*/  HMMA.16816.F32 R4, R84.reuse, R88, R4 ;  /* 0x000000585404723c */ /* 0x042fe20000001804 */
[----:B------:R-:W1:Y:S07]  /*3d80*/  LDSM.16.M88.4 R80, [R246+0xe000] ;  /* 0x00e00000f650783b */ /* 0x000e6e0000000200 */
[C---:B------:R-:W-:Y:S01]  /*3d90*/  HMMA.16816.F32 R8, R84.reuse, R90, R8 ;  /* 0x0000005a5408723c */ /* 0x040fe20000001808 */
[----:B------:R-:W-:Y:S07]  /*3da0*/  LDSM.16.M88.4 R88, [R245+0xe000] ;  /* 0x00e00000f558783b */ /* 0x000fee0000000200 */
[C---:B---3--:R-:W-:Y:S08]  /*3db0*/  HMMA.16816.F32 R12, R84.reuse, R68, R12 ;  /* 0x00000044540c723c */ /* 0x048ff0000000180c */
[----:B------:R-:W-:Y:S01]  /*3dc0*/  HMMA.16816.F32 R16, R84, R70, R16 ;  /* 0x000000465410723c */ /* 0x000fe20000001810 */
[----:B------:R-:W3:Y:S07]  /*3dd0*/  LDSM.16.M88.4 R68, [R246+0xe800] ;  /* 0x00e80000f644783b */ /* 0x000eee0000000200 */
[C---:B--2---:R-:W-:Y:S01]  /*3de0*/  HMMA.16816.F32 R4, R92.reuse, R96, R4 ;  /* 0x000000605c04723c */ /* 0x044fe20000001804 */
[----:B------:R-:W2:Y:S07]  /*3df0*/  LDSM.16.M88.4 R84, [R106+0x2000] ;  /* 0x002000006a54783b */ /* 0x000eae0000000200 */
[C---:B------:R-:W-:Y:S01]  /*3e00*/  HMMA.16816.F32 R8, R92.reuse, R98, R8 ;  /* 0x000000625c08723c */ /* 0x040fe20000001808 */
[----:B------:R-:W-:Y:S07]  /*3e10*/  LDSM.16.M88.4 R96, [R252+0xe000] ;  /* 0x00e00000fc60783b */ /* 0x000fee0000000200 */
[C---:B----4-:R-:W-:Y:S08]  /*3e20*/  HMMA.16816.F32 R12, R92.reuse, R72, R12 ;  /* 0x000000485c0c723c */ /* 0x050ff0000000180c */
        /* <DEDUP_REMOVED lines=39> */
[C---:B------:R-:W-:Y:S08]  /*40a0*/  HMMA.16816.F32 R8, R92.reuse, R98, R8 ;  /* 0x000000625c08723c */ /* 0x040ff00000001808 */
[C---:B----4-:R-:W-:Y:S01]  /*40b0*/  HMMA.16816.F32 R12, R92.reuse, R72, R12 ;  /* 0x000000485c0c723c */ /* 0x050fe2000000180c */
[----:B------:R-:W4:Y:S04]  /*40c0*/  LDL R73, [R1+0x60] ;  /* 0x0000600001497983 */ /* 0x000f280000100800 */
[----:B------:R-:W4:Y:S03]  /*40d0*/  LDL R72, [R1+0x64] ;  /* 0x0000640001487983 */ /* 0x000f260000100800 */
[----:B------:R-:W-:Y:S01]  /*40e0*/  HMMA.16816.F32 R16, R92, R74, R16 ;  /* 0x0000004a5c10723c */ /* 0x000fe20000001810 */
[----:B------:R-:W4:Y:S07]  /*40f0*/  LDL R74, [R1+0x80] ;  /* 0x00008000014a7983 */ /* 0x000f2e0000100800 */
[C---:B-1----:R-:W-:Y:S08]  /*4100*/  HMMA.16816.F32 R4, R76.reuse, R80, R4 ;  /* 0x000000504c04723c */ /* 0x042ff00000001804 */
[C---:B------:R-:W-:Y:S08]  /*4110*/  HMMA.16816.F32 R8, R76.reuse, R82, R8 ;  /* 0x000000524c08723c */ /* 0x040ff00000001808 */
[C---:B---3--:R-:W-:Y:S08]  /*4120*/  HMMA.16816.F32 R12, R76.reuse, R68, R12 ;  /* 0x000000444c0c723c */ /* 0x048ff0000000180c */
[----:B------:R-:W-:Y:S01]  /*4130*/  HMMA.16816.F32 R16, R76, R70, R16 ;  /* 0x000000464c10723c */ /* 0x000fe20000001810 */
[----:B------:R-:W1:Y:S07]  /*4140*/  LDSM.16.M88.4 R68, [R244+0x10800] ;  /* 0x01080000f444783b */ /* 0x000e6e0000000200 */
[C---:B--2---:R-:W-:Y:S08]  /*4150*/  HMMA.16816.F32 R4, R84.reuse, R88, R4 ;  /* 0x000000585404723c */ /* 0x044ff00000001804 */
[C---:B------:R-:W-:Y:S11]  /*4160*/  HMMA.16816.F32 R8, R84.reuse, R90, R8 ;  /* 0x0000005a5408723c */ /* 0x040ff60000001808 */
[----:B------:R-:W-:Y:S05]  /*4170*/  @!UPT UIADD3 URZ, URZ, URZ, URZ ;  /* 0x0000003f3f3ff290 */ /* 0x000fea000fffe03f */
[----:B------:R-:W-:Y:S02]  /*4180*/  FMUL.FTZ R6, R6, c[0x0][0x2ec] ;  /* 0x0000bb0006067a20 */ /* 0x000fe40000410000 */
[----:B------:R-:W-:Y:S02]  /*4190*/  FMUL.FTZ R4, R4, c[0x0][0x2ec] ;  /* 0x0000bb0004047a20 */ /* 0x000fe40000410000 */
[----:B------:R2:W-:Y:S01]  /*41a0*/  MUFU.TANH R91, R6 ;  /* 0x00000006005b7308 */ /* 0x0005e20000002400 */
[----:B------:R-:W-:Y:S02]  /*41b0*/  FMUL.FTZ R5, R5, c[0x0][0x2ec] ;  /* 0x0000bb0005057a20 */ /* 0x000fe40000410000 */
[----:B------:R-:W-:Y:S01]  /*41c0*/  FMUL.FTZ R7, R7, c[0x0][0x2ec] ;  /* 0x0000bb0007077a20 */ /* 0x000fe20000410000 */
[C---:B-1----:R-:W-:Y:S03]  /*41d0*/  HMMA.16816.F32 R12, R84.reuse, R68, R12 ;  /* 0x00000044540c723c */ /* 0x042fe6000000180c */
[----:B------:R-:W-:Y:S03]  /*41e0*/  FMUL.FTZ R8, R8, c[0x0][0x2ec] ;  /* 0x0000bb0008087a20 */ /* 0x000fe60000410000 */
[----:B------:R-:W-:Y:S01]  /*41f0*/  MUFU.TANH R82, R4 ;  /* 0x0000000400527308 */ /* 0x000fe20000002400 */
[----:B------:R-:W-:Y:S01]  /*4200*/  FMUL.FTZ R9, R9, c[0x0][0x2ec] ;  /* 0x0000bb0009097a20 */ /* 0x000fe20000410000 */
[----:B------:R-:W-:Y:S04]  /*4210*/  HMMA.16816.F32 R16, R84, R70, R16 ;  /* 0x000000465410723c */ /* 0x000fe80000001810 */
[----:B------:R-:W-:Y:S02]  /*4220*/  FMUL.FTZ R10, R10, c[0x0][0x2ec] ;  /* 0x0000bb000a0a7a20 */ /* 0x000fe40000410000 */
[----:B------:R-:W-:Y:S02]  /*4230*/  FMUL.FTZ R11, R11, c[0x0][0x2ec] ;  /* 0x0000bb000b0b7a20 */ /* 0x000fe40000410000 */
[----:B------:R-:W1:Y:S01]  /*4240*/  MUFU.TANH R81, R5 ;  /* 0x0000000500517308 */ /* 0x000e620000002400 */
[----:B--2---:R-:W-:Y:S07]  /*4250*/  MOV R6, UR19 ;  /* 0x0000001300067c02 */ /* 0x004fee0008000f00 */
[----:B------:R-:W-:Y:S02]  /*4260*/  FMUL.FTZ R12, R12, c[0x0][0x2ec] ;  /* 0x0000bb000c0c7a20 */ /* 0x000fe40000410000 */
[----:B------:R-:W-:Y:S01]  /*4270*/  MUFU.TANH R83, R8 ;  /* 0x0000000800537308 */ /* 0x000fe20000002400 */
[----:B------:R-:W-:Y:S02]  /*4280*/  FMUL.FTZ R13, R13, c[0x0][0x2ec] ;  /* 0x0000bb000d0d7a20 */ /* 0x000fe40000410000 */
[----:B------:R-:W-:Y:S02]  /*4290*/  FMUL.FTZ R14, R14, c[0x0][0x2ec] ;  /* 0x0000bb000e0e7a20 */ /* 0x000fe40000410000 */
[----:B------:R-:W-:Y:S02]  /*42a0*/  FMUL.FTZ R15, R15, c[0x0][0x2ec] ;  /* 0x0000bb000f0f7a20 */ /* 0x000fe40000410000 */
[----:B------:R-:W-:Y:S02]  /*42b0*/  FMUL.FTZ R16, R16, c[0x0][0x2ec] ;  /* 0x0000bb0010107a20 */ /* 0x000fe40000410000 */
[----:B------:R-:W-:Y:S01]  /*42c0*/  FMUL.FTZ R17, R17, c[0x0][0x2ec] ;  /* 0x0000bb0011117a20 */ /* 0x000fe20000410000 */
[----:B------:R1:W2:Y:S01]  /*42d0*/  MUFU.TANH R90, R7 ;  /* 0x00000007005a7308 */ /* 0x0002a20000002400 */
[----:B------:R-:W-:Y:S02]  /*42e0*/  FMUL.FTZ R18, R18, c[0x0][0x2ec] ;  /* 0x0000bb0012127a20 */ /* 0x000fe40000410000 */
[----:B------:R-:W-:Y:S07]  /*42f0*/  FMUL.FTZ R19, R19, c[0x0][0x2ec] ;  /* 0x0000bb0013137a20 */ /* 0x000fee0000410000 */
[----:B------:R3:W2:Y:S10]  /*4300*/  MUFU.TANH R80, R9 ;  /* 0x0000000900507308 */ /* 0x0006b40000002400 */
[----:B------:R-:W2:Y:S01]  /*4310*/  MUFU.TANH R89, R10 ;  /* 0x0000000a00597308 */ /* 0x000ea20000002400 */
[----:B-1----:R-:W-:Y:S09]  /*4320*/  MOV R7, R81 ;  /* 0x0000005100077202 */ /* 0x002ff20000000f00 */
[----:B------:R-:W1:Y:S10]  /*4330*/  MUFU.TANH R88, R11 ;  /* 0x0000000b00587308 */ /* 0x000e740000002400 */
[----:B------:R-:W1:Y:S10]  /*4340*/  MUFU.TANH R78, R12 ;  /* 0x0000000c004e7308 */ /* 0x000e740000002400 */
[----:B------:R-:W1:Y:S10]  /*4350*/  MUFU.TANH R79, R13 ;  /* 0x0000000d004f7308 */ /* 0x000e740000002400 */
[----:B------:R-:W1:Y:S10]  /*4360*/  MUFU.TANH R87, R14 ;  /* 0x0000000e00577308 */ /* 0x000e740000002400 */
[----:B------:R-:W-:Y:S10]  /*4370*/  MUFU.TANH R86, R15 ;  /* 0x0000000f00567308 */ /* 0x000ff40000002400 */
[----:B------:R-:W1:Y:S10]  /*4380*/  MUFU.TANH R77, R16 ;  /* 0x00000010004d7308 */ /* 0x000e740000002400 */
[----:B------:R-:W-:Y:S10]  /*4390*/  MUFU.TANH R76, R17 ;  /* 0x00000011004c7308 */ /* 0x000ff40000002400 */
[----:B------:R-:W-:Y:S10]  /*43a0*/  MUFU.TANH R85, R18 ;  /* 0x0000001200557308 */ /* 0x000ff40000002400 */
[----:B------:R-:W-:Y:S01]  /*43b0*/  MUFU.TANH R84, R19 ;  /* 0x0000001300547308 */ /* 0x000fe20000002400 */
[C---:B----4-:R-:W-:Y:S01]  /*43c0*/  FMUL.FTZ R5, R73.reuse, 1.4426950216293334961 ;  /* 0x3fb8aa3b49057820 */ /* 0x050fe20000410000 */
[----:B------:R-:W-:Y:S02]  /*43d0*/  @P0 LEA R6, R6, R74, 0x6 ;  /* 0x0000004a06060211 */ /* 0x000fe400078e30ff */
[----:B------:R-:W-:Y:S02]  /*43e0*/  PLOP3.LUT P0, PT, PT, PT, UP0, 0x80, 0x0 ;  /* 0x000000000000781c */ /* 0x000fe40003f0f008 */
[C---:B------:R-:W-:Y:S02]  /*43f0*/  @P5 ISETP.GE.AND P5, PT, R6.reuse, UR6, PT ;  /* 0x0000000606005c0c */ /* 0x040fe4000bfa6270 */
[----:B------:R-:W-:Y:S02]  /*4400*/  @P1 IADD3 R4, R6, 0x1, RZ ;  /* 0x0000000106041810 */ /* 0x000fe40007ffe0ff */
[----:B------:R-:W-:Y:S02]  /*4410*/  FSETP.NEU.FTZ.AND P1, PT, R73, -INF , PT ;  /* 0xff8000004900780b */ /* 0x000fe40003f3d000 */
[----:B------:R-:W-:Y:S01]  /*4420*/  @P4 ISETP.GE.AND P4, PT, R4, UR6, PT ;  /* 0x0000000604004c0c */ /* 0x000fe2000bf86270 */
[----:B------:R-:W4:Y:S01]  /*4430*/  LDL R73, [R1+0x74] ;  /* 0x0000740001497983 */ /* 0x000f220000100800 */
[----:B------:R-:W-:Y:S02]  /*4440*/  MOV R4, R82 ;  /* 0x0000005200047202 */ /* 0x000fe40000000f00 */
[----:B------:R-:W-:Y:S02]  /*4450*/  FSEL R5, R5, RZ, P1 ;  /* 0x000000ff05057208 */ /* 0x000fe40000800000 */
[----:B------:R-:W-:Y:S02]  /*4460*/  FSETP.NEU.FTZ.AND P1, PT, R72, -INF , PT ;  /* 0xff8000004800780b */ /* 0x000fe40003f3d000 */
[----:B------:R-:W-:Y:S02]  /*4470*/  @P0 FSEL R4, R82, -INF , !P5 ;  /* 0xff80000052040808 */ /* 0x000fe40006800000 */
[----:B------:R-:W-:Y:S02]  /*4480*/  PLOP3.LUT P0, PT, PT, PT, UP0, 0x80, 0x0 ;  /* 0x000000000000781c */ /* 0x000fe40003f0f008 */
[----:B---3--:R-:W-:Y:S01]  /*4490*/  @P3 IADD3 R9, R6, 0x8, RZ ;  /* 0x0000000806093810 */ /* 0x008fe20007ffe0ff */
[--C-:B------:R-:W-:Y:S01]  /*44a0*/  FFMA.FTZ R8, R4, c[0x0][0x23c], -R5.reuse ;  /* 0x00008f0004087a23 */ /* 0x100fe20000010805 */
[----:B------:R-:W-:Y:S01]  /*44b0*/  @P2 FSEL R7, R81, -INF , !P4 ;  /* 0xff80000051072808 */ /* 0x000fe20006000000 */
[----:B------:R-:W-:Y:S01]  /*44c0*/  FMUL.FTZ R4, R72, 1.4426950216293334961 ;  /* 0x3fb8aa3b48047820 */ /* 0x000fe20000410000 */
[----:B------:R-:W-:Y:S01]  /*44d0*/  @P6 ISETP.GE.AND P6, PT, R9, UR6, PT ;  /* 0x0000000609006c0c */ /* 0x000fe2000bfc6270 */
[----:B------:R3:W-:Y:S01]  /*44e0*/  MUFU.EX2 R99, R8 ;  /* 0x0000000800637308 */ /* 0x0007e20000000800 */
[----:B------:R-:W-:Y:S01]  /*44f0*/  PLOP3.LUT P2, PT, PT, PT, UP0, 0x80, 0x0 ;  /* 0x000000000000781c */ /* 0x000fe20003f4f008 */
[----:B------:R-:W4:Y:S01]  /*4500*/  LDL R72, [R1+0x70] ;  /* 0x0000700001487983 */ /* 0x000f220000100800 */
[----:B------:R-:W-:Y:S02]  /*4510*/  FSEL R4, R4, RZ, P1 ;  /* 0x000000ff04047208 */ /* 0x000fe40000800000 */
[----:B------:R-:W-:Y:S02]  /*4520*/  PLOP3.LUT P1, PT, PT, PT, UP0, 0x80, 0x0 ;  /* 0x000000000000781c */ /* 0x000fe40003f2f008 */
[----:B------:R-:W-:Y:S07]  /*4530*/  PLOP3.LUT P3, PT, PT, PT, UP0, 0x80, 0x0 ;  /* 0x000000000000781c */ /* 0x000fee0003f6f008 */
[----:B------:R-:W-:Y:S02]  /*4540*/  @P2 IADD3 R9, R6, 0x9, RZ ;  /* 0x0000000906092810 */ /* 0x000fe40007ffe0ff */
[----:B------:R-:W-:Y:S04]  /*4550*/  PLOP3.LUT P2, PT, PT, PT, UP0, 0x80, 0x0 ;  /* 0x000000000000781c */ /* 0x000fe80003f4f008 */
[----:B------:R-:W-:Y:S01]  /*4560*/  @P3 ISETP.GE.AND P3, PT, R9, UR6, PT ;  /* 0x0000000609003c0c */ /* 0x000fe2000bf66270 */
[--C-:B---3--:R-:W-:Y:S01]  /*4570*/  FFMA.FTZ R8, R7, c[0x0][0x23c], -R5.reuse ;  /* 0x00008f0007087a23 */ /* 0x108fe20000010805 */
[----:B------:R-:W-:Y:S02]  /*4580*/  MOV R7, R91 ;  /* 0x0000005b00077202 */ /* 0x000fe40000000f00 */
[----:B------:R-:W-:Y:S01]  /*4590*/  @P0 FSEL R7, R91, -INF , !P5 ;  /* 0xff8000005b070808 */ /* 0x000fe20006800000 */
[----:B------:R3:W-:Y:S01]  /*45a0*/  MUFU.EX2 R97, R8 ;  /* 0x0000000800617308 */ /* 0x0007e20000000800 */
[----:B------:R-:W-:Y:S02]  /*45b0*/  PLOP3.LUT P0, PT, PT, PT, UP0, 0x80, 0x0 ;  /* 0x000000000000781c */ /* 0x000fe40003f0f008 */
[----:B------:R-:W-:Y:S01]  /*45c0*/  PLOP3.LUT P5, PT, PT, PT, UP0, 0x80, 0x0 ;  /* 0x000000000000781c */ /* 0x000fe20003faf008 */
[--C-:B---3--:R-:W-:Y:S01]  /*45d0*/  FFMA.FTZ R8, R7, c[0x0][0x23c], -R4.reuse ;  /* 0x00008f0007087a23 */ /* 0x108fe20000010804 */
[----:B--2---:R-:W-:Y:S02]  /*45e0*/  MOV R7, R90 ;  /* 0x0000005a00077202 */ /* 0x004fe40000000f00 */
[----:B------:R-:W-:Y:S03]  /*45f0*/  @P1 FSEL R7, R90, -INF , !P4 ;  /* 0xff8000005a071808 */ /* 0x000fe60006000000 */
[----:B------:R2:W-:Y:S01]  /*4600*/  MUFU.EX2 R251, R8 ;  /* 0x0000000800fb7308 */ /* 0x0005e20000000800 */
[----:B------:R-:W-:Y:S02]  /*4610*/  PLOP3.LUT P1, PT, PT, PT, UP0, 0x80, 0x0 ;  /* 0x000000000000781c */ /* 0x000fe40003f2f008 */
[----:B------:R-:W-:Y:S11]  /*4620*/  PLOP3.LUT P4, PT, PT, PT, UP0, 0x80, 0x0 ;  /* 0x000000000000781c */ /* 0x000ff60003f8f008 */
[----:B------:R-:W-:Y:S02]  /*4630*/  @!UPT UIADD3 URZ, URZ, URZ, URZ ;  /* 0x0000003f3f3ff290 */ /* 0x000fe4000fffe03f */
[C---:B------:R-:W-:Y:S02]  /*4640*/  @P4 IADD3 R9, R6.reuse, 0x10, RZ ;  /* 0x0000001006094810 */ /* 0x040fe40007ffe0ff */
[----:B------:R-:W-:Y:S02]  /*4650*/  PLOP3.LUT P4, PT, PT, PT, UP0, 0x80, 0x0 ;  /* 0x000000000000781c */ /* 0x000fe40003f8f008 */
[----:B------:R-:W-:Y:S02]  /*4660*/  @P5 ISETP.GE.AND P5, PT, R9, UR6, PT ;  /* 0x0000000609005c0c */ /* 0x000fe4000bfa6270 */
[----:B------:R-:W-:Y:S01]  /*4670*/  @P2 IADD3 R9, R6, 0x11, RZ ;  /* 0x0000001106092810 */ /* 0x000fe20007ffe0ff */
[--C-:B--2---:R-:W-:Y:S01]  /*4680*/  FFMA.FTZ R8, R7, c[0x0][0x23c], -R4.reuse ;  /* 0x00008f0007087a23 */ /* 0x104fe20000010804 */
[----:B------:R-:W-:Y:S02]  /*4690*/  MOV R7, R83 ;  /* 0x0000005300077202 */ /* 0x000fe40000000f00 */
[----:B------:R-:W-:Y:S01]  /*46a0*/  @P0 FSEL R7, R83, -INF , !P6 ;  /* 0xff80000053070808 */ /* 0x000fe20007000000 */
[----:B------:R2:W-:Y:S01]  /*46b0*/  MUFU.EX2 R249, R8 ;  /* 0x0000000800f97308 */ /* 0x0005e20000000800 */
[----:B------:R-:W-:Y:S02]  /*46c0*/  PLOP3.LUT P0, PT, PT, PT, UP0, 0x80, 0x0 ;  /* 0x000000000000781c */ /* 0x000fe40003f0f008 */
[----:B------:R-:W-:Y:S01]  /*46d0*/  PLOP3.LUT P2, PT, PT, PT, UP0, 0x80, 0x0 ;  /* 0x000000000000781c */ /* 0x000fe20003f4f008 */
[--C-:B--2---:R-:W-:Y:S01]  /*46e0*/  FFMA.FTZ R8, R7, c[0x0][0x23c], -R5.reuse ;  /* 0x00008f0007087a23 */ /* 0x104fe20000010805 */
[----:B------:R-:W-:Y:S02]  /*46f0*/  MOV R7, R80 ;  /* 0x0000005000077202 */ /* 0x000fe40000000f00 */
[----:B------:R-:W-:Y:S03]  /*4700*/  @P1 FSEL R7, R80, -INF , !P3 ;  /* 0xff80000050071808 */ /* 0x000fe60005800000 */
[----:B------:R2:W-:Y:S01]  /*4710*/  MUFU.EX2 R95, R8 ;  /* 0x00000008005f7308 */ /* 0x0005e20000000800 */
[----:B------:R-:W-:Y:S01]  /*4720*/  PLOP3.LUT P1, PT, PT, PT, UP0, 0x80, 0x0 ;  /* 0x000000000000781c */ /* 0x000fe20003f2f008 */
[--C-:B--2---:R-:W-:Y:S01]  /*4730*/  FFMA.FTZ R8, R7, c[0x0][0x23c], -R5.reuse ;  /* 0x00008f0007087a23 */ /* 0x104fe20000010805 */
[----:B------:R-:W-:Y:S02]  /*4740*/  MOV R7, R89 ;  /* 0x0000005900077202 */ /* 0x000fe40000000f00 */
[----:B------:R-:W-:Y:S05]  /*4750*/  @P0 FSEL R7, R89, -INF , !P6 ;  /* 0xff80000059070808 */ /* 0x000fea0007000000 */
[----:B------:R2:W-:Y:S01]  /*4760*/  MUFU.EX2 R94, R8 ;  /* 0x00000008005e7308 */ /* 0x0005e20000000800 */
[----:B------:R-:W-:Y:S02]  /*4770*/  PLOP3.LUT P0, PT, PT, PT, UP0, 0x80, 0x0 ;  /* 0x000000000000781c */ /* 0x000fe40003f0f008 */
[----:B------:R-:W-:Y:S11]  /*4780*/  PLOP3.LUT P6, PT, PT, PT, UP0, 0x80, 0x0 ;  /* 0x000000000000781c */ /* 0x000ff60003fcf008 */
[----:B------:R-:W-:Y:S02]  /*4790*/  @!UPT UIADD3 URZ, URZ, URZ, URZ ;  /* 0x0000003f3f3ff290 */ /* 0x000fe4000fffe03f */
[----:B------:R-:W-:Y:S01]  /*47a0*/  @P6 ISETP.GE.AND P6, PT, R9, UR6, PT ;  /* 0x0000000609006c0c */ /* 0x000fe2000bfc6270 */
[--C-:B--2---:R-:W-:Y:S01]  /*47b0*/  FFMA.FTZ R8, R7, c[0x0][0x23c], -R4.reuse ;  /* 0x00008f0007087a23 */ /* 0x104fe20000010804 */
[----:B-1----:R-:W-:Y:S02]  /*47c0*/  MOV R7, R88 ;  /* 0x0000005800077202 */ /* 0x002fe40000000f00 */
[----:B------:R-:W-:Y:S01]  /*47d0*/  @P1 FSEL R7, R88, -INF , !P3 ;  /* 0xff80000058071808 */ /* 0x000fe20005800000 */
[----:B------:R1:W-:Y:S01]  /*47e0*/  MUFU.EX2 R248, R8 ;  /* 0x0000000800f87308 */ /* 0x0003e20000000800 */
[----:B------:R-:W-:Y:S02]  /*47f0*/  PLOP3.LUT P1, PT, PT, PT, UP0, 0x80, 0x0 ;  /* 0x000000000000781c */ /* 0x000fe40003f2f008 */
[----:B------:R-:W-:Y:S11]  /*4800*/  PLOP3.LUT P3, PT, PT, PT, UP0, 0x80, 0x0 ;  /* 0x000000000000781c */ /* 0x000ff60003f6f008 */
[----:B------:R-:W-:Y:S02]  /*4810*/  @!UPT UIADD3 URZ, URZ, URZ, URZ ;  /* 0x0000003f3f3ff290 */ /* 0x000fe4000fffe03f */
[C---:B------:R-:W-:Y:S02]  /*4820*/  @P3 IADD3 R9, R6.reuse, 0x18, RZ ;  /* 0x0000001806093810 */ /* 0x040fe40007ffe0ff */
[----:B------:R-:W-:Y:S01]  /*4830*/  @P4 IADD3 R6, R6, 0x19, RZ ;  /* 0x0000001906064810 */ /* 0x000fe20007ffe0ff */
[--C-:B-1----:R-:W-:Y:S01]  /*4840*/  FFMA.FTZ R8, R7, c[0x0][0x23c], -R4.reuse ;  /* 0x00008f0007087a23 */ /* 0x102fe20000010804 */
[----:B------:R-:W-:Y:S02]  /*4850*/  MOV R7, R78 ;  /* 0x0000004e00077202 */ /* 0x000fe40000000f00 */
[----:B------:R-:W-:Y:S01]  /*4860*/  @P0 FSEL R7, R78, -INF , !P5 ;  /* 0xff8000004e070808 */ /* 0x000fe20006800000 */
[----:B------:R1:W2:Y:S01]  /*4870*/  MUFU.EX2 R246, R8 ;  /* 0x0000000800f67308 */ /* 0x0002a20000000800 */
[----:B------:R-:W-:Y:S03]  /*4880*/  PLOP3.LUT P0, PT, PT, PT, UP0, 0x80, 0x0 ;  /* 0x000000000000781c */ /* 0x000fe60003f0f008 */
[--C-:B-1----:R-:W-:Y:S01]  /*4890*/  FFMA.FTZ R8, R7, c[0x0][0x23c], -R5.reuse ;  /* 0x00008f0007087a23 */ /* 0x102fe20000010805 */
[----:B------:R-:W-:Y:S02]  /*48a0*/  MOV R7, R79 ;  /* 0x0000004f00077202 */ /* 0x000fe40000000f00 */
[----:B------:R-:W-:Y:S03]  /*48b0*/  @P2 FSEL R7, R79, -INF , !P6 ;  /* 0xff8000004f072808 */ /* 0x000fe60007000000 */
[----:B------:R1:W-:Y:S01]  /*48c0*/  MUFU.EX2 R98, R8 ;  /* 0x0000000800627308 */ /* 0x0003e20000000800 */
[----:B------:R-:W-:Y:S11]  /*48d0*/  PLOP3.LUT P2, PT, PT, PT, UP0, 0x80, 0x0 ;  /* 0x000000000000781c */ /* 0x000ff60003f4f008 */
[----:B------:R-:W-:Y:S02]  /*48e0*/  @!UPT UIADD3 URZ, URZ, URZ, URZ ;  /* 0x0000003f3f3ff290 */ /* 0x000fe4000fffe03f */
[----:B------:R-:W-:Y:S02]  /*48f0*/  @P2 ISETP.GE.AND P3, PT, R9, UR6, PT ;  /* 0x0000000609002c0c */ /* 0x000fe4000bf66270 */
[----:B------:R-:W-:Y:S01]  /*4900*/  PLOP3.LUT P2, PT, PT, PT, UP0, 0x80, 0x0 ;  /* 0x000000000000781c */ /* 0x000fe20003f4f008 */
[--C-:B-1----:R-:W-:Y:S01]  /*4910*/  FFMA.FTZ R8, R7, c[0x0][0x23c], -R5.reuse ;  /* 0x00008f0007087a23 */ /* 0x102fe20000010805 */
[----:B------:R-:W-:Y:S02]  /*4920*/  MOV R7, R87 ;  /* 0x0000005700077202 */ /* 0x000fe40000000f00 */
[----:B------:R-:W-:Y:S01]  /*4930*/  @P1 FSEL R7, R87, -INF , !P5 ;  /* 0xff80000057071808 */ /* 0x000fe20006800000 */
[----:B------:R1:W3:Y:S01]  /*4940*/  MUFU.EX2 R96, R8 ;  /* 0x0000000800607308 */ /* 0x0002e20000000800 */
[----:B------:R-:W-:Y:S11]  /*4950*/  PLOP3.LUT P1, PT, PT, PT, UP0, 0x80, 0x0 ;  /* 0x000000000000781c */ /* 0x000ff60003f2f008 */
[----:B------:R-:W-:Y:S02]  /*4960*/  @!UPT UIADD3 URZ, URZ, URZ, URZ ;  /* 0x0000003f3f3ff290 */ /* 0x000fe4000fffe03f */
[----:B------:R-:W-:Y:S02]  /*4970*/  @P1 ISETP.GE.AND P1, PT, R6, UR6, PT ;  /* 0x0000000606001c0c */ /* 0x000fe4000bf26270 */
[----:B------:R-:W-:Y:S02]  /*4980*/  MOV R6, R77 ;  /* 0x0000004d00067202 */ /* 0x000fe40000000f00 */
[----:B------:R-:W-:Y:S02]  /*4990*/  @P2 FSEL R6, R77, -INF , !P3 ;  /* 0xff8000004d062808 */ /* 0x000fe40005800000 */
[----:B------:R-:W-:Y:S01]  /*49a0*/  PLOP3.LUT P2, PT, PT, PT, UP0, 0x80, 0x0 ;  /* 0x000000000000781c */ /* 0x000fe20003f4f008 */
[--C-:B-1----:R-:W-:Y:S01]  /*49b0*/  FFMA.FTZ R8, R7, c[0x0][0x23c], -R4.reuse ;  /* 0x00008f0007087a23 */ /* 0x102fe20000010804 */
[----:B------:R-:W-:Y:S02]  /*49c0*/  MOV R7, R86 ;  /* 0x0000005600077202 */ /* 0x000fe40000000f00 */
[----:B------:R-:W-:Y:S01]  /*49d0*/  @P0 FSEL R7, R86, -INF , !P6 ;  /* 0xff80000056070808 */ /* 0x000fe20007000000 */
[----:B------:R2:W-:Y:S01]  /*49e0*/  MUFU.EX2 R250, R8 ;  /* 0x0000000800fa7308 */ /* 0x0005e20000000800 */
[----:B------:R-:W-:Y:S03]  /*49f0*/  PLOP3.LUT P0, PT, PT, PT, UP0, 0x80, 0x0 ;  /* 0x000000000000781c */ /* 0x000fe60003f0f008 */
[--C-:B------:R-:W-:Y:S06]  /*4a00*/  FFMA.FTZ R7, R7, c[0x0][0x23c], -R4.reuse ;  /* 0x00008f0007077a23 */ /* 0x100fec0000010804 */
[----:B------:R1:W1:Y:S01]  /*4a10*/  MUFU.EX2 R247, R7 ;  /* 0x0000000700f77308 */ /* 0x0002620000000800 */
[----:B--2---:R-:W-:Y:S01]  /*4a20*/  F2FP.PACK_AB R8, R246, R248 ;  /* 0x000000f8f608723e */ /* 0x004fe200000000ff */
[--C-:B-1----:R-:W-:Y:S01]  /*4a30*/  FFMA.FTZ R7, R6, c[0x0][0x23c], -R5.reuse ;  /* 0x00008f0006077a23 */ /* 0x102fe20000010805 */
[----:B------:R-:W-:Y:S02]  /*4a40*/  MOV R6, R76 ;  /* 0x0000004c00067202 */ /* 0x000fe40000000f00 */
[----:B------:R-:W-:Y:S05]  /*4a50*/  @P0 FSEL R6, R76, -INF , !P1 ;  /* 0xff8000004c060808 */ /* 0x000fea0004800000 */
[----:B------:R3:W-:Y:S01]  /*4a60*/  MUFU.EX2 R93, R7 ;  /* 0x00000007005d7308 */ /* 0x0007e20000000800 */
[----:B------:R-:W-:Y:S01]  /*4a70*/  PLOP3.LUT P0, PT, PT, PT, UP0, 0x80, 0x0 ;  /* 0x000000000000781c */ /* 0x000fe20003f0f008 */
[----:B------:R-:W-:Y:S01]  /*4a80*/  FFMA.FTZ R5, R6, c[0x0][0x23c], -R5 ;  /* 0x00008f0006057a23 */ /* 0x000fe20000010805 */
[----:B------:R-:W-:Y:S02]  /*4a90*/  MOV R6, R85 ;  /* 0x0000005500067202 */ /* 0x000fe40000000f00 */
[----:B------:R-:W-:Y:S05]  /*4aa0*/  @P2 FSEL R6, R85, -INF , !P3 ;  /* 0xff80000055062808 */ /* 0x000fea0005800000 */
[----:B------:R1:W2:Y:S01]  /*4ab0*/  MUFU.EX2 R92, R5 ;  /* 0x00000005005c7308 */ /* 0x0002a20000000800 */
[--C-:B------:R-:W-:Y:S09]  /*4ac0*/  FFMA.FTZ R6, R6, c[0x0][0x23c], -R4.reuse ;  /* 0x00008f0006067a23 */ /* 0x100ff20000010804 */
[----:B------:R2:W-:Y:S01]  /*4ad0*/  MUFU.EX2 R245, R6 ;  /* 0x0000000600f57308 */ /* 0x0005e20000000800 */
[----:B---3--:R-:W-:Y:S02]  /*4ae0*/  F2FP.PACK_AB R7, R96, R98 ;  /* 0x000000626007723e */ /* 0x008fe400000000ff */
[----:B-1----:R-:W-:Y:S02]  /*4af0*/  MOV R5, R84 ;  /* 0x0000005400057202 */ /* 0x002fe40000000f00 */
[----:B------:R-:W-:Y:S02]  /*4b00*/  @P0 FSEL R5, R84, -INF , !P1 ;  /* 0xff80000054050808 */ /* 0x000fe40004800000 */
[----:B----4-:R-:W-:Y:S03]  /*4b10*/  IADD3 R74, P0, R73, UR11, RZ ;  /* 0x0000000b494a7c10 */ /* 0x010fe6000ff1e0ff */
[----:B------:R-:W-:Y:S01]  /*4b20*/  FFMA.FTZ R4, R5, c[0x0][0x23c], -R4 ;  /* 0x00008f0005047a23 */ /* 0x000fe20000010804 */
[----:B------:R-:W-:Y:S02]  /*4b30*/  F2FP.PACK_AB R5, R249, R251 ;  /* 0x000000fbf905723e */ /* 0x000fe400000000ff */
[----:B--2---:R-:W-:Y:S01]  /*4b40*/  F2FP.PACK_AB R6, R97, R99 ;  /* 0x000000636106723e */ /* 0x004fe200000000ff */
[----:B------:R1:W3:Y:S01]  /*4b50*/  MUFU.EX2 R244, R4 ;  /* 0x0000000400f47308 */ /* 0x0002e20000000800 */
[----:B------:R-:W-:Y:S02]  /*4b60*/  IADD3.X R75, R72, UR10, RZ, P0, !PT ;  /* 0x0000000a484b7c10 */ /* 0x000fe400087fe4ff */
[----:B------:R-:W-:Y:S01]  /*4b70*/  PLOP3.LUT P0, PT, PT, PT, UP5, 0x80, 0x0 ;  /* 0x000000000000781c */ /* 0x000fe20003f0f058 */
[----:B------:R3:W-:Y:S04]  /*4b80*/  STS [R103+0x14000], R6 ;  /* 0x0140000667007388 */ /* 0x0007e80000000800 */
[----:B------:R4:W-:Y:S04]  /*4b90*/  STS [R103+0x14400], R5 ;  /* 0x0144000567007388 */ /* 0x0009e80000000800 */
[----:B------:R-:W2:Y:S04]  /*4ba0*/  LDG.E R73, [R74.64] ;  /* 0x000000044a497981 */ /* 0x000ea8000c1e1900 */
[----:B------:R-:W2:Y:S01]  /*4bb0*/  LDG.E R72, [R74.64+0x20] ;  /* 0x000020044a487981 */ /* 0x000ea2000c1e1900 */
[----:B-1----:R-:W-:Y:S05]  /*4bc0*/  F2FP.PACK_AB R4, R94, R95 ;  /* 0x0000005f5e04723e */ /* 0x002fea00000000ff */
[----:B------:R1:W-:Y:S01]  /*4bd0*/  STS [R102+0x14000], R4 ;  /* 0x0140000466007388 */ /* 0x0003e20000000800 */
[----:B---3--:R-:W-:Y:S03]  /*4be0*/  F2FP.PACK_AB R6, R247, R250 ;  /* 0x000000faf706723e */ /* 0x008fe600000000ff */
[----:B------:R-:W-:Y:S01]  /*4bf0*/  STS [R102+0x14400], R8 ;  /* 0x0144000866007388 */ /* 0x000fe20000000800 */
[----:B----4-:R-:W-:Y:S03]  /*4c00*/  F2FP.PACK_AB R5, R92, R93 ;  /* 0x0000005d5c05723e */ /* 0x010fe600000000ff */
[----:B------:R-:W-:Y:S04]  /*4c10*/  STS [R101+0x14000], R7 ;  /* 0x0140000765007388 */ /* 0x000fe80000000800 */
[----:B------:R-:W-:Y:S04]  /*4c20*/  STS [R101+0x14400], R6 ;  /* 0x0144000665007388 */ /* 0x000fe80000000800 */
[----:B------:R-:W-:Y:S01]  /*4c30*/  STS [R100+0x14000], R5 ;  /* 0x0140000564007388 */ /* 0x000fe20000000800 */
[----:B-1----:R-:W-:Y:S05]  /*4c40*/  F2FP.PACK_AB R4, R244, R245 ;  /* 0x000000f5f404723e */ /* 0x002fea00000000ff */
[----:B------:R-:W-:Y:S04]  /*4c50*/  STS [R100+0x14400], R4 ;  /* 0x0144000464007388 */ /* 0x000fe80000000800 */
[----:B------:R-:W1:Y:S08]  /*4c60*/  LDSM.16.M88.4 R16, [R107+0x6000] ;  /* 0x006000006b10783b */ /* 0x000e700000000200 */
        /* <DEDUP_REMOVED lines=39> */
[----:B------:R1:W3:Y:S08]  /*4ee0*/  LDSM.16.M88.4 R68, [R107+0xa000] ;  /* 0x00a000006b44783b */ /* 0x0002f00000000200 */
[----:B-1----:R1:W5:Y:S01]  /*4ef0*/  LDL.LU R107, [R1+0xa0] ;  /* 0x0000a000016b7983 */ /* 0x0023620000300800 */
[C---:B---3--:R-:W-:Y:S08]  /*4f00*/  HMMA.16816.F32 R4, R68.reuse, R212, R4 ;  /* 0x000000d44404723c */ /* 0x048ff00000001804 */
[C---:B------:R-:W-:Y:S08]  /*4f10*/  HMMA.16816.F32 R8, R68.reuse, R214, R8 ;  /* 0x000000d64408723c */ /* 0x040ff00000001808 */
[C---:B------:R-:W-:Y:S08]  /*4f20*/  HMMA.16816.F32 R12, R68.reuse, R216, R12 ;  /* 0x000000d8440c723c */ /* 0x040ff0000000180c */
[----:B------:R-:W-:Y:S01]  /*4f30*/  HMMA.16816.F32 R16, R68, R218, R16 ;  /* 0x000000da4410723c */ /* 0x000fe20000001810 */
[----:B------:R3:W4:Y:S08]  /*4f40*/  LDSM.16.M88.4 R68, [R106+0xa000] ;  /* 0x00a000006a44783b */ /* 0x0007300000000200 */
[----:B---3--:R1:W5:Y:S01]  /*4f50*/  LDL.LU R106, [R1+0x9c] ;  /* 0x00009c00016a7983 */ /* 0x0083620000300800 */
[C---:B----4-:R-:W-:Y:S08]  /*4f60*/  HMMA.16816.F32 R4, R68.reuse, R220, R4 ;  /* 0x000000dc4404723c */ /* 0x050ff00000001804 */
        /* <DEDUP_REMOVED lines=14> */
[----:B------:R-:W-:Y:S04]  /*5050*/  HMMA.16816.F32 R16, R68, R242, R16 ;  /* 0x000000f24410723c */ /* 0x000fe80000001810 */
[C---:B--2---:R-:W-:Y:S02]  /*5060*/  FADD.FTZ R4, -R73.reuse, R4 ;  /* 0x0000000449047221 */ /* 0x044fe40000010100 */
[----:B------:R-:W-:Y:S02]  /*5070*/  FADD.FTZ R5, -R73, R5 ;  /* 0x0000000549057221 */ /* 0x000fe40000010100 */
[----:B------:R-:W-:Y:S01]  /*5080*/  FMUL.FTZ R68, R99, R4 ;  /* 0x0000000463447220 */ /* 0x000fe20000410000 */
[----:B------:R-:W-:Y:S03]  /*5090*/  MOV R99, c[0x0][0x22c] ;  /* 0x00008b0000637a02 */ /* 0x000fe60000000f00 */
[----:B------:R-:W-:Y:S02]  /*50a0*/  FFMA.FTZ R4, -R82, R82, 1 ;  /* 0x3f80000052047423 */ /* 0x000fe40000010152 */
[----:B------:R-:W-:Y:S02]  /*50b0*/  FMUL.FTZ R69, R97, R5 ;  /* 0x0000000561457220 */ /* 0x000fe40000410000 */
[----:B------:R-:W-:Y:S02]  /*50c0*/  FFMA.FTZ R5, -R81, R81, 1 ;  /* 0x3f80000051057423 */ /* 0x000fe40000010151 */
[----:B------:R-:W-:Y:S02]  /*50d0*/  FADD.FTZ R70, -R73, R8 ;  /* 0x0000000849467221 */ /* 0x000fe40000010100 */
[----:B------:R-:W-:Y:S02]  /*50e0*/  FMUL.FTZ R8, R4, c[0x0][0x2ec] ;  /* 0x0000bb0004087a20 */ /* 0x000fe40000410000 */
[----:B------:R-:W-:Y:S02]  /*50f0*/  FMUL.FTZ R4, R5, c[0x0][0x2ec] ;  /* 0x0000bb0005047a20 */ /* 0x000fe40000410000 */
[----:B------:R-:W-:Y:S02]  /*5100*/  FMUL.FTZ R8, R68, R8 ;  /* 0x0000000844087220 */ /* 0x000fe40000410000 */
[----:B------:R-:W-:Y:S02]  /*5110*/  FMUL.FTZ R4, R69, R4 ;  /* 0x0000000445047220 */ /* 0x000fe40000410000 */
[----:B------:R-:W-:Y:S02]  /*5120*/  FADD.FTZ R9, -R73, R9 ;  /* 0x0000000949097221 */ /* 0x000fe40000010100 */
[----:B------:R-:W-:Y:S01]  /*5130*/  FFMA.FTZ R5, -R83, R83, 1 ;  /* 0x3f80000053057423 */ /* 0x000fe20000010153 */
[----:B------:R-:W-:Y:S01]  /*5140*/  F2FP.PACK_AB R4, R4, R8 ;  /* 0x000000080404723e */ /* 0x000fe200000000ff */
[----:B------:R-:W-:Y:S02]  /*5150*/  FMUL.FTZ R71, R94, R9 ;  /* 0x000000095e477220 */ /* 0x000fe40000410000 */
[----:B------:R-:W-:Y:S02]  /*5160*/  FFMA.FTZ R9, -R80, R80, 1 ;  /* 0x3f80000050097423 */ /* 0x000fe40000010150 */
[----:B------:R2:W-:Y:S01]  /*5170*/  STS [R103+0x12000], R4 ;  /* 0x0120000467007388 */ /* 0x0005e20000000800 */
[C---:B------:R-:W-:Y:S02]  /*5180*/  FADD.FTZ R12, -R73.reuse, R12 ;  /* 0x0000000c490c7221 */ /* 0x040fe40000010100 */
[----:B------:R-:W-:Y:S02]  /*5190*/  FADD.FTZ R16, -R73, R16 ;  /* 0x0000001049107221 */ /* 0x000fe40000010100 */
[----:B------:R-:W-:Y:S02]  /*51a0*/  FMUL.FTZ R70, R95, R70 ;  /* 0x000000465f467220 */ /* 0x000fe40000410000 */
[----:B------:R-:W-:Y:S02]  /*51b0*/  FMUL.FTZ R5, R5, c[0x0][0x2ec] ;  /* 0x0000bb0005057a20 */ /* 0x000fe40000410000 */
[----:B------:R-:W-:Y:S02]  /*51c0*/  FMUL.FTZ R9, R9, c[0x0][0x2ec] ;  /* 0x0000bb0009097a20 */ /* 0x000fe40000410000 */
[----:B------:R-:W-:Y:S02]  /*51d0*/  FMUL.FTZ R68, R93, R16 ;  /* 0x000000105d447220 */ /* 0x000fe40000410000 */
[----:B------:R-:W-:Y:S02]  /*51e0*/  FFMA.FTZ R16, -R76, R76, 1 ;  /* 0x3f8000004c107423 */ /* 0x000fe4000001014c */
[----:B------:R-:W-:Y:S02]  /*51f0*/  FADD.FTZ R69, -R73, R17 ;  /* 0x0000001149457221 */ /* 0x000fe40000010100 */
[----:B------:R-:W-:Y:S02]  /*5200*/  FMUL.FTZ R17, R98, R12 ;  /* 0x0000000c62117220 */ /* 0x000fe40000410000 */
[----:B------:R-:W-:Y:S02]  /*5210*/  FFMA.FTZ R12, -R77, R77, 1 ;  /* 0x3f8000004d0c7423 */ /* 0x000fe4000001014d */
[----:B------:R-:W-:Y:S02]  /*5220*/  FMUL.FTZ R5, R70, R5 ;  /* 0x0000000546057220 */ /* 0x000fe40000410000 */
[----:B------:R-:W-:Y:S02]  /*5230*/  FMUL.FTZ R9, R71, R9 ;  /* 0x0000000947097220 */ /* 0x000fe40000410000 */
[----:B------:R-:W-:Y:S02]  /*5240*/  FMUL.FTZ R69, R92, R69 ;  /* 0x000000455c457220 */ /* 0x000fe40000410000 */
[----:B------:R-:W-:Y:S01]  /*5250*/  FMUL.FTZ R12, R12, c[0x0][0x2ec] ;  /* 0x0000bb000c0c7a20 */ /* 0x000fe20000410000 */
[----:B------:R-:W-:Y:S01]  /*5260*/  F2FP.PACK_AB R9, R9, R5 ;  /* 0x000000050909723e */ /* 0x000fe200000000ff */
[----:B------:R-:W-:Y:S02]  /*5270*/  FMUL.FTZ R16, R16, c[0x0][0x2ec] ;  /* 0x0000bb0010107a20 */ /* 0x000fe40000410000 */
[----:B------:R-:W-:Y:S02]  /*5280*/  FMUL.FTZ R12, R68, R12 ;  /* 0x0000000c440c7220 */ /* 0x000fe40000410000 */
[----:B------:R-:W-:Y:S02]  /*5290*/  FMUL.FTZ R5, R69, R16 ;  /* 0x0000001045057220 */ /* 0x000fe40000410000 */
[C---:B--2---:R-:W-:Y:S02]  /*52a0*/  FADD.FTZ R4, -R72.reuse, R7 ;  /* 0x0000000748047221 */ /* 0x044fe40000010100 */
[----:B------:R-:W-:Y:S01]  /*52b0*/  FADD.FTZ R13, -R73, R13 ;  /* 0x0000000d490d7221 */ /* 0x000fe20000010100 */
[----:B------:R-:W-:Y:S01]  /*52c0*/  F2FP.PACK_AB R7, R5, R12 ;  /* 0x0000000c0507723e */ /* 0x000fe200000000ff */
[----:B------:R-:W-:Y:S02]  /*52d0*/  FADD.FTZ R6, -R72, R6 ;  /* 0x0000000648067221 */ /* 0x000fe40000010100 */
[----:B------:R-:W-:Y:S02]  /*52e0*/  FFMA.FTZ R5, -R90, R90, 1 ;  /* 0x3f8000005a057423 */ /* 0x000fe4000001015a */
[----:B------:R-:W-:Y:S02]  /*52f0*/  FMUL.FTZ R12, R249, R4 ;  /* 0x00000004f90c7220 */ /* 0x000fe40000410000 */
[----:B------:R-:W-:Y:S02]  /*5300*/  FFMA.FTZ R4, -R91, R91, 1 ;  /* 0x3f8000005b047423 */ /* 0x000fe4000001015b */
[----:B------:R-:W-:Y:S02]  /*5310*/  FMUL.FTZ R73, R96, R13 ;  /* 0x0000000d60497220 */ /* 0x000fe40000410000 */
[----:B------:R-:W-:Y:S02]  /*5320*/  FFMA.FTZ R13, -R78, R78, 1 ;  /* 0x3f8000004e0d7423 */ /* 0x000fe4000001014e */
[----:B------:R-:W-:Y:S02]  /*5330*/  FFMA.FTZ R8, -R79, R79, 1 ;  /* 0x3f8000004f087423 */ /* 0x000fe4000001014f */
[----:B------:R-:W-:Y:S02]  /*5340*/  FADD.FTZ R16, -R72, R10 ;  /* 0x0000000a48107221 */ /* 0x000fe40000010100 */
[----:B------:R-:W-:Y:S02]  /*5350*/  FMUL.FTZ R6, R251, R6 ;  /* 0x00000006fb067220 */ /* 0x000fe40000410000 */
[----:B------:R-:W-:Y:S02]  /*5360*/  FMUL.FTZ R10, R4, c[0x0][0x2ec] ;  /* 0x0000bb00040a7a20 */ /* 0x000fe40000410000 */
[----:B------:R-:W-:Y:S02]  /*5370*/  FMUL.FTZ R4, R5, c[0x0][0x2ec] ;  /* 0x0000bb0005047a20 */ /* 0x000fe40000410000 */
[----:B------:R-:W-:Y:S02]  /*5380*/  FMUL.FTZ R8, R8, c[0x0][0x2ec] ;  /* 0x0000bb0008087a20 */ /* 0x000fe40000410000 */
[----:B------:R-:W-:Y:S02]  /*5390*/  FMUL.FTZ R13, R13, c[0x0][0x2ec] ;  /* 0x0000bb000d0d7a20 */ /* 0x000fe40000410000 */
[----:B------:R-:W-:Y:S02]  /*53a0*/  FMUL.FTZ R10, R6, R10 ;  /* 0x0000000a060a7220 */ /* 0x000fe40000410000 */
[----:B------:R-:W-:Y:S02]  /*53b0*/  FMUL.FTZ R4, R12, R4 ;  /* 0x000000040c047220 */ /* 0x000fe40000410000 */
[----:B------:R-:W-:Y:S02]  /*53c0*/  FMUL.FTZ R8, R73, R8 ;  /* 0x0000000849087220 */ /* 0x000fe40000410000 */
[----:B------:R-:W-:Y:S01]  /*53d0*/  FMUL.FTZ R13, R17, R13 ;  /* 0x0000000d110d7220 */ /* 0x000fe20000410000 */
[----:B------:R-:W-:Y:S01]  /*53e0*/  F2FP.PACK_AB R4, R4, R10 ;  /* 0x0000000a0404723e */ /* 0x000fe200000000ff */
[----:B------:R-:W-:Y:S02]  /*53f0*/  FFMA.FTZ R5, -R89, R89, 1 ;  /* 0x3f80000059057423 */ /* 0x000fe40000010159 */
[----:B------:R-:W-:Y:S01]  /*5400*/  FFMA.FTZ R6, -R88, R88, 1 ;  /* 0x3f80000058067423 */ /* 0x000fe20000010158 */
[----:B------:R-:W-:Y:S01]  /*5410*/  F2FP.PACK_AB R8, R8, R13 ;  /* 0x0000000d0808723e */ /* 0x000fe200000000ff */
[----:B------:R-:W-:Y:S01]  /*5420*/  FADD.FTZ R13, -R72, R11 ;  /* 0x0000000b480d7221 */ /* 0x000fe20000010100 */
[----:B------:R2:W-:Y:S01]  /*5430*/  STS [R103+0x12400], R4 ;  /* 0x0124000467007388 */ /* 0x0005e20000000800 */
[----:B------:R-:W-:Y:S02]  /*5440*/  FMUL.FTZ R11, R248, R16 ;  /* 0x00000010f80b7220 */ /* 0x000fe40000410000 */
[----:B------:R-:W-:Y:S01]  /*5450*/  FMUL.FTZ R13, R246, R13 ;  /* 0x0000000df60d7220 */ /* 0x000fe20000410000 */
[----:B------:R-:W-:Y:S01]  /*5460*/  STS [R102+0x12000], R9 ;  /* 0x0120000966007388 */ /* 0x000fe20000000800 */
[----:B------:R-:W-:Y:S02]  /*5470*/  FMUL.FTZ R5, R5, c[0x0][0x2ec] ;  /* 0x0000bb0005057a20 */ /* 0x000fe40000410000 */
[----:B------:R-:W-:Y:S02]  /*5480*/  FMUL.FTZ R6, R6, c[0x0][0x2ec] ;  /* 0x0000bb0006067a20 */ /* 0x000fe40000410000 */
[C---:B------:R-:W-:Y:S02]  /*5490*/  FADD.FTZ R14, -R72.reuse, R14 ;  /* 0x0000000e480e7221 */ /* 0x040fe40000010100 */
[----:B------:R-:W-:Y:S02]  /*54a0*/  FADD.FTZ R15, -R72, R15 ;  /* 0x0000000f480f7221 */ /* 0x000fe40000010100 */
[----:B------:R-:W-:Y:S02]  /*54b0*/  FFMA.FTZ R10, -R86, R86, 1 ;  /* 0x3f800000560a7423 */ /* 0x000fe40000010156 */
[----:B------:R-:W-:Y:S02]  /*54c0*/  FMUL.FTZ R5, R11, R5 ;  /* 0x000000050b057220 */ /* 0x000fe40000410000 */
[----:B------:R-:W-:Y:S02]  /*54d0*/  FFMA.FTZ R11, -R87, R87, 1 ;  /* 0x3f800000570b7423 */ /* 0x000fe40000010157 */
[----:B------:R-:W-:Y:S02]  /*54e0*/  FMUL.FTZ R6, R13, R6 ;  /* 0x000000060d067220 */ /* 0x000fe40000410000 */
[----:B------:R-:W-:Y:S02]  /*54f0*/  FMUL.FTZ R16, R250, R14 ;  /* 0x0000000efa107220 */ /* 0x000fe40000410000 */
[----:B------:R-:W-:Y:S01]  /*5500*/  FMUL.FTZ R17, R247, R15 ;  /* 0x0000000ff7117220 */ /* 0x000fe20000410000 */
[----:B------:R-:W-:Y:S01]  /*5510*/  F2FP.PACK_AB R6, R6, R5 ;  /* 0x000000050606723e */ /* 0x000fe200000000ff */
[----:B------:R-:W-:Y:S01]  /*5520*/  FMUL.FTZ R11, R11, c[0x0][0x2ec] ;  /* 0x0000bb000b0b7a20 */ /* 0x000fe20000410000 */
[----:B--2---:R1:W5:Y:S01]  /*5530*/  LDL.LU R103, [R1+0x90] ;  /* 0x0000900001677983 */ /* 0x0043620000300800 */
[----:B------:R-:W-:Y:S02]  /*5540*/  FMUL.FTZ R10, R10, c[0x0][0x2ec] ;  /* 0x0000bb000a0a7a20 */ /* 0x000fe40000410000 */
[C---:B------:R-:W-:Y:S01]  /*5550*/  FADD.FTZ R18, -R72.reuse, R18 ;  /* 0x0000001248127221 */ /* 0x040fe20000010100 */
[----:B------:R2:W-:Y:S01]  /*5560*/  STS [R102+0x12400], R6 ;  /* 0x0124000666007388 */ /* 0x0005e20000000800 */
[----:B------:R-:W-:Y:S02]  /*5570*/  FADD.FTZ R19, -R72, R19 ;  /* 0x0000001348137221 */ /* 0x000fe40000010100 */
[----:B------:R-:W-:Y:S01]  /*5580*/  FFMA.FTZ R13, -R85, R85, 1 ;  /* 0x3f800000550d7423 */ /* 0x000fe20000010155 */
[----:B------:R-:W-:Y:S01]  /*5590*/  STS [R101+0x12000], R8 ;  /* 0x0120000865007388 */ /* 0x000fe20000000800 */
[----:B------:R-:W-:Y:S02]  /*55a0*/  FFMA.FTZ R12, -R84, R84, 1 ;  /* 0x3f800000540c7423 */ /* 0x000fe40000010154 */
[----:B------:R-:W-:Y:S02]  /*55b0*/  FMUL.FTZ R11, R16, R11 ;  /* 0x0000000b100b7220 */ /* 0x000fe40000410000 */
[----:B------:R-:W-:Y:S02]  /*55c0*/  FMUL.FTZ R10, R17, R10 ;  /* 0x0000000a110a7220 */ /* 0x000fe40000410000 */
[----:B------:R-:W-:Y:S02]  /*55d0*/  FMUL.FTZ R14, R245, R18 ;  /* 0x00000012f50e7220 */ /* 0x000fe40000410000 */
[----:B------:R-:W-:Y:S01]  /*55e0*/  FMUL.FTZ R15, R244, R19 ;  /* 0x00000013f40f7220 */ /* 0x000fe20000410000 */
[----:B------:R-:W-:Y:S01]  /*55f0*/  F2FP.PACK_AB R5, R10, R11 ;  /* 0x0000000b0a05723e */ /* 0x000fe200000000ff */
[----:B------:R-:W-:Y:S02]  /*5600*/  FMUL.FTZ R13, R13, c[0x0][0x2ec] ;  /* 0x0000bb000d0d7a20 */ /* 0x000fe40000410000 */
[----:B------:R-:W-:Y:S02]  /*5610*/  FMUL.FTZ R12, R12, c[0x0][0x2ec] ;  /* 0x0000bb000c0c7a20 */ /* 0x000fe40000410000 */
[----:B------:R-:W-:Y:S01]  /*5620*/  FMUL.FTZ R13, R14, R13 ;  /* 0x0000000d0e0d7220 */ /* 0x000fe20000410000 */
[----:B------:R-:W-:Y:S01]  /*5630*/  STS [R101+0x12400], R5 ;  /* 0x0124000565007388 */ /* 0x000fe20000000800 */
[----:B------:R-:W-:Y:S02]  /*5640*/  FMUL.FTZ R12, R15, R12 ;  /* 0x0000000c0f0c7220 */ /* 0x000fe40000410000 */
[----:B------:R-:W-:Y:S01]  /*5650*/  IMAD R99, R99, c[0x0][0x1c0], RZ ;  /* 0x0000700063637a24 */ /* 0x000fe200078e02ff */
[----:B------:R-:W-:Y:S02]  /*5660*/  STS [R100+0x12000], R7 ;  /* 0x0120000764007388 */ /* 0x000fe40000000800 */
[----:B------:R-:W-:Y:S02]  /*5670*/  F2FP.PACK_AB R4, R12, R13 ;  /* 0x0000000d0c04723e */ /* 0x000fe400000000ff */
[----:B--2---:R1:W5:Y:S01]  /*5680*/  LDL.LU R102, [R1+0x8c] ;  /* 0x00008c0001667983 */ /* 0x0043620000300800 */
[----:B------:R-:W-:Y:S03]  /*5690*/  LEA R92, -R99, RZ, 0x6 ;  /* 0x000000ff635c7211 */ /* 0x000fe600078e31ff */
[----:B------:R-:W-:Y:S04]  /*56a0*/  STS [R100+0x12400], R4 ;  /* 0x0124000464007388 */ /* 0x000fe80000000800 */
[----:B------:R-:W-:Y:S08]  /*56b0*/  BAR.SYNC.DEFER_BLOCKING 0x0 ;  /* 0x0000000000007b1d */ /* 0x000ff00000010000 */
[----:B------:R-:W-:Y:S08]  /*56c0*/  LDSM.16.MT88.4 R4, [R3+0x14000] ;  /* 0x014000000304783b */ /* 0x000ff00000004200 */
[----:B------:R-:W2:Y:S08]  /*56d0*/  LDSM.16.MT88.4 R8, [R0+0x6000] ;  /* 0x006000000008783b */ /* 0x000eb00000004200 */
[----:B------:R-:W3:Y:S08]  /*56e0*/  LDSM.16.MT88.4 R12, [R2+0x14000] ;  /* 0x01400000020c783b */ /* 0x000ef00000004200 */
[----:B------:R-:W4:Y:S08]  /*56f0*/  LDSM.16.MT88.4 R16, [R0+0x8000] ;  /* 0x008000000010783b */ /* 0x000f300000004200 */
[----:B------:R-:W1:Y:S08]  /*5700*/  LDSM.16.MT88.4 R68, [R0+0xa000] ;  /* 0x00a000000044783b */ /* 0x000e700000004200 */
[----:B------:R-:W-:Y:S01]  /*5710*/  LDSM.16.MT88.4 R72, [R3+0x14800] ;  /* 0x014800000348783b */ /* 0x000fe20000004200 */
[-C--:B--2---:R-:W-:Y:S07]  /*5720*/  HMMA.16816.F32 R20, R4, R8.reuse, R20 ;  /* 0x000000080414723c */ /* 0x084fee0000001814 */
[----:B------:R-:W2:Y:S01]  /*5730*/  LDSM.16.MT88.4 R76, [R0+0x6800] ;  /* 0x00680000004c783b */ /* 0x000ea20000004200 */
[C---:B---3--:R-:W-:Y:S07]  /*5740*/  HMMA.16816.F32 R24, R12.reuse, R8, R24 ;  /* 0x000000080c18723c */ /* 0x048fee0000001818 */
[----:B------:R-:W3:Y:S01]  /*5750*/  LDSM.16.MT88.4 R80, [R2+0x14800] ;  /* 0x014800000250783b */ /* 0x000ee20000004200 */
[-C--:B------:R-:W-:Y:S07]  /*5760*/  HMMA.16816.F32 R28, R12, R10.reuse, R28 ;  /* 0x0000000a0c1c723c */ /* 0x080fee000000181c */
[----:B------:R-:W1:Y:S01]  /*5770*/  LDSM.16.MT88.4 R84, [R0+0x8800] ;  /* 0x008800000054783b */ /* 0x000e620000004200 */
[C---:B------:R-:W-:Y:S07]  /*5780*/  HMMA.16816.F32 R32, R4.reuse, R10, R32 ;  /* 0x0000000a0420723c */ /* 0x040fee0000001820 */
[----:B------:R-:W2:Y:S01]  /*5790*/  LDSM.16.MT88.4 R8, [R0+0xa800] ;  /* 0x00a800000008783b */ /* 0x000ea20000004200 */
[-C--:B----4-:R-:W-:Y:S07]  /*57a0*/  HMMA.16816.F32 R36, R4, R16.reuse, R36 ;  /* 0x000000100424723c */ /* 0x090fee0000001824 */
[----:B------:R-:W-:Y:S01]  /*57b0*/  LDSM.16.MT88.4 R88, [R2+0x15800] ;  /* 0x015800000258783b */ /* 0x000fe20000004200 */
[C---:B------:R-:W-:Y:S07]  /*57c0*/  HMMA.16816.F32 R40, R12.reuse, R16, R40 ;  /* 0x000000100c28723c */ /* 0x040fee0000001828 */
[----:B------:R4:W5:Y:S04]  /*57d0*/  LDL.LU R101, [R1+0x88] ;  /* 0x0000880001657983 */ /* 0x0009680000300800 */
[----:B------:R4:W5:Y:S01]  /*57e0*/  LDL.LU R100, [R1+0x84] ;  /* 0x0000840001647983 */ /* 0x0009620000300800 */
[-C--:B------:R-:W-:Y:S03]  /*57f0*/  HMMA.16816.F32 R44, R12, R18.reuse, R44 ;  /* 0x000000120c2c723c */ /* 0x080fe6000000182c */
[----:B------:R-:W4:Y:S05]  /*5800*/  LDL.LU.64 R94, [R1+0x30] ;  /* 0x00003000015e7983 */ /* 0x000f2a0000300a00 */
[C---:B------:R-:W-:Y:S01]  /*5810*/  HMMA.16816.F32 R48, R4.reuse, R18, R48 ;  /* 0x000000120430723c */ /* 0x040fe20000001830 */
[----:B------:R-:W-:Y:S07]  /*5820*/  LDSM.16.MT88.4 R16, [R2+0x15000] ;  /* 0x015000000210783b */ /* 0x000fee0000004200 */
[-C--:B-1----:R-:W-:Y:S08]  /*5830*/  HMMA.16816.F32 R52, R4, R68.reuse, R52 ;  /* 0x000000440434723c */ /* 0x082ff00000001834 */
[C---:B------:R-:W-:Y:S08]  /*5840*/  HMMA.16816.F32 R56, R12.reuse, R68, R56 ;  /* 0x000000440c38723c */ /* 0x040ff00000001838 */
[-C--:B------:R-:W-:Y:S01]  /*5850*/  HMMA.16816.F32 R60, R12, R70.reuse, R60 ;  /* 0x000000460c3c723c */ /* 0x080fe2000000183c */
[----:B------:R-:W-:Y:S07]  /*5860*/  LDSM.16.MT88.4 R12, [R0+0x7000] ;  /* 0x00700000000c783b */ /* 0x000fee0000004200 */
[----:B------:R-:W-:Y:S01]  /*5870*/  HMMA.16816.F32 R64, R4, R70, R64 ;  /* 0x000000460440723c */ /* 0x000fe20000001840 */
[----:B------:R-:W1:Y:S07]  /*5880*/  LDSM.16.MT88.4 R4, [R3+0x15000] ;  /* 0x015000000304783b */ /* 0x000e6e0000004200 */
[-C--:B--2---:R-:W-:Y:S01]  /*5890*/  HMMA.16816.F32 R20, R72, R76.reuse, R20 ;  /* 0x0000004c4814723c */ /* 0x084fe20000001814 */
[----:B------:R-:W2:Y:S07]  /*58a0*/  LDSM.16.MT88.4 R68, [R0+0x9000] ;  /* 0x009000000044783b */ /* 0x000eae0000004200 */
        /* <DEDUP_REMOVED lines=12> */
[----:B------:R-:W2:Y:S07]  /*5970*/  LDSM.16.MT88.4 R80, [R3+0x15800] ;  /* 0x015800000350783b */ /* 0x000eae0000004200 */
[----:B------:R-:W-:Y:S01]  /*5980*/  HMMA.16816.F32 R64, R72, R10, R64 ;  /* 0x0000000a4840723c */ /* 0x000fe20000001840 */
[----:B------:R-:W3:Y:S07]  /*5990*/  LDSM.16.MT88.4 R8, [R0+0x9800] ;  /* 0x009800000008783b */ /* 0x000eee0000004200 */
[-C--:B-1----:R-:W-:Y:S01]  /*59a0*/  HMMA.16816.F32 R20, R4, R12.reuse, R20 ;  /* 0x0000000c0414723c */ /* 0x082fe20000001814 */
[----:B------:R-:W1:Y:S07]  /*59b0*/  LDSM.16.MT88.4 R72, [R0+0xb800] ;  /* 0x00b800000048783b */ /* 0x000e6e0000004200 */
[C---:B------:R-:W-:Y:S01]  /*59c0*/  HMMA.16816.F32 R24, R16.reuse, R12, R24 ;  /* 0x0000000c1018723c */ /* 0x040fe20000001818 */
[----:B------:R-:W-:Y:S07]  /*59d0*/  BAR.SYNC.DEFER_BLOCKING 0x0 ;  /* 0x0000000000007b1d */ /* 0x000fee0000010000 */
[-C--:B------:R-:W-:Y:S08]  /*59e0*/  HMMA.16816.F32 R28, R16, R14.reuse, R28 ;  /* 0x0000000e101c723c */ /* 0x080ff0000000181c */
[C---:B------:R-:W-:Y:S08]  /*59f0*/  HMMA.16816.F32 R32, R4.reuse, R14, R32 ;  /* 0x0000000e0420723c */ /* 0x040ff00000001820 */
[-C--:B--2---:R-:W-:Y:S08]  /*5a00*/  HMMA.16816.F32 R36, R4, R68.reuse, R36 ;  /* 0x000000440424723c */ /* 0x084ff00000001824 */
[C---:B------:R-:W-:Y:S08]  /*5a10*/  HMMA.16816.F32 R40, R16.reuse, R68, R40 ;  /* 0x000000441028723c */ /* 0x040ff00000001828 */
[-C--:B------:R-:W-:Y:S08]  /*5a20*/  HMMA.16816.F32 R44, R16, R70.reuse, R44 ;  /* 0x00000046102c723c */ /* 0x080ff0000000182c */
[C---:B------:R-:W-:Y:S08]  /*5a30*/  HMMA.16816.F32 R48, R4.reuse, R70, R48 ;  /* 0x000000460430723c */ /* 0x040ff00000001830 */
[-C--:B---3--:R-:W-:Y:S08]  /*5a40*/  HMMA.16816.F32 R52, R4, R76.reuse, R52 ;  /* 0x0000004c0434723c */ /* 0x088ff00000001834 */
[C---:B------:R-:W-:Y:S08]  /*5a50*/  HMMA.16816.F32 R56, R16.reuse, R76, R56 ;  /* 0x0000004c1038723c */ /* 0x040ff00000001838 */
[-C--:B------:R-:W-:Y:S08]  /*5a60*/  HMMA.16816.F32 R60, R16, R78.reuse, R60 ;  /* 0x0000004e103c723c */ /* 0x080ff0000000183c */
[----:B------:R-:W-:Y:S08]  /*5a70*/  HMMA.16816.F32 R64, R4, R78, R64 ;  /* 0x0000004e0440723c */ /* 0x000ff00000001840 */
[-C--:B------:R-:W-:Y:S08]  /*5a80*/  HMMA.16816.F32 R20, R80, R84.reuse, R20 ;  /* 0x000000545014723c */ /* 0x080ff00000001814 */
[C---:B------:R-:W-:Y:S08]  /*5a90*/  HMMA.16816.F32 R24, R88.reuse, R84, R24 ;  /* 0x000000545818723c */ /* 0x040ff00000001818 */
[-C--:B------:R-:W-:Y:S08]  /*5aa0*/  HMMA.16816.F32 R28, R88, R86.reuse, R28 ;  /* 0x00000056581c723c */ /* 0x080ff0000000181c */
[C---:B------:R-:W-:Y:S08]  /*5ab0*/  HMMA.16816.F32 R32, R80.reuse, R86, R32 ;  /* 0x000000565020723c */ /* 0x040ff00000001820 */
[-C--:B------:R-:W-:Y:S08]  /*5ac0*/  HMMA.16816.F32 R36, R80, R8.reuse, R36 ;  /* 0x000000085024723c */ /* 0x080ff00000001824 */
[C---:B------:R-:W-:Y:S08]  /*5ad0*/  HMMA.16816.F32 R40, R88.reuse, R8, R40 ;  /* 0x000000085828723c */ /* 0x040ff00000001828 */
[-C--:B------:R-:W-:Y:S08]  /*5ae0*/  HMMA.16816.F32 R44, R88, R10.reuse, R44 ;  /* 0x0000000a582c723c */ /* 0x080ff0000000182c */
[C---:B------:R-:W-:Y:S04]  /*5af0*/  HMMA.16816.F32 R48, R80.reuse, R10, R48 ;  /* 0x0000000a5030723c */ /* 0x040fe80000001830 */
[C---:B----4-:R-:W-:Y:S04]  /*5b00*/  LEA R5, P1, R92.reuse, R94, 0x2 ;  /* 0x0000005e5c057211 */ /* 0x050fe800078210ff */
[-C--:B-1----:R-:W-:Y:S04]  /*5b10*/  HMMA.16816.F32 R52, R80, R72.reuse, R52 ;  /* 0x000000485034723c */ /* 0x082fe80000001834 */
[----:B------:R-:W-:Y:S04]  /*5b20*/  LEA.HI.X.SX32 R4, R92, R95, 0x2, P1 ;  /* 0x0000005f5c047211 */ /* 0x000fe800008f16ff */
[C---:B------:R-:W-:Y:S04]  /*5b30*/  HMMA.16816.F32 R56, R88.reuse, R72, R56 ;  /* 0x000000485838723c */ /* 0x040fe80000001838 */
[-C--:B------:R-:W-:Y:S04]  /*5b40*/  LOP3.LUT R5, R5, R4.reuse, RZ, 0x3c, !PT ;  /* 0x0000000405057212 */ /* 0x080fe800078e3cff */
[-C--:B------:R-:W-:Y:S04]  /*5b50*/  HMMA.16816.F32 R60, R88, R74.reuse, R60 ;  /* 0x0000004a583c723c */ /* 0x080fe8000000183c */
[C---:B------:R-:W-:Y:S04]  /*5b60*/  LOP3.LUT R4, R5.reuse, R4, RZ, 0x3c, !PT ;  /* 0x0000000405047212 */ /* 0x040fe800078e3cff */
[----:B------:R-:W-:Y:S04]  /*5b70*/  HMMA.16816.F32 R64, R80, R74, R64 ;  /* 0x0000004a5040723c */ /* 0x000fe80000001840 */
[----:B------:R-:W-:Y:S05]  /*5b80*/  LOP3.LUT R5, R5, R4, RZ, 0x3c, !PT ;  /* 0x0000000405057212 */ /* 0x000fea00078e3cff */
[----:B------:R1:W-:Y:S01]  /*5b90*/  STL.64 [R1+0x30], R4 ;  /* 0x0000300401007387 */ /* 0x0003e20000100a00 */
[----:B------:R-:W-:-:S05]  /*5ba0*/  @!P0 BRA `(.L_x_582) ;  /* 0x0000036000008947 */ /* 0x000fca0003800000 */
[----:B------:R-:W2:Y:S01]  /*5bb0*/  LDL.64 R96, [R1+0x48] ;  /* 0x0000480001607983 */ /* 0x000ea20000100a00 */
[----:B------:R-:W-:Y:S02]  /*5bc0*/  IMAD.MOV.U32 R13, RZ, RZ, c[0x0][0x370] ;  /* 0x0000dc00ff0d7624 */ /* 0x000fe400078e00ff */
[----:B------:R-:W-:Y:S01]  /*5bd0*/  IMAD.MOV.U32 R14, RZ, RZ, c[0x0][0x374] ;  /* 0x0000dd00ff0e7624 */ /* 0x000fe200078e00ff */
[----:B------:R-:W3:Y:S01]  /*5be0*/  LDL R98, [R1+0x68] ;  /* 0x0000680001627983 */ /* 0x000ee20000100800 */
[C---:B-1----:R-:W-:Y:S03]  /*5bf0*/  IMAD.U32 R5, R13.reuse, -0x40, RZ ;  /* 0xffffffc00d057824 */ /* 0x042fe600078e00ff */
[----:B------:R-:W4:Y:S02]  /*5c00*/  LDL R93, [R1+0x6c] ;  /* 0x00006c00015d7983 */ /* 0x000f240000100800 */
[----:B------:R-:W-:Y:S02]  /*5c10*/  SHF.R.S32.HI R7, RZ, 0x1f, R5 ;  /* 0x0000001fff077819 */ /* 0x000fe40000011405 */
[----:B------:R-:W4:Y:S01]  /*5c20*/  LDL.LU.64 R94, [R1+0x38] ;  /* 0x00003800015e7983 */ /* 0x000f220000300a00 */
[C---:B------:R-:W-:Y:S03]  /*5c30*/  LEA R6, P5, R13.reuse, R5, 0x5 ;  /* 0x000000050d067211 */ /* 0x040fe600078a28ff */
[----:B------:R-:W4:Y:S01]  /*5c40*/  LDL R92, [R1+0x2c] ;  /* 0x00002c00015c7983 */ /* 0x000f220000100800 */
[--C-:B------:R-:W-:Y:S02]  /*5c50*/  LEA.HI.X R7, R13, R7, R14.reuse, 0x5, P5 ;  /* 0x000000070d077211 */ /* 0x100fe400028f2c0e */
[----:B--2---:R-:W-:Y:S02]  /*5c60*/  ISETP.GE.AND P4, PT, R96, c[0x0][0x220], PT ;  /* 0x0000880060007a0c */ /* 0x004fe40003f86270 */
[----:B---3--:R-:W-:Y:S02]  /*5c70*/  ISETP.GE.AND P3, PT, R98, c[0x0][0x220], PT ;  /* 0x0000880062007a0c */ /* 0x008fe40003f66270 */
[----:B----4-:R-:W-:Y:S02]  /*5c80*/  ISETP.GE.AND P2, PT, R93, c[0x0][0x220], PT ;  /* 0x000088005d007a0c */ /* 0x010fe40003f46270 */
[C---:B------:R-:W-:Y:S07]  /*5c90*/  LEA R4, P1, R5.reuse, R94, 0x1 ;  /* 0x0000005e05047211 */ /* 0x040fee00078208ff */
        /* <DEDUP_REMOVED lines=39> */
.L_x_582:
        /* <DEDUP_REMOVED lines=307> */
[----:B------:R2:W5:Y:S02]  /*7240*/  LDL.LU.64 R20, [R1+0x88] ;  /* 0x0000880001147983 */ /* 0x0005640000300a00 */
[-C--:B-1---5:R-:W-:Y:S08]  /*7250*/  HMMA.16816.F32 R100, R4, R8.reuse, R100 ;  /* 0x000000080464723c */ /* 0x0a2ff00000001864 */
        /* <DEDUP_REMOVED lines=109> */
.L_x_583:
[----:B------:R-:W-:Y:S01]  /*7930*/  ISETP.LT.AND P0, PT, RZ, UR7, PT ;  /* 0x00000007ff007c0c */ /* 0x000fe2000bf01270 */
[----:B------:R-:W-:Y:S11]  /*7940*/  UIADD3 UR7, UR7, -0x1, URZ ;  /* 0xffffffff07077890 */ /* 0x000ff6000fffe03f */
[----:B------:R-:W-:Y:S01]  /*7950*/  @!UPT UIADD3 URZ, URZ, URZ, URZ ;  /* 0x0000003f3f3ff290 */ /* 0x000fe2000fffe03f */
[----:B------:R-:W-:-:S05]  /*7960*/  @P0 BRA `(.L_x_584) ;  /* 0xffffc0d000000947 */ /* 0x000fca000383ffff */
[----:B------:R-:W2:Y:S04]  /*7970*/  LDL R73, [R1+0x78] ;  /* 0x0000780001497983 */ /* 0x000ea80000100800 */
[----:B------:R-:W3:Y:S01]  /*7980*/  LDL R72, [R1+0x7c] ;  /* 0x00007c0001487983 */ /* 0x000ee20000100800 */
        /* <DEDUP_REMOVED lines=165> */
.L_x_585:
        /* <DEDUP_REMOVED lines=18> */
.L_x_586:
        /* <DEDUP_REMOVED lines=55> */
.L_x_588:
[----:B------:R-:W-:Y:S05]  /*8870*/  BSYNC B0 ;  /* 0x0000000000007941 */ /* 0x000fea0003800000 */
.L_x_587:
        /* <DEDUP_REMOVED lines=19> */
.L_x_590:
[----:B------:R-:W-:Y:S05]  /*89b0*/  BSYNC B0 ;  /* 0x0000000000007941 */ /* 0x000fea0003800000 */
.L_x_589:
        /* <DEDUP_REMOVED lines=29> */
.L_x_592:
[----:B------:R-:W-:Y:S05]  /*8b90*/  BSYNC B0 ;  /* 0x0000000000007941 */ /* 0x000fea0003800000 */
.L_x_591:
        /* <DEDUP_REMOVED lines=18> */
.L_x_565:
        /* <DEDUP_REMOVED lines=20> */
.L_x_594:
        /* <DEDUP_REMOVED lines=18> */
.L_x_595:
        /* <DEDUP_REMOVED lines=43> */
.L_x_597:
[----:B-1----:R-:W-:Y:S05]  /*91d0*/  BSYNC B0 ;  /* 0x0000000000007941 */ /* 0x002fea0003800000 */
.L_x_596:
        /* <DEDUP_REMOVED lines=19> */
.L_x_599:
[----:B------:R-:W-:Y:S05]  /*9310*/  BSYNC B0 ;  /* 0x0000000000007941 */ /* 0x000fea0003800000 */
.L_x_598:
        /* <DEDUP_REMOVED lines=29> */
.L_x_601:
[----:B------:R-:W-:Y:S05]  /*94f0*/  BSYNC B0 ;  /* 0x0000000000007941 */ /* 0x000fea0003800000 */
.L_x_600:
        /* <DEDUP_REMOVED lines=16> */
.L_x_593:
[----:B------:R-:W-:Y:S05]  /*9600*/  BSYNC B1 ;  /* 0x0000000000017941 */ /* 0x000fea0003800000 */
.L_x_560:
        /* <DEDUP_REMOVED lines=11> */
.L_x_602:
[----:B------:R-:W-:Y:S05]  /*96c0*/  EXIT ;  /* 0x000000000000794d */ /* 0x000fea0003800000 */
.L_x_604:
        /* <DEDUP_REMOVED lines=11> */
.L_x_1592:


//--------------------- .text._ZN5flash44flash_bwd_dq_dk_dv_loop_seqk_parallel_kernelI23Flash_bwd_kernel_traitsILi192ELi64ELi64ELi8ELi4ELi2ELi2ELb1ELb1EN7cutlass6half_tE19Flash_kernel_traitsILi192ELi64ELi64ELi8ES3_EELb1ELb0ELb1ELb0ELb0ELb0ELb0EEEvNS_16Flash_bwd_paramsE --------------------------
	.section	.text._ZN5flash44flash_bwd_dq_dk_dv_loop_seqk_parallel_kernelI23Flash_bwd_kernel_traitsILi192ELi64ELi64ELi8ELi4ELi2ELi2ELb1ELb1EN7cutlass6half_tE19Flash_kernel_traitsILi192ELi64ELi64ELi8ES3_EELb1ELb0ELb1ELb0ELb0ELb0ELb0EEEvNS_16Flash_bwd_paramsE,"ax",@progbits
	.sectioninfo	@"SHI_REGISTERS=255"
	.align	128
        .global         _ZN5flash44flash_bwd_dq_dk_dv_loop_seqk_parallel_kernelI23Flash_bwd_kernel_traitsILi192ELi64ELi64ELi8ELi4ELi2ELi2ELb1ELb1EN7cutlass6half_tE19Flash_kernel_traitsILi192ELi64ELi64ELi8ES3_EELb1ELb0ELb1ELb0ELb0ELb0ELb0EEEvNS_16Flash_bwd_paramsE
        .type           _ZN5flash44flash_bwd_dq_dk_dv_loop_seqk_parallel_kernelI23Flash_bwd_kernel_traitsILi192ELi64ELi64ELi8ELi4ELi2ELi2ELb1ELb1EN7cutlass6half_tE19Flash_kernel_traitsILi192ELi64ELi64ELi8ES3_EELb1ELb0ELb1ELb0ELb0ELb0ELb0EEEvNS_16Flash_bwd_paramsE,@function
        .size           _ZN5flash44flash_bwd_dq_dk_dv_loop_seqk_parallel_kernelI23Flash_bwd_kernel_traitsILi192ELi64ELi64ELi8ELi4ELi2ELi2ELb1ELb1EN7cutlass6half_tE19Flash_kernel_traitsILi192ELi64ELi64ELi8ES3_EELb1ELb0ELb1ELb0ELb0ELb0ELb0EEEvNS_16Flash_bwd_paramsE,(.L_x_1593 - _ZN5flash44flash_bwd_dq_dk_dv_loop_seqk_parallel_kernelI23Flash_bwd_kernel_traitsILi192ELi64ELi64ELi8ELi4ELi2ELi2ELb1ELb1EN7cutlass6half_tE19Flash_kernel_traitsILi192ELi64ELi64ELi8ES3_EELb1ELb0ELb1ELb0ELb0ELb0ELb0EEEvNS_16Flash_bwd_paramsE)
        .other          _ZN5flash44flash_bwd_dq_dk_dv_loop_seqk_parallel_kernelI23Flash_bwd_kernel_traitsILi192ELi64ELi64ELi8ELi4ELi2ELi2ELb1ELb1EN7cutlass6half_tE19Flash_kernel_traitsILi192ELi64ELi64ELi8ES3_EELb1ELb0ELb1ELb0ELb0ELb0ELb0EEEvNS_16Flash_bwd_paramsE,@"STO_CUDA_ENTRY STV_DEFAULT"
_ZN5flash44flash_bwd_dq_dk_dv_loop_seqk_parallel_kernelI23Flash_bwd_kernel_traitsILi192ELi64ELi64ELi8ELi4ELi2ELi2ELb1ELb1EN7cutlass6half_tE19Flash_kernel_traitsILi192ELi64ELi64ELi8ES3_EELb1ELb0ELb1ELb0ELb0ELb0ELb0EEEvNS_16Flash_bwd_paramsE:
.text._ZN5flash44flash_bwd_dq_dk_dv_loop_seqk_parallel_kernelI23Flash_bwd_kernel_traitsILi192ELi64ELi64ELi8ELi4ELi2ELi2ELb1ELb1EN7cutlass6half_tE19Flash_kernel_traitsILi192ELi64ELi64ELi8ES3_EELb1ELb0ELb1ELb0ELb0ELb0ELb0EEEvNS_16Flash_bwd_paramsE:
        /* <DEDUP_REMOVED lines=15> */
[----:B------:R-:W-:Y:S02]  /*00f0*/  UMOV UR9, 0x80 ;  /* 0x0000008000097882 */ /* 0x000fe40000000000 */
[----:B------:R-:W-:Y:S01]  /*0100*/  ULDC UR7, c[0x0][0x210] ;  /* 0x0000840000077ab9 */ /* 0x000fe20000000800 */
[----:B------:R-:W3:Y:S01]  /*0110*/  S2UR UR40, SR_CTAID.Y ;  /* 0x00000000002879c3 */ /* 0x000ee20000002600 */
[----:B------:R-:W-:-:S02]  /*0120*/  ULDC UR61, c[0x0][0x234] ;  /* 0x00008d00003d7ab9 */ /* 0x000fc40000000800 */
[----:B------:R-:W-:Y:S02]  /*0130*/  UISETP.NE.AND UP5, UPT, UR10, URZ, UPT ;  /* 0x0000003f0a00728c */ /* 0x000fe4000bfa5270 */
[----:B------:R-:W-:Y:S02]  /*0140*/  UIMAD UR61, UR9, UR7, UR61 ;  /* 0x00000007093d72a4 */ /* 0x000fe4000f8e023d */
[----:B------:R-:W-:Y:S02]  /*0150*/  ULDC UR16, c[0x0][0x224] ;  /* 0x0000890000107ab9 */ /* 0x000fe40000000800 */
[----:B------:R-:W-:Y:S02]  /*0160*/  ULDC UR51, c[0x0][0x22c] ;  /* 0x00008b0000337ab9 */ /* 0x000fe40000000800 */
[----:B------:R-:W-:Y:S02]  /*0170*/  ULDC UR42, c[0x0][0x1c0] ;  /* 0x00007000002a7ab9 */ /* 0x000fe40000000800 */
[----:B------:R-:W-:Y:S01]  /*0180*/  ULDC UR13, c[0x0][0x1c0] ;  /* 0x00007000000d7ab9 */ /* 0x000fe20000000800 */
[----:B-1----:R-:W-:Y:S01]  /*0190*/  SHF.R.S32.HI R5, RZ, 0x1f, R6 ;  /* 0x0000001fff057819 */ /* 0x002fe20000011406 */
[----:B--2---:R-:W-:-:S02]  /*01a0*/  ULOP3.LUT UR8, UR41, UR6, URZ, 0x3c, !UPT ;  /* 0x0000000629087292 */ /* 0x004fc4000f8e3c3f */
[----:B------:R-:W-:Y:S01]  /*01b0*/  USHF.R.S32.HI UR6, URZ, 0x1f, UR41 ;  /* 0x0000001f3f067899 */ /* 0x000fe20008011429 */
[CC--:B------:R-:W-:Y:S01]  /*01c0*/  LEA.HI R3, R5.reuse, R6.reuse, RZ, 0x5 ;  /* 0x0000000605037211 */ /* 0x0c0fe200078f28ff */
[----:B------:R-:W-:Y:S01]  /*01d0*/  USHF.R.S32.HI UR9, URZ, 0x1f, UR41 ;  /* 0x0000001f3f097899 */ /* 0x000fe20008011429 */
[-C--:B------:R-:W-:Y:S01]  /*01e0*/  LEA.HI R10, R5, R6.reuse, RZ, 0x3 ;  /* 0x00000006050a7211 */ /* 0x080fe200078f18ff */
[----:B------:R-:W-:Y:S01]  /*01f0*/  ULDC UR14, c[0x0][0x1c0] ;  /* 0x00007000000e7ab9 */ /* 0x000fe20000000800 */
[----:B------:R-:W-:Y:S01]  /*0200*/  LOP3.LUT R4, R3, 0xffffffe0, RZ, 0xc0, !PT ;  /* 0xffffffe003047812 */ /* 0x000fe200078ec0ff */
[----:B---3--:R-:W-:Y:S01]  /*0210*/  USHF.R.S32.HI UR10, URZ, 0x1f, UR40 ;  /* 0x0000001f3f0a7899 */ /* 0x008fe20008011428 */
[--C-:B------:R-:W-:Y:S01]  /*0220*/  SHF.R.S32.HI R0, RZ, 0x5, R3.reuse ;  /* 0x00000005ff007819 */ /* 0x100fe20000011403 */
[----:B------:R-:W-:Y:S01]  /*0230*/  UIMAD.WIDE UR42, UR51, UR42, URZ ;  /* 0x0000002a332a72a5 */ /* 0x000fe2000f8e023f */
[----:B------:R-:W-:Y:S01]  /*0240*/  SHF.R.S32.HI R12, RZ, 0x1f, R3 ;  /* 0x0000001fff0c7819 */ /* 0x000fe20000011403 */
[----:B------:R-:W-:Y:S01]  /*0250*/  IMAD.IADD R9, R6, 0x1, -R4 ;  /* 0x0000000106097824 */ /* 0x000fe200078e0a04 */
[CC--:B------:R-:W-:Y:S01]  /*0260*/  LEA.HI R2, R5.reuse, R6.reuse, RZ, 0x4 ;  /* 0x0000000605027211 */ /* 0x0c0fe200078f20ff */
[----:B------:R-:W-:Y:S01]  /*0270*/  UIMAD UR52, UR41, UR51, URZ ;  /* 0x00000033293472a4 */ /* 0x000fe2000f8e023f */
[CC--:B------:R-:W-:Y:S01]  /*0280*/  LEA.HI R14, R5.reuse, R6.reuse, RZ, 0x7 ;  /* 0x00000006050e7211 */ /* 0x0c0fe200078f38ff */
[----:B------:R-:W-:Y:S01]  /*0290*/  UIMAD UR51, UR51, UR13, URZ ;  /* 0x0000000d333372a4 */ /* 0x000fe2000f8e023f */
[CC--:B------:R-:W-:Y:S01]  /*02a0*/  LEA.HI R15, R5.reuse, R6.reuse, RZ, 0x6 ;  /* 0x00000006050f7211 */ /* 0x0c0fe200078f30ff */
[----:B------:R-:W-:Y:S01]  /*02b0*/  ULDC UR15, c[0x0][0x1c0] ;  /* 0x00007000000f7ab9 */ /* 0x000fe20000000800 */
[----:B------:R-:W-:Y:S01]  /*02c0*/  LEA.HI R5, R5, R6, RZ, 0x2 ;  /* 0x0000000605057211 */ /* 0x000fe200078f10ff */
[----:B------:R-:W-:Y:S01]  /*02d0*/  ULDC UR12, c[0x0][0x1c0] ;  /* 0x00007000000c7ab9 */ /* 0x000fe20000000800 */
[-C--:B------:R-:W-:Y:S01]  /*02e0*/  LEA.HI R4, R12, R0.reuse, RZ, 0x2 ;  /* 0x000000000c047211 */ /* 0x080fe200078f10ff */
[----:B------:R-:W-:Y:S01]  /*02f0*/  UIMAD.WIDE.U32 UR48, UR40, UR16, URZ ;  /* 0x00000010283072a5 */ /* 0x000fe2000f8e003f */
[----:B------:R-:W-:Y:S01]  /*0300*/  LEA.HI R3, R3, R0, RZ, 0x1 ;  /* 0x0000000003037211 */ /* 0x000fe200078f08ff */
[----:B------:R-:W-:Y:S01]  /*0310*/  UIMAD UR7, UR40, UR12, UR41 ;  /* 0x0000000c280772a4 */ /* 0x000fe2000f8e0229 */
[----:B------:R-:W-:Y:S01]  /*0320*/  LOP3.LUT R7, R10, 0xfffffff8, RZ, 0xc0, !PT ;  /* 0xfffffff80a077812 */ /* 0x000fe200078ec0ff */
[----:B------:R-:W-:Y:S01]  /*0330*/  USHF.L.U32 UR50, UR51, 0x6, URZ ;  /* 0x0000000633327899 */ /* 0x000fe2000800063f */
[----:B------:R-:W-:Y:S01]  /*0340*/  LOP3.LUT R8, R2, 0xfffffff0, RZ, 0xc0, !PT ;  /* 0xfffffff002087812 */ /* 0x000fe200078ec0ff */
[----:B------:R-:W-:Y:S01]  /*0350*/  ULDC UR55, c[0x0][0x214] ;  /* 0x0000850000377ab9 */ /* 0x000fe20000000800 */
        /* <DEDUP_REMOVED lines=13> */
[----:B------:R-:W-:Y:S01]  /*0430*/  STL [R1+0x84], R18 ;  /* 0x0000841201007387 */ /* 0x000fe20000100800 */
[----:B------:R-:W-:Y:S01]  /*0440*/  LEA.HI R2, R2, R6, RZ, 0x1 ;  /* 0x0000000602027211 */ /* 0x000fe200078f08ff */
[----:B------:R-:W-:Y:S01]  /*0450*/  ULDC.U8 UR11, c[0x0][0x3d0] ;  /* 0x0000f400000b7ab9 */ /* 0x000fe20000000000 */
[----:B------:R-:W-:Y:S01]  /*0460*/  LEA.HI R0, R0, R3, RZ, 0x3 ;  /* 0x0000000300007211 */ /* 0x000fe200078f18ff */
[----:B------:R-:W-:Y:S01]  /*0470*/  STL [R1+0x48], R20 ;  /* 0x0000481401007387 */ /* 0x000fe20000100800 */
[----:B------:R-:W-:Y:S01]  /*0480*/  LOP3.LUT R2, R2, 0xfffffffe, RZ, 0xc0, !PT ;  /* 0xfffffffe02027812 */ /* 0x000fe200078ec0ff */
[----:B------:R-:W-:Y:S01]  /*0490*/  ULDC UR56, c[0x0][0x224] ;  /* 0x0000890000387ab9 */ /* 0x000fe20000000800 */
[----:B------:R-:W-:Y:S01]  /*04a0*/  LOP3.LUT R0, R0, 0xfffffff8, RZ, 0xc0, !PT ;  /* 0xfffffff800007812 */ /* 0x000fe200078ec0ff */
[----:B------:R-:W-:Y:S01]  /*04b0*/  @UP5 UIMAD UR60, UR40, UR55, URZ ;  /* 0x00000037283c52a4 */ /* 0x000fe2000f8e023f */
[----:B------:R-:W-:Y:S01]  /*04c0*/  LOP3.LUT P4, RZ, R7, 0x4, RZ, 0xc0, !PT ;  /* 0x0000000407ff7812 */ /* 0x000fe2000788c0ff */
[----:B------:R-:W-:Y:S01]  /*04d0*/  IMAD.IADD R11, R6, 0x1, -R2 ;  /* 0x00000001060b7824 */ /* 0x000fe200078e0a02 */
[----:B------:R-:W-:Y:S01]  /*04e0*/  SHF.R.S32.HI R2, RZ, 0x1f, R9 ;  /* 0x0000001fff027819 */ /* 0x000fe20000011409 */
[----:B------:R-:W-:Y:S01]  /*04f0*/  IMAD.IADD R6, R3, 0x1, -R0 ;  /* 0x0000000103067824 */ /* 0x000fe200078e0a00 */
[----:B------:R-:W-:Y:S01]  /*0500*/  SHF.R.S32.HI R3, RZ, 0x1f, R8 ;  /* 0x0000001fff037819 */ /* 0x000fe20000011408 */
[----:B------:R-:W-:Y:S01]  /*0510*/  IMAD.SHL.U32 R0, R17, 0x40, RZ ;  /* 0x0000004011007824 */ /* 0x000fe200078e00ff */
[----:B------:R-:W-:Y:S01]  /*0520*/  LEA.HI R17, R2, R9, RZ, 0x2 ;  /* 0x0000000902117211 */ /* 0x000fe200078f10ff */
[----:B------:R-:W-:Y:S01]  /*0530*/  ULDC.64 UR4, c[0x0][0x118] ;  /* 0x0000460000047ab9 */ /* 0x000fe20000000a00 */
[----:B------:R-:W-:Y:S01]  /*0540*/  LEA.HI R12, R3, R8, RZ, 0x3 ;  /* 0x00000008030c7211 */ /* 0x000fe200078f18ff */
[----:B------:R-:W-:Y:S01]  /*0550*/  IMAD.U32 R3, RZ, RZ, UR6 ;  /* 0x00000006ff037e24 */ /* 0x000fe2000f8e00ff */
[----:B------:R-:W-:Y:S01]  /*0560*/  LOP3.LUT R0, R0, 0x1c0, RZ, 0xc0, !PT ;  /* 0x000001c000007812 */ /* 0x000fe200078ec0ff */
[----:B------:R-:W-:Y:S01]  /*0570*/  IMAD.SHL.U32 R3, R11, 0x200, RZ ;  /* 0x000002000b037824 */ /* 0x000fe200078e00ff */
[----:B------:R-:W-:Y:S01]  /*0580*/  LOP3.LUT R4, R6, 0x1, RZ, 0xc0, !PT ;  /* 0x0000000106047812 */ /* 0x000fe200078ec0ff */
[----:B------:R-:W-:Y:S01]  /*0590*/  USHF.L.U32 UR6, UR40, 0x7, URZ ;  /* 0x0000000728067899 */ /* 0x000fe2000800063f */
[----:B------:R-:W-:Y:S01]  /*05a0*/  LOP3.LUT R2, R0, 0x38, R20, 0xf8, !PT ;  /* 0x0000003800027812 */ /* 0x000fe200078ef814 */
[----:B------:R-:W-:Y:S01]  /*05b0*/  ULDC UR44, c[0x0][0x2e8] ;  /* 0x0000ba00002c7ab9 */ /* 0x000fe20000000800 */
[----:B------:R-:W-:Y:S01]  /*05c0*/  SHF.R.U32.HI R0, RZ, 0x3, R0 ;  /* 0x00000003ff007819 */ /* 0x000fe20000011600 */
[----:B------:R-:W-:Y:S01]  /*05d0*/  UISETP.NE.AND UP6, UPT, UR11, URZ, UPT ;  /* 0x0000003f0b00728c */ /* 0x000fe2000bfc5270 */
[C---:B------:R-:W-:Y:S01]  /*05e0*/  LOP3.LUT P3, RZ, R7.reuse, 0x2, RZ, 0xc0, !PT ;  /* 0x0000000207ff7812 */ /* 0x040fe2000786c0ff */
[----:B------:R-:W-:Y:S01]  /*05f0*/  UIMAD.WIDE.U32 UR46, UR42, UR48, URZ ;  /* 0x000000302a2e72a5 */ /* 0x000fe2000f8e003f */
[----:B------:R-:W-:Y:S01]  /*0600*/  LOP3.LUT R9, R2, R0, RZ, 0x3c, !PT ;  /* 0x0000000002097212 */ /* 0x000fe200078e3cff */
[----:B------:R-:W-:Y:S01]  /*0610*/  IMAD.SHL.U32 R0, R7, 0x40, RZ ;  /* 0x0000004007007824 */ /* 0x000fe200078e00ff */
[----:B------:R-:W-:Y:S01]  /*0620*/  LOP3.LUT R2, R12, 0xfffffff8, RZ, 0xc0, !PT ;  /* 0xfffffff80c027812 */ /* 0x000fe200078ec0ff */
[----:B------:R-:W-:Y:S01]  /*0630*/  UIMAD UR57, UR43, UR48, URZ ;  /* 0x000000302b3972a4 */ /* 0x000fe2000f8e023f */
[----:B------:R-:W-:Y:S01]  /*0640*/  SHF.R.S32.HI R7, RZ, 0x7, R14 ;  /* 0x00000007ff077819 */ /* 0x000fe2000001140e */
[----:B------:R-:W-:Y:S01]  /*0650*/  USHF.R.S32.HI UR59, URZ, 0x1f, UR52 ;  /* 0x0000001f3f3b7899 */ /* 0x000fe20008011434 */
[----:B------:R-:W-:Y:S01]  /*0660*/  LOP3.LUT R0, R0, 0x1c0, RZ, 0xc0, !PT ;  /* 0x000001c000007812 */ /* 0x000fe200078ec0ff */
[----:B------:R-:W-:Y:S01]  /*0670*/  IMAD.IADD R8, R8, 0x1, -R2 ;  /* 0x0000000108087824 */ /* 0x000fe200078e0a02 */
[----:B------:R-:W-:Y:S01]  /*0680*/  ISETP.NE.U32.AND P0, PT, R4, 0x1, PT ;  /* 0x000000010400780c */ /* 0x000fe20003f05070 */
[----:B------:R-:W-:Y:S01]  /*0690*/  IMAD.U32 R2, RZ, RZ, UR8 ;  /* 0x00000008ff027e24 */ /* 0x000fe2000f8e00ff */
[----:B------:R-:W-:Y:S01]  /*06a0*/  LOP3.LUT R252, R0, 0x8, R10, 0xf8, !PT ;  /* 0x0000000800fc7812 */ /* 0x000fe200078ef80a */
[----:B------:R-:W-:Y:S01]  /*06b0*/  USHF.R.S32.HI UR8, URZ, 0x1f, UR16 ;  /* 0x0000001f3f087899 */ /* 0x000fe20008011410 */
[----:B------:R-:W-:Y:S01]  /*06c0*/  R2P PR, R6, 0x6 ;  /* 0x0000000606007804 */ /* 0x000fe20000000000 */
[----:B------:R-:W-:Y:S01]  /*06d0*/  UIMAD UR56, UR7, UR56, URZ ;  /* 0x00000038073872a4 */ /* 0x000fe2000f8e023f */
[----:B------:R1:W-:Y:S01]  /*06e0*/  STL [R1+0x8c], R2 ;  /* 0x00008c0201007387 */ /* 0x0003e20000100800 */
[C---:B------:R-:W-:Y:S01]  /*06f0*/  LOP3.LUT P6, RZ, R8.reuse, 0x4, RZ, 0xc0, !PT ;  /* 0x0000000408ff7812 */ /* 0x040fe200078cc0ff */
[----:B------:R-:W-:Y:S01]  /*0700*/  UIMAD UR58, UR8, UR40, URZ ;  /* 0x00000028083a72a4 */ /* 0x000fe2000f8e023f */
[----:B------:R-:W-:Y:S01]  /*0710*/  LOP3.LUT P5, RZ, R8, 0x2, RZ, 0xc0, !PT ;  /* 0x0000000208ff7812 */ /* 0x000fe200078ac0ff */
[----:B------:R-:W-:-:S02]  /*0720*/  @!UP5 UIMAD UR8, UR40, UR15, UR41 ;  /* 0x0000000f2808d2a4 */ /* 0x000fc4000f8e0229 */
[----:B------:R-:W-:Y:S02]  /*0730*/  USHF.R.S32.HI UR54, URZ, 0x1f, UR50 ;  /* 0x0000001f3f367899 */ /* 0x000fe40008011432 */
[----:B------:R-:W-:Y:S02]  /*0740*/  @!UP5 UIMAD UR55, UR8, UR55, URZ ;  /* 0x000000370837d2a4 */ /* 0x000fe4000f8e023f */
[----:B------:R-:W-:Y:S01]  /*0750*/  ULDC.U8 UR36, c[0x0][0x2d8] ;  /* 0x0000b60000247ab9 */ /* 0x000fe20000000000 */
[----:B-1----:R-:W-:-:S05]  /*0760*/  IMAD.SHL.U32 R2, R13, 0x10, RZ ;  /* 0x000000100d027824 */ /* 0x002fca00078e00ff */
[----:B------:R-:W-:Y:S01]  /*0770*/  LOP3.LUT R5, R0, 0x10, R2, 0xf8, !PT ;  /* 0x0000001000057812 */ /* 0x000fe200078ef802 */
[----:B------:R-:W-:Y:S01]  /*0780*/  IMAD R2, R7, 0x800, R3 ;  /* 0x0000080007027824 */ /* 0x000fe200078e0203 */
[----:B------:R-:W-:Y:S02]  /*0790*/  SHF.R.U32.HI R0, RZ, 0x3, R0 ;  /* 0x00000003ff007819 */ /* 0x000fe40000011600 */
[----:B------:R-:W-:Y:S01]  /*07a0*/  LOP3.LUT R4, R5, 0x8, R10, 0xf8, !PT ;  /* 0x0000000805047812 */ /* 0x000fe200078ef80a */
[----:B------:R-:W-:Y:S01]  /*07b0*/  IMAD.SHL.U32 R5, R11, 0x20, RZ ;  /* 0x000000200b057824 */ /* 0x000fe200078e00ff */
[----:B------:R-:W-:Y:S01]  /*07c0*/  LOP3.LUT R252, R252, R0, RZ, 0x3c, !PT ;  /* 0x00000000fcfc7212 */ /* 0x000fe200078e3cff */
[----:B------:R-:W-:Y:S01]  /*07d0*/  IMAD.SHL.U32 R10, R7, 0x20, RZ ;  /* 0x00000020070a7824 */ /* 0x000fe200078e00ff */
[----:B------:R-:W-:Y:S01]  /*07e0*/  LOP3.LUT R3, R3, R4, R0, 0xf6, !PT ;  /* 0x0000000403037212 */ /* 0x000fe200078ef600 */
[----:B------:R-:W-:Y:S01]  /*07f0*/  IMAD.SHL.U32 R4, R6, 0x40, RZ ;  /* 0x0000004006047824 */ /* 0x000fe200078e00ff */
[----:B------:R-:W-:Y:S01]  /*0800*/  SHF.R.S32.HI R0, RZ, 0x6, R15 ;  /* 0x00000006ff007819 */ /* 0x000fe2000001140f */
[----:B------:R-:W-:Y:S01]  /*0810*/  IMAD.IADD R252, R2, 0x1, R252 ;  /* 0x0000000102fc7824 */ /* 0x000fe200078e02fc */
[----:B------:R1:W-:Y:S01]  /*0820*/  STL [R1+0x88], R10 ;  /* 0x0000880a01007387 */ /* 0x0003e20000100800 */
[----:B------:R-:W-:Y:S01]  /*0830*/  IMAD.U32 R2, RZ, RZ, UR6 ;  /* 0x00000006ff027e24 */ /* 0x000fe2000f8e00ff */
[----:B------:R-:W-:Y:S01]  /*0840*/  UIMAD UR6, UR40, UR14, UR41 ;  /* 0x0000000e280672a4 */ /* 0x000fe2000f8e0229 */
[----:B------:R-:W-:-:S02]  /*0850*/  IMAD R15, R0, 0x200, R9 ;  /* 0x00000200000f7824 */ /* 0x000fc400078e0209 */
[----:B------:R-:W-:Y:S01]  /*0860*/  IMAD.SHL.U32 R2, R0, 0x8, RZ ;  /* 0x0000000800027824 */ /* 0x000fe200078e00ff */
[----:B------:R-:W-:Y:S01]  /*0870*/  LOP3.LUT R0, R4, 0x1c0, RZ, 0xc0, !PT ;  /* 0x000001c004007812 */ /* 0x000fe200078ec0ff */
[----:B------:R-:W-:Y:S01]  /*0880*/  IMAD.SHL.U32 R6, R8, 0x40, RZ ;  /* 0x0000004008067824 */ /* 0x000fe200078e00ff */
[----:B------:R-:W-:Y:S02]  /*0890*/  USHF.L.U32 UR45, UR6, 0x5, URZ ;  /* 0x00000005062d7899 */ /* 0x000fe4000800063f */
[----:B------:R-:W-:Y:S02]  /*08a0*/  LOP3.LUT R2, R2, 0x18, RZ, 0xc0, !PT ;  /* 0x0000001802027812 */ /* 0x000fe400078ec0ff */
[----:B------:R-:W-:Y:S01]  /*08b0*/  SHF.R.U32.HI R4, RZ, 0x3, R0 ;  /* 0x00000003ff047819 */ /* 0x000fe20000011600 */
[----:B------:R-:W-:Y:S01]  /*08c0*/  USHF.R.S32.HI UR53, URZ, 0x1f, UR45 ;  /* 0x0000001f3f357899 */ /* 0x000fe2000801142d */
[----:B------:R-:W-:Y:S02]  /*08d0*/  LOP3.LUT R9, R2, 0x20, R5, 0xf8, !PT ;  /* 0x0000002002097812 */ /* 0x000fe400078ef805 */
[----:B------:R-:W-:-:S02]  /*08e0*/  LOP3.LUT R7, R4, R0, R2, 0x1e, !PT ;  /* 0x0000000004077212 */ /* 0x000fc400078e1e02 */
[----:B------:R-:W-:Y:S01]  /*08f0*/  LOP3.LUT R2, R0, 0x20, R10, 0xf8, !PT ;  /* 0x0000002000027812 */ /* 0x000fe200078ef80a */
[----:B------:R-:W-:Y:S01]  /*0900*/  IMAD.SHL.U32 R0, R16, 0x2, RZ ;  /* 0x0000000210007824 */ /* 0x000fe200078e00ff */
[----:B------:R-:W-:Y:S02]  /*0910*/  IADD3 R16, R20, 0x40, RZ ;  /* 0x0000004014107810 */ /* 0x000fe40007ffe0ff */
[----:B------:R-:W-:Y:S01]  /*0920*/  LOP3.LUT R4, R2, R4, RZ, 0x3c, !PT ;  /* 0x0000000402047212 */ /* 0x000fe200078e3cff */
[--C-:B------:R-:W-:Y:S02]  /*0930*/  IMAD R5, R18, 0x400, R0.reuse ;  /* 0x0000040012057824 */ /* 0x100fe400078e0200 */
[----:B------:R-:W-:Y:S01]  /*0940*/  IMAD.U32 R2, RZ, RZ, UR10 ;  /* 0x0000000aff027e24 */ /* 0x000fe2000f8e00ff */
[----:B------:R-:W-:Y:S01]  /*0950*/  STL [R1+0x6c], R16 ;  /* 0x00006c1001007387 */ /* 0x000fe20000100800 */
[----:B------:R-:W-:Y:S02]  /*0960*/  IMAD.U32 R2, RZ, RZ, UR9 ;  /* 0x00000009ff027e24 */ /* 0x000fe4000f8e00ff */
[----:B------:R-:W-:Y:S01]  /*0970*/  IMAD R2, R13, 0x400, R0 ;  /* 0x000004000d027824 */ /* 0x000fe200078e0200 */
[----:B------:R-:W-:Y:S01]  /*0980*/  LOP3.LUT R0, R6, 0x1c0, RZ, 0xc0, !PT ;  /* 0x000001c006007812 */ /* 0x000fe200078ec0ff */
[----:B------:R-:W-:-:S02]  /*0990*/  IMAD.IADD R14, R5, 0x1, R4 ;  /* 0x00000001050e7824 */ /* 0x000fc400078e0204 */
[----:B------:R-:W-:Y:S02]  /*09a0*/  IMAD.SHL.U32 R4, R11, 0x8, RZ ;  /* 0x000000080b047824 */ /* 0x000fe400078e00ff */
[----:B-1----:R-:W-:Y:S01]  /*09b0*/  IMAD.IADD R10, R2, 0x1, R7 ;  /* 0x00000001020a7824 */ /* 0x002fe200078e0207 */
[----:B------:R-:W-:Y:S01]  /*09c0*/  SHF.R.U32.HI R2, RZ, 0x3, R0 ;  /* 0x00000003ff027819 */ /* 0x000fe20000011600 */
[----:B------:R-:W-:Y:S01]  /*09d0*/  IMAD.SHL.U32 R7, R12, 0x40, RZ ;  /* 0x000000400c077824 */ /* 0x000fe200078e00ff */
[----:B------:R-:W-:Y:S01]  /*09e0*/  LOP3.LUT R4, R0, 0x8, R4, 0xf8, !PT ;  /* 0x0000000800047812 */ /* 0x000fe200078ef804 */
[----:B------:R-:W-:Y:S01]  /*09f0*/  IMAD.MOV.U32 R5, RZ, RZ, 0x20 ;  /* 0x00000020ff057424 */ /* 0x000fe200078e00ff */
[----:B------:R-:W-:Y:S01]  /*0a00*/  LOP3.LUT R0, R2, R9, R0, 0x1e, !PT ;  /* 0x0000000902007212 */ /* 0x000fe200078e1e00 */
[----:B------:R-:W-:Y:S01]  /*0a10*/  IMAD.MOV.U32 R11, RZ, RZ, 0x40 ;  /* 0x00000040ff0b7424 */ /* 0x000fe200078e00ff */
[----:B------:R-:W-:Y:S01]  /*0a20*/  LOP3.LUT R7, R7, 0xfffffe00, RZ, 0xc0, !PT ;  /* 0xfffffe0007077812 */ /* 0x000fe200078ec0ff */
[----:B------:R-:W-:Y:S01]  /*0a30*/  IMAD.MOV.U32 R9, RZ, RZ, -0x10 ;  /* 0xfffffff0ff097424 */ /* 0x000fe200078e00ff */
[----:B------:R-:W-:-:S02]  /*0a40*/  LOP3.LUT R2, R4, R2, RZ, 0x3c, !PT ;  /* 0x0000000204027212 */ /* 0x000fc400078e3cff */
        /* <DEDUP_REMOVED lines=12> */
[----:B------:R2:W-:Y:S01]  /*0b10*/  STL [R1+0x50], R12 ;  /* 0x0000500c01007387 */ /* 0x0005e20000100800 */
[----:B------:R-:W-:Y:S01]  /*0b20*/  IMAD.IADD R8, R2, 0x1, R8 ;  /* 0x0000000102087824 */ /* 0x000fe200078e0208 */
[----:B------:R-:W-:-:S02]  /*0b30*/  SEL R2, R11, 0xffffffc0, !P4 ;  /* 0xffffffc00b027807 */ /* 0x000fc40006000000 */
[----:B------:R3:W-:Y:S01]  /*0b40*/  STL [R1+0x2c], R4 ;  /* 0x00002c0401007387 */ /* 0x0007e20000100800 */
[----:B------:R-:W-:Y:S02]  /*0b50*/  SEL R5, R5, 0xffffffe0, !P5 ;  /* 0xffffffe005057807 */ /* 0x000fe40006800000 */
[----:B------:R-:W-:Y:S01]  /*0b60*/  LEA R8, R8, 0x12000, 0x1 ;  /* 0x0001200008087811 */ /* 0x000fe200078e08ff */
[----:B------:R-:W-:Y:S01]  /*0b70*/  STL [R1], R0 ;  /* 0x0000000001007387 */ /* 0x000fe20000100800 */
[----:B-1----:R-:W-:-:S04]  /*0b80*/  LEA R13, R10, 0xc000, 0x1 ;  /* 0x0000c0000a0d7811 */ /* 0x002fc800078e08ff */
[C---:B--2---:R-:W-:Y:S02]  /*0b90*/  IADD3 R12, R13.reuse, 0x40, RZ ;  /* 0x000000400d0c7810 */ /* 0x044fe40007ffe0ff */
[----:B------:R-:W-:Y:S01]  /*0ba0*/  @P2 IADD3 R12, R13, -0x40, RZ ;  /* 0xffffffc00d0c2810 */ /* 0x000fe20007ffe0ff */
[C---:B---3--:R-:W-:Y:S02]  /*0bb0*/  IMAD.SHL.U32 R4, R252.reuse, 0x2, RZ ;  /* 0x00000002fc047824 */ /* 0x048fe400078e00ff */
[----:B------:R-:W-:-:S03]  /*0bc0*/  IMAD R252, R252, 0x2, R2 ;  /* 0x00000002fcfc7824 */ /* 0x000fc600078e0202 */
[----:B------:R1:W-:Y:S02]  /*0bd0*/  STL [R1+0x4], R4 ;  /* 0x0000040401007387 */ /* 0x0003e40000100800 */
[----:B-1----:R-:W-:Y:S01]  /*0be0*/  SEL R4, R11, 0xffffffc0, !P6 ;  /* 0xffffffc00b047807 */ /* 0x002fe20007000000 */
[----:B------:R-:W-:Y:S02]  /*0bf0*/  IMAD.IADD R11, R2, 0x1, R0 ;  /* 0x00000001020b7824 */ /* 0x000fe400078e0200 */
[----:B------:R-:W-:Y:S02]  /*0c00*/  IMAD.SHL.U32 R0, R14, 0x2, RZ ;  /* 0x000000020e007824 */ /* 0x000fe400078e00ff */
[C---:B------:R-:W-:Y:S01]  /*0c10*/  IMAD R2, R3.reuse, 0x2, R2 ;  /* 0x0000000203027824 */ /* 0x040fe200078e0202 */
[----:B------:R1:W-:Y:S01]  /*0c20*/  STL [R1+0x10], R11 ;  /* 0x0000100b01007387 */ /* 0x0003e20000100800 */
[C---:B------:R-:W-:Y:S02]  /*0c30*/  IMAD.IADD R10, R0.reuse, 0x1, R9 ;  /* 0x00000001000a7824 */ /* 0x040fe400078e0209 */
[----:B------:R-:W-:Y:S01]  /*0c40*/  IMAD.SHL.U32 R3, R3, 0x2, RZ ;  /* 0x0000000203037824 */ /* 0x000fe200078e00ff */
[----:B------:R2:W-:Y:S04]  /*0c50*/  STL [R1+0x54], R0 ;  /* 0x0000540001007387 */ /* 0x0005e80000100800 */
[----:B------:R-:W-:Y:S04]  /*0c60*/  STL [R1+0x74], R13 ;  /* 0x0000740d01007387 */ /* 0x000fe80000100800 */
[----:B------:R3:W-:Y:S01]  /*0c70*/  STL [R1+0x60], R10 ;  /* 0x0000600a01007387 */ /* 0x0007e20000100800 */
[----:B-1----:R-:W-:-:S02]  /*0c80*/  IADD3 R11, R0, 0x20, RZ ;  /* 0x00000020000b7810 */ /* 0x002fc40007ffe0ff */
[----:B------:R-:W-:Y:S01]  /*0c90*/  @P1 IADD3 R11, R0, -0x20, RZ ;  /* 0xffffffe0000b1810 */ /* 0x000fe20007ffe0ff */
[----:B--2---:R-:W-:Y:S02]  /*0ca0*/  IMAD.SHL.U32 R0, R7, 0x2, RZ ;  /* 0x0000000207007824 */ /* 0x004fe400078e00ff */
[----:B---3--:R-:W-:Y:S02]  /*0cb0*/  IMAD.SHL.U32 R10, R6, 0x2, RZ ;  /* 0x00000002060a7824 */ /* 0x008fe400078e00ff */
        /* <DEDUP_REMOVED lines=18> */
.L_x_651:
        /* <DEDUP_REMOVED lines=12> */
[----:B-123--:R-:W-:Y:S01]  /*0ea0*/  IMAD.U32 R4, RZ, RZ, UR6 ;  /* 0x00000006ff047e24 */ /* 0x00efe2000f8e00ff */
[----:B------:R-:W-:Y:S01]  /*0eb0*/  ULDC.U8 UR14, c[0x0][0x312] ;  /* 0x0000c480000e7ab9 */ /* 0x000fe20000000000 */
[----:B------:R-:W-:Y:S01]  /*0ec0*/  PLOP3.LUT P0, PT, PT, PT, UP3, 0x80, 0x0 ;  /* 0x000000000000781c */ /* 0x000fe20003f0f038 */
[----:B------:R-:W-:Y:S01]  /*0ed0*/  ULDC.64 UR8, c[0x0][0x248] ;  /* 0x0000920000087ab9 */ /* 0x000fe20000000a00 */
[----:B------:R-:W-:Y:S01]  /*0ee0*/  IMAD.U32 R5, RZ, RZ, UR7 ;  /* 0x00000007ff057e24 */ /* 0x000fe2000f8e00ff */
[----:B------:R-:W-:Y:S02]  /*0ef0*/  UISETP.NE.AND UP4, UPT, UR14, URZ, UPT ;  /* 0x0000003f0e00728c */ /* 0x000fe4000bf85270 */
[----:B------:R-:W-:-:S02]  /*0f00*/  @UP3 UIADD3 UR6, UP0, UR13, UR10, URZ ;  /* 0x0000000a0d063290 */ /* 0x000fc4000ff1e03f */
        /* <DEDUP_REMOVED lines=34> */
.L_x_605:
        /* <DEDUP_REMOVED lines=21> */
[----:B------:R-:W-:Y:S02]  /*1280*/  UIADD3 UR9, UR14, 0x3f, URZ ;  /* 0x0000003f0e097890 */ /* 0x000fe4000fffe03f */
[----:B------:R-:W-:Y:S02]  /*1290*/  ULDC.64 UR10, c[0x0][0x178] ;  /* 0x00005e00000a7ab9 */ /* 0x000fe40000000a00 */
[----:B------:R-:W-:Y:S02]  /*12a0*/  UIMAD UR12, UR32, UR10, URZ ;  /* 0x0000000a200c72a4 */ /* 0x000fe4000f8e023f */
[----:B------:R-:W-:Y:S02]  /*12b0*/  USHF.R.S32.HI UR13, URZ, 0x1f, UR9 ;  /* 0x0000001f3f0d7899 */ /* 0x000fe40008011409 */
[----:B------:R-:W-:Y:S02]  /*12c0*/  UIMAD UR16, UR40, UR11, UR12 ;  /* 0x0000000b281072a4 */ /* 0x000fe4000f8e020c */
[----:B------:R-:W-:-:S02]  /*12d0*/  ULEA.HI UR17, UR13, UR9, URZ, 0x6 ;  /* 0x000000090d117291 */ /* 0x000fc4000f8f303f */
[----:B------:R-:W-:Y:S02]  /*12e0*/  UIMAD.WIDE.U32 UR6, UR40, UR10, URZ ;  /* 0x0000000a280672a5 */ /* 0x000fe4000f8e003f */
[----:B------:R-:W-:Y:S02]  /*12f0*/  ULDC.64 UR12, c[0x0][0x190] ;  /* 0x00006400000c7ab9 */ /* 0x000fe40000000a00 */
[----:B------:R-:W-:Y:S02]  /*1300*/  UISETP.NE.AND UP3, UPT, UR15, -0x1, UPT ;  /* 0xffffffff0f00788c */ /* 0x000fe4000bf65270 */
[----:B------:R-:W-:Y:S02]  /*1310*/  UIMAD.WIDE.U32 UR10, UR15, UR12, URZ ;  /* 0x0000000c0f0a72a5 */ /* 0x000fe4000f8e003f */
[----:B------:R-:W-:Y:S02]  /*1320*/  ULDC UR18, c[0x0][0x2e4] ;  /* 0x0000b90000127ab9 */ /* 0x000fe40000000800 */
[----:B------:R-:W-:-:S02]  /*1330*/  USEL UR31, UR6, UR10, !UP3 ;  /* 0x0000000a061f7287 */ /* 0x000fc4000d800000 */
[----:B------:R-:W-:Y:S02]  /*1340*/  UIADD3 UR6, UR14, 0x40, UR38 ;  /* 0x000000400e067890 */ /* 0x000fe4000fffe026 */
[----:B------:R-:W-:Y:S02]  /*1350*/  UIADD3 UR30, UR7, UR16, URZ ;  /* 0x00000010071e7290 */ /* 0x000fe4000fffe03f */
[----:B------:R-:W-:Y:S02]  /*1360*/  UIADD3 UR6, UR6, UR18, -UR8 ;  /* 0x0000001206067290 */ /* 0x000fe4000fffe808 */
[----:B-1----:R-:W-:Y:S02]  /*1370*/  UISETP.NE.AND UP0, UPT, UR39, -0x1, UPT ;  /* 0xffffffff2700788c */ /* 0x002fe4000bf05270 */
[----:B------:R-:W-:Y:S02]  /*1380*/  UIADD3 UR6, UR6, 0x3f, URZ ;  /* 0x0000003f06067890 */ /* 0x000fe4000fffe03f */
[----:B------:R-:W-:-:S02]  /*1390*/  UIMAD UR9, UR15, UR13, URZ ;  /* 0x0000000d0f0972a4 */ /* 0x000fc4000f8e023f */
[----:B------:R-:W-:Y:S01]  /*13a0*/  USHF.R.S32.HI UR7, URZ, 0x1f, UR6 ;  /* 0x0000001f3f077899 */ /* 0x000fe20008011406 */
[----:B------:R-:W-:Y:S01]  /*13b0*/  PLOP3.LUT P0, PT, PT, PT, UP0, 0x80, 0x0 ;  /* 0x000000000000781c */ /* 0x000fe20003f0f008 */
[----:B------:R-:W-:Y:S02]  /*13c0*/  @UP3 UIADD3 UR30, UR11, UR9, URZ ;  /* 0x000000090b1e3290 */ /* 0x000fe4000fffe03f */
[----:B------:R-:W-:Y:S02]  /*13d0*/  ULEA.HI UR6, UR7, UR6, URZ, 0x6 ;  /* 0x0000000607067291 */ /* 0x000fe4000f8f303f */
[----:B------:R-:W-:Y:S02]  /*13e0*/  USHF.R.S32.HI UR7, URZ, 0x6, UR17 ;  /* 0x000000063f077899 */ /* 0x000fe40008011411 */
[----:B------:R-:W-:Y:S02]  /*13f0*/  USHF.R.S32.HI UR6, URZ, 0x6, UR6 ;  /* 0x000000063f067899 */ /* 0x000fe40008011406 */
[----:B------:R-:W-:-:S02]  /*1400*/  @UP0 UIADD3 UR9, UR37, UR39, URZ ;  /* 0x0000002725090290 */ /* 0x000fc4000fffe03f */
[----:B------:R-:W-:Y:S02]  /*1410*/  UISETP.LT.AND UP2, UPT, UR7, UR6, UPT ;  /* 0x000000060700728c */ /* 0x000fe4000bf41270 */
[----:B------:R-:W-:Y:S02]  /*1420*/  ULDC.64 UR10, c[0x0][0x198] ;  /* 0x00006600000a7ab9 */ /* 0x000fe40000000a00 */
[----:B------:R-:W-:Y:S02]  /*1430*/  USEL UR28, UR7, UR6, UP2 ;  /* 0x00000006071c7287 */ /* 0x000fe40009000000 */
[----:B------:R-:W-:Y:S02]  /*1440*/  @UP0 UIMAD.WIDE.U32 UR6, UR9, UR10, URZ ;  /* 0x0000000a090602a5 */ /* 0x000fe4000f8e003f */
[----:B------:R-:W-:Y:S02]  /*1450*/  ULEA UR16, UR28, 0xffffffc0, 0x6 ;  /* 0xffffffc01c107891 */ /* 0x000fe4000f8e303f */
[----:B------:R-:W-:-:S02]  /*1460*/  @UP0 UIMAD UR24, UR9, UR11, UR7 ;  /* 0x0000000b091802a4 */ /* 0x000fc4000f8e0207 */
[----:B------:R-:W-:Y:S02]  /*1470*/  USHF.R.S32.HI UR26, URZ, 0x1f, UR16 ;  /* 0x0000001f3f1a7899 */ /* 0x000fe40008011410 */
[----:B------:R-:W-:Y:S01]  /*1480*/  @UP0 UMOV UR23, UR6 ;  /* 0x0000000600170c82 */ /* 0x000fe20008000000 */
[----:B------:R-:W-:Y:S05]  /*1490*/  @P0 BRA `(.L_x_607) ;  /* 0x000000c000000947 */ /* 0x000fea0003800000 */
[----:B------:R-:W-:Y:S02]  /*14a0*/  USHF.R.S32.HI UR9, URZ, 0x1f, UR37 ;  /* 0x0000001f3f097899 */ /* 0x000fe40008011425 */
[----:B------:R-:W-:Y:S02]  /*14b0*/  ULDC.64 UR6, c[0x0][0x198] ;  /* 0x0000660000067ab9 */ /* 0x000fe40000000a00 */
[----:B------:R-:W-:Y:S02]  /*14c0*/  UIMAD UR9, UR9, UR6, URZ ;  /* 0x00000006090972a4 */ /* 0x000fe4000f8e023f */
[----:B------:R-:W-:Y:S02]  /*14d0*/  ULDC.64 UR10, c[0x0][0x180] ;  /* 0x00006000000a7ab9 */ /* 0x000fe40000000a00 */
[----:B------:R-:W-:-:S02]  /*14e0*/  UIMAD UR9, UR37, UR7, UR9 ;  /* 0x00000007250972a4 */ /* 0x000fc4000f8e0209 */
[----:B------:R-:W-:-:S04]  /*14f0*/  UIMAD UR7, UR32, UR10, URZ ;  /* 0x0000000a200772a4 */ /* 0x000fc8000f8e023f */
[----:B------:R-:W-:Y:S02]  /*1500*/  UIMAD UR11, UR40, UR11, UR7 ;  /* 0x0000000b280b72a4 */ /* 0x000fe4000f8e0207 */
[----:B------:R-:W-:-:S04]  /*1510*/  UIMAD.WIDE.U32 UR6, UR37, UR6, URZ ;  /* 0x00000006250672a5 */ /* 0x000fc8000f8e003f */
[----:B------:R-:W-:-:S04]  /*1520*/  UIADD3 UR7, UR7, UR9, URZ ;  /* 0x0000000907077290 */ /* 0x000fc8000fffe03f */
[----:B------:R-:W-:-:S04]  /*1530*/  UIMAD.WIDE.U32 UR6, UR40, UR10, UR6 ;  /* 0x0000000a280672a5 */ /* 0x000fc8000f8e0006 */
[----:B------:R-:W-:-:S03]  /*1540*/  UIADD3 UR24, UR7, UR11, URZ ;  /* 0x0000000b07187290 */ /* 0x000fc6000fffe03f */
[----:B------:R-:W-:Y:S02]  /*1550*/  UMOV UR23, UR6 ;  /* 0x0000000600177c82 */ /* 0x000fe40008000000 */
.L_x_607:
        /* <DEDUP_REMOVED lines=11> */
[----:B------:R-:W-:-:S04]  /*1610*/  UIMAD UR7, UR32, UR10, URZ ;  /* 0x0000000a200772a4 */ /* 0x000fc8000f8e023f */
[----:B------:R-:W-:Y:S02]  /*1620*/  UIMAD UR11, UR40, UR11, UR7 ;  /* 0x0000000b280b72a4 */ /* 0x000fe4000f8e0207 */
[----:B------:R-:W-:-:S04]  /*1630*/  UIMAD.WIDE.U32 UR6, UR37, UR6, URZ ;  /* 0x00000006250672a5 */ /* 0x000fc8000f8e003f */
[----:B------:R-:W-:-:S04]  /*1640*/  UIADD3 UR7, UR7, UR9, URZ ;  /* 0x0000000907077290 */ /* 0x000fc8000fffe03f */
[----:B------:R-:W-:-:S04]  /*1650*/  UIMAD.WIDE.U32 UR6, UR40, UR10, UR6 ;  /* 0x0000000a280672a5 */ /* 0x000fc8000f8e0006 */
[----:B------:R-:W-:-:S03]  /*1660*/  UIADD3 UR29, UR7, UR11, URZ ;  /* 0x0000000b071d7290 */ /* 0x000fc6000fffe03f */
[----:B------:R-:W-:Y:S02]  /*1670*/  UMOV UR27, UR6 ;  /* 0x00000006001b7c82 */ /* 0x000fe40008000000 */
.L_x_608:
[----:B------:R-:W3:Y:S01]  /*1680*/  LDL R4, [R1+0x8c] ;  /* 0x00008c0001047983 */ /* 0x000ee20000100800 */
[----:B------:R-:W-:Y:S01]  /*1690*/  ULDC.64 UR10, c[0x0][0x370] ;  /* 0x0000dc00000a7ab9 */ /* 0x000fe20000000a00 */
[----:B------:R-:W-:Y:S01]  /*16a0*/  IABS R8, c[0x0][0x1c8] ;  /* 0x0000720000087a13 */ /* 0x000fe20000000000 */
[----:B------:R-:W-:Y:S01]  /*16b0*/  @UP3 UIMAD.WIDE.U32 UR6, UR15, UR10, URZ ;  /* 0x0000000a0f0632a5 */ /* 0x000fe2000f8e003f */
[----:B--2---:R-:W-:Y:S01]  /*16c0*/  IABS R7, UR41 ;  /* 0x0000002900077c13 */ /* 0x004fe20008000000 */
[----:B------:R-:W-:Y:S01]  /*16d0*/  ULDC UR12, c[0x0][0x224] ;  /* 0x00008900000c7ab9 */ /* 0x000fe20000000800 */
[----:B------:R-:W1:Y:S01]  /*16e0*/  S2UR UR17, SR_CTAID.X ;  /* 0x00000000001179c3 */ /* 0x000e620000002500 */
[----:B------:R-:W-:Y:S01]  /*16f0*/  @UP3 UIMAD UR25, UR15, UR11, UR7 ;  /* 0x0000000b0f1932a4 */ /* 0x000fe2000f8e0207 */
[----:B------:R-:W-:Y:S01]  /*1700*/  ISETP.NE.AND P2, PT, RZ, c[0x0][0x1c8], PT ;  /* 0x00007200ff007a0c */ /* 0x000fe20003f45270 */
[----:B------:R-:W-:Y:S02]  /*1710*/  USHF.L.U32 UR18, UR40, 0x7, URZ ;  /* 0x0000000728127899 */ /* 0x000fe4000800063f */
[----:B------:R-:W-:-:S02]  /*1720*/  @UP3 UMOV UR22, UR6 ;  /* 0x0000000600163c82 */ /* 0x000fc40008000000 */
[----:B------:R-:W-:Y:S02]  /*1730*/  ULDC.64 UR6, c[0x0][0x368] ;  /* 0x0000da0000067ab9 */ /* 0x000fe40000000a00 */
[----:B------:R-:W-:Y:S02]  /*1740*/  @!UP3 UIMAD UR9, UR32, UR6, URZ ;  /* 0x000000062009b2a4 */ /* 0x000fe4000f8e023f */
[----:B------:R-:W-:Y:S02]  /*1750*/  ULDC.64 UR10, c[0x0][0x3d8] ;  /* 0x0000f600000a7ab9 */ /* 0x000fe40000000a00 */
[----:B------:R-:W-:Y:S02]  /*1760*/  @!UP3 UIMAD UR9, UR40, UR7, UR9 ;  /* 0x000000072809b2a4 */ /* 0x000fe4000f8e0209 */
[----:B------:R-:W-:-:S04]  /*1770*/  @!UP3 UIMAD.WIDE.U32 UR6, UR40, UR6, URZ ;  /* 0x000000062806b2a5 */ /* 0x000fc8000f8e003f */
[----:B------:R-:W-:Y:S02]  /*1780*/  @!UP3 UIADD3 UR25, UR7, UR9, URZ ;  /* 0x000000090719b290 */ /* 0x000fe4000fffe03f */
[----:B------:R-:W-:Y:S02]  /*1790*/  UIMAD UR9, UR43, UR15, URZ ;  /* 0x0000000f2b0972a4 */ /* 0x000fe4000f8e023f */
[----:B------:R-:W-:Y:S02]  /*17a0*/  @!UP3 UMOV UR22, UR6 ;  /* 0x000000060016bc82 */ /* 0x000fe40008000000 */
[----:B------:R-:W-:-:S04]  /*17b0*/  UIMAD UR6, UR32, UR12, UR58 ;  /* 0x0000000c200672a4 */ /* 0x000fc8000f8e023a */
[----:B------:R-:W-:-:S04]  /*17c0*/  UIADD3 UR6, UR49, UR6, URZ ;  /* 0x0000000631067290 */ /* 0x000fc8000fffe03f */
[----:B------:R-:W-:-:S04]  /*17d0*/  UIMAD UR6, UR42, UR6, UR57 ;  /* 0x000000062a0672a4 */ /* 0x000fc8000f8e0239 */
[----:B------:R-:W-:Y:S02]  /*17e0*/  UIADD3 UR13, UR47, UR6, URZ ;  /* 0x000000062f0d7290 */ /* 0x000fe4000fffe03f */
[----:B------:R-:W-:-:S04]  /*17f0*/  UIMAD.WIDE.U32 UR6, UR42, UR15, URZ ;  /* 0x0000000f2a0672a5 */ /* 0x000fc8000f8e003f */
[----:B------:R-:W-:Y:S02]  /*1800*/  @UP3 UIADD3 UR13, UR7, UR9, URZ ;  /* 0x00000009070d3290 */ /* 0x000fe4000fffe03f */
[----:B------:R-:W-:Y:S02]  /*1810*/  USEL UR19, UR46, UR6, !UP3 ;  /* 0x000000062e137287 */ /* 0x000fe4000d800000 */
[----:B-1----:R-:W-:-:S03]  /*1820*/  UIMAD.WIDE.U32 UR6, UR17, UR10, URZ ;  /* 0x0000000a110672a5 */ /* 0x002fc6000f8e003f */
[----:B------:R-:W-:Y:S02]  /*1830*/  ULDC UR10, c[0x0][0x234] ;  /* 0x00008d00000a7ab9 */ /* 0x000fe40000000800 */
[----:B------:R-:W-:Y:S02]  /*1840*/  UIMAD UR11, UR17, UR11, UR7 ;  /* 0x0000000b110b72a4 */ /* 0x000fe4000f8e0207 */
[----:B------:R-:W-:Y:S02]  /*1850*/  USEL UR17, UR6, URZ, UP6 ;  /* 0x0000003f06117287 */ /* 0x000fe4000b000000 */
[----:B------:R-:W-:Y:S02]  /*1860*/  USHF.L.U64.HI UR6, UR40, 0x7, UR32 ;  /* 0x0000000728067899 */ /* 0x000fe40008010220 */
[----:B------:R-:W-:Y:S02]  /*1870*/  USEL UR11, UR11, URZ, UP6 ;  /* 0x0000003f0b0b7287 */ /* 0x000fe4000b000000 */
[----:B------:R-:W-:-:S02]  /*1880*/  USEL UR7, UR6, URZ, UP1 ;  /* 0x0000003f06077287 */ /* 0x000fc40008800000 */
[----:B------:R-:W-:Y:S02]  /*1890*/  USEL UR6, UR18, URZ, UP1 ;  /* 0x0000003f12067287 */ /* 0x000fe40008800000 */
[----:B------:R-:W-:Y:S02]  /*18a0*/  USHF.R.S32.HI UR18, URZ, 0x1f, UR38 ;  /* 0x0000001f3f127899 */ /* 0x000fe40008011426 */
[----:B------:R-:W-:-:S04]  /*18b0*/  UIADD3 UR6, UP1, UR16, UR6, URZ ;  /* 0x0000000610067290 */ /* 0x000fc8000ff3e03f */
[----:B------:R-:W-:Y:S02]  /*18c0*/  UIADD3.X UR9, UR26, UR7, URZ, UP1, !UPT ;  /* 0x000000071a097290 */ /* 0x000fe40008ffe43f */
[----:B------:R-:W-:-:S04]  /*18d0*/  UIMAD UR7, UR43, UR6, URZ ;  /* 0x000000062b0772a4 */ /* 0x000fc8000f8e023f */
[----:B------:R-:W-:Y:S02]  /*18e0*/  UIMAD UR9, UR42, UR9, UR7 ;  /* 0x000000092a0972a4 */ /* 0x000fe4000f8e0207 */
[----:B------:R-:W-:Y:S01]  /*18f0*/  @UP5 USEL UR7, UR60, UR15, !UP3 ;  /* 0x0000000f3c075287 */ /* 0x000fe2000d800000 */
[----:B---3--:R1:W2:Y:S02]  /*1900*/  R2UR UR12, R4 ;  /* 0x00000000040c73c2 */ /* 0x0082a400000e0000 */
[----:B-1----:R-:W1:Y:S08]  /*1910*/  I2F.RP R4, R8 ;  /* 0x0000000800047306 */ /* 0x002e700000209400 */
[----:B-1----:R-:W1:Y:S02]  /*1920*/  MUFU.RCP R4, R4 ;  /* 0x0000000400047308 */ /* 0x002e640000001000 */
[----:B-1----:R-:W-:-:S06]  /*1930*/  IADD3 R4, R4, 0xffffffe, RZ ;  /* 0x0ffffffe04047810 */ /* 0x002fcc0007ffe0ff */
[----:B------:R-:W1:Y:S02]  /*1940*/  F2I.FTZ.U32.TRUNC.NTZ R5, R4 ;  /* 0x0000000400057305 */ /* 0x000e64000021f000 */
[----:B-1----:R-:W-:-:S04]  /*1950*/  IMAD.MOV R4, RZ, RZ, -R5 ;  /* 0x000000ffff047224 */ /* 0x002fc800078e0a05 */
[----:B------:R-:W-:Y:S02]  /*1960*/  IMAD R6, R4, R8, RZ ;  /* 0x0000000804067224 */ /* 0x000fe400078e02ff */
[----:B------:R-:W-:-:S04]  /*1970*/  IMAD.MOV.U32 R4, RZ, RZ, RZ ;  /* 0x000000ffff047224 */ /* 0x000fc800078e00ff */
[----:B------:R-:W-:-:S04]  /*1980*/  IMAD.HI.U32 R4, R5, R6, R4 ;  /* 0x0000000605047227 */ /* 0x000fc800078e0004 */
[----:B------:R-:W-:-:S04]  /*1990*/  IMAD.MOV.U32 R5, RZ, RZ, R7 ;  /* 0x000000ffff057224 */ /* 0x000fc800078e0007 */
[----:B------:R-:W-:-:S04]  /*19a0*/  IMAD.HI.U32 R4, R4, R5, RZ ;  /* 0x0000000504047227 */ /* 0x000fc800078e00ff */
[----:B------:R-:W-:-:S04]  /*19b0*/  IMAD.MOV R6, RZ, RZ, -R4 ;  /* 0x000000ffff067224 */ /* 0x000fc800078e0a04 */
[----:B------:R-:W-:-:S05]  /*19c0*/  IMAD R5, R8, R6, R5 ;  /* 0x0000000608057224 */ /* 0x000fca00078e0205 */
[----:B------:R-:W-:-:S13]  /*19d0*/  ISETP.GT.U32.AND P1, PT, R8, R5, PT ;  /* 0x000000050800720c */ /* 0x000fda0003f24070 */
[----:B------:R-:W-:Y:S01]  /*19e0*/  @!P1 IMAD.IADD R5, R5, 0x1, -R8 ;  /* 0x0000000105059824 */ /* 0x000fe200078e0a08 */
[----:B------:R-:W-:Y:S02]  /*19f0*/  @!P1 IADD3 R4, R4, 0x1, RZ ;  /* 0x0000000104049810 */ /* 0x000fe40007ffe0ff */
[----:B--2---:R-:W-:Y:S01]  /*1a00*/  ISETP.LE.AND P1, PT, RZ, UR12, PT ;  /* 0x0000000cff007c0c */ /* 0x004fe2000bf23270 */
[----:B------:R-:W-:Y:S01]  /*1a10*/  @UP5 UIMAD UR12, UR41, UR10, UR7 ;  /* 0x0000000a290c52a4 */ /* 0x000fe2000f8e0207 */
[----:B------:R-:W-:Y:S01]  /*1a20*/  ISETP.GE.U32.AND P3, PT, R5, R8, PT ;  /* 0x000000080500720c */ /* 0x000fe20003f66070 */
[----:B------:R-:W-:-:S04]  /*1a30*/  UIMAD.WIDE.U32 UR6, UR42, UR6, URZ ;  /* 0x000000062a0672a5 */ /* 0x000fc8000f8e003f */
[----:B------:R-:W-:Y:S02]  /*1a40*/  UIADD3 UR10, UR7, UR9, URZ ;  /* 0x00000009070a7290 */ /* 0x000fe4000fffe03f */
[----:B------:R-:W-:-:S06]  /*1a50*/  @!UP5 UMOV UR12, UR55 ;  /* 0x00000037000cdc82 */ /* 0x000fcc0008000000 */
        /* <DEDUP_REMOVED lines=12> */
.L_x_609:
[----:B------:R-:W-:Y:S02]  /*1b20*/  UMOV UR9, UR56 ;  /* 0x0000003800097c82 */ /* 0x000fe40008000000 */
.L_x_610:
[----:B------:R-:W2:Y:S04]  /*1b30*/  LDL.64 R4, [R1+0x48] ;  /* 0x0000480001047983 */ /* 0x000ea80000100a00 */
[----:B------:R1:W2:Y:S01]  /*1b40*/  LDL.64 R28, [R1+0x48] ;  /* 0x00004800011c7983 */ /* 0x0002a20000100a00 */
[----:B------:R-:W-:Y:S01]  /*1b50*/  UIADD3 UR6, UP4, UP3, UR6, UR50, UR52 ;  /* 0x0000003206067290 */ /* 0x000fe2000fb9e034 */
[----:B------:R-:W-:Y:S01]  /*1b60*/  IMAD.U32 R10, RZ, RZ, UR16 ;  /* 0x00000010ff0a7e24 */ /* 0x000fe2000f8e00ff */
[----:B------:R-:W-:Y:S01]  /*1b70*/  USHF.R.S32.HI UR15, URZ, 0x1f, UR41 ;  /* 0x0000001f3f0f7899 */ /* 0x000fe20008011429 */
[----:B------:R-:W3:Y:S01]  /*1b80*/  S2R R27, SR_TID.X ;  /* 0x00000000001b7919 */ /* 0x000ee20000002100 */
[----:B------:R-:W-:Y:S01]  /*1b90*/  UIADD3 UR21, UP2, UP1, UR17, UR6, UR19 ;  /* 0x0000000611157290 */ /* 0x000fe2000f95e013 */
[----:B------:R-:W-:Y:S01]  /*1ba0*/  BSSY B1, `(.L_x_606) ;  /* 0x0000823000017945 */ /* 0x000fe20003800000 */
[----:B------:R-:W-:Y:S01]  /*1bb0*/  UIADD3.X UR6, UR10, UR54, UR59, UP4, UP3 ;  /* 0x000000360a067290 */ /* 0x000fe2000a7e643b */
[----:B------:R-:W4:Y:S01]  /*1bc0*/  S2R R30, SR_TID.X ;  /* 0x00000000001e7919 */ /* 0x000f220000002100 */
[----:B------:R-:W-:-:S02]  /*1bd0*/  UMOV UR33, 0x4 ;  /* 0x0000000400217882 */ /* 0x000fc40000000000 */
[----:B------:R-:W-:Y:S01]  /*1be0*/  UIADD3.X UR20, UR11, UR6, UR13, UP2, UP1 ;  /* 0x000000060b147290 */ /* 0x000fe200097e240d */
[----:B------:R-:W5:Y:S01]  /*1bf0*/  S2R R24, SR_TID.X ;  /* 0x0000000000187919 */ /* 0x000f620000002100 */
[----:B------:R-:W-:Y:S02]  /*1c00*/  UIADD3 UR11, UR16, UR12, URZ ;  /* 0x0000000c100b7290 */ /* 0x000fe4000fffe03f */
[----:B------:R-:W-:Y:S02]  /*1c10*/  ULDC.64 UR6, c[0x0][0x1a8] ;  /* 0x00006a0000067ab9 */ /* 0x000fe40000000a00 */
[----:B------:R-:W-:Y:S02]  /*1c20*/  UIMAD UR6, UR15, UR6, URZ ;  /* 0x000000060f0672a4 */ /* 0x000fe4000f8e023f */
[----:B------:R-:W-:Y:S02]  /*1c30*/  ULDC UR17, c[0x0][0x2e8] ;  /* 0x0000ba0000117ab9 */ /* 0x000fe40000000800 */
[----:B------:R-:W-:-:S03]  /*1c40*/  UIMAD UR19, UR41, UR7, UR6 ;  /* 0x00000007291372a4 */ /* 0x000fc6000f8e0206 */
[----:B------:R-:W-:Y:S02]  /*1c50*/  ULDC.64 UR6, c[0x0][0x378] ;  /* 0x0000de0000067ab9 */ /* 0x000fe40000000a00 */
[----:B------:R-:W-:Y:S01]  /*1c60*/  UIMAD UR6, UR15, UR6, URZ ;  /* 0x000000060f0672a4 */ /* 0x000fe2000f8e023f */
[----:B---3--:R-:W-:-:S03]  /*1c70*/  SHF.R.S32.HI R27, RZ, 0x1f, R27 ;  /* 0x0000001fff1b7819 */ /* 0x008fc6000001141b */
[----:B------:R-:W-:Y:S01]  /*1c80*/  UIMAD UR13, UR41, UR7, UR6 ;  /* 0x00000007290d72a4 */ /* 0x000fe2000f8e0206 */
[----:B----4-:R-:W-:Y:S02]  /*1c90*/  LEA.HI R27, R27, R30, RZ, 0x3 ;  /* 0x0000001e1b1b7211 */ /* 0x010fe400078f18ff */
[----:B------:R-:W-:Y:S02]  /*1ca0*/  ULDC.64 UR6, c[0x0][0x370] ;  /* 0x0000dc0000067ab9 */ /* 0x000fe40000000a00 */
[----:B------:R-:W-:Y:S01]  /*1cb0*/  UIMAD UR6, UR26, UR6, URZ ;  /* 0x000000061a0672a4 */ /* 0x000fe2000f8e023f */
[----:B------:R-:W-:Y:S02]  /*1cc0*/  SHF.R.S32.HI R27, RZ, 0x3, R27 ;  /* 0x00000003ff1b7819 */ /* 0x000fe4000001141b */
[----:B-----5:R-:W-:Y:S01]  /*1cd0*/  SHF.R.S32.HI R25, RZ, 0x1f, R24 ;  /* 0x0000001fff197819 */ /* 0x020fe20000011418 */
[----:B------:R-:W-:Y:S01]  /*1ce0*/  UIMAD UR10, UR16, UR7, UR6 ;  /* 0x00000007100a72a4 */ /* 0x000fe2000f8e0206 */
[----:B------:R-:W-:Y:S01]  /*1cf0*/  SHF.R.S32.HI R23, RZ, 0x1f, R27 ;  /* 0x0000001fff177819 */ /* 0x000fe2000001141b */
[----:B------:R-:W-:Y:S01]  /*1d00*/  UIADD3 UR6, UR16, UR9, URZ ;  /* 0x0000000910067290 */ /* 0x000fe2000fffe03f */
[----:B------:R-:W-:Y:S01]  /*1d10*/  IADD3 R6, P1, R27, UR16, RZ ;  /* 0x000000101b067c10 */ /* 0x000fe2000ff3e0ff */
[----:B------:R-:W-:-:S03]  /*1d20*/  UIADD3 UR9, UR28, -0x1, URZ ;  /* 0xffffffff1c097890 */ /* 0x000fc6000fffe03f */
[----:B------:R-:W-:-:S05]  /*1d30*/  IADD3.X R7, R23, UR26, RZ, P1, !PT ;  /* 0x0000001a17077c10 */ /* 0x000fca0008ffe4ff */
[----:B------:R-:W-:Y:S02]  /*1d40*/  IMAD R7, R7, c[0x0][0x190], RZ ;  /* 0x0000640007077a24 */ /* 0x000fe400078e02ff */
[----:B--2---:R-:W-:-:S05]  /*1d50*/  IMAD.MOV.U32 R28, RZ, RZ, R4 ;  /* 0x000000ffff1c7224 */ /* 0x004fca00078e0004 */
[----:B------:R-:W-:-:S05]  /*1d60*/  SHF.R.S32.HI R29, RZ, 0x1f, R28 ;  /* 0x0000001fff1d7819 */ /* 0x000fca000001141c */
[C---:B------:R-:W-:Y:S01]  /*1d70*/  IMAD.WIDE.U32 R4, R6.reuse, c[0x0][0x190], R28 ;  /* 0x0000640006047a25 */ /* 0x040fe200078e001c */
[----:B------:R1:W-:Y:S03]  /*1d80*/  STL [R1+0x4c], R29 ;  /* 0x00004c1d01007387 */ /* 0x0003e60000100800 */
[----:B------:R-:W-:Y:S01]  /*1d90*/  IMAD R6, R6, c[0x0][0x194], R7 ;  /* 0x0000650006067a24 */ /* 0x000fe200078e0207 */
[----:B------:R-:W-:-:S04]  /*1da0*/  IADD3 R8, P1, R4, UR31, RZ ;  /* 0x0000001f04087c10 */ /* 0x000fc8000ff3e0ff */
[----:B------:R-:W-:Y:S01]  /*1db0*/  IADD3.X R9, R5, UR30, R6, P1, !PT ;  /* 0x0000001e05097c10 */ /* 0x000fe20008ffe406 */
[----:B------:R-:W-:Y:S01]  /*1dc0*/  ULDC.64 UR30, c[0x0][0x3c8] ;  /* 0x0000f200001e7ab9 */ /* 0x000fe20000000a00 */
[----:B------:R-:W-:Y:S01]  /*1dd0*/  LEA.HI R6, R25, R24, RZ, 0x5 ;  /* 0x0000001819067211 */ /* 0x000fe200078f28ff */
[----:B------:R-:W-:Y:S01]  /*1de0*/  UIMAD.WIDE UR6, UR6, UR33, UR30 ;  /* 0x00000021060672a5 */ /* 0x000fe2000f8e021e */
[----:B------:R-:W-:Y:S02]  /*1df0*/  IADD3 R4, P1, R28, UR22, RZ ;  /* 0x000000161c047c10 */ /* 0x000fe4000ff3e0ff */
[----:B------:R-:W-:Y:S01]  /*1e00*/  LOP3.LUT R7, R6, 0xffffffe0, RZ, 0xc0, !PT ;  /* 0xffffffe006077812 */ /* 0x000fe200078ec0ff */
[----:B------:R-:W-:Y:S01]  /*1e10*/  ULDC.64 UR30, c[0x0][0x200] ;  /* 0x00008000001e7ab9 */ /* 0x000fe20000000a00 */
[----:B------:R-:W-:Y:S02]  /*1e20*/  SHF.R.S32.HI R6, RZ, 0x5, R6 ;  /* 0x00000005ff067819 */ /* 0x000fe40000011406 */
[----:B------:R-:W-:Y:S01]  /*1e30*/  IADD3.X R5, R29, UR25, RZ, P1, !PT ;  /* 0x000000191d057c10 */ /* 0x000fe20008ffe4ff */
[----:B------:R-:W-:Y:S01]  /*1e40*/  IMAD.IADD R21, R24, 0x1, -R7 ;  /* 0x0000000118157824 */ /* 0x000fe200078e0a07 */
[----:B------:R-:W-:-:S02]  /*1e50*/  UMOV UR16, UR6 ;  /* 0x0000000600107c82 */ /* 0x000fc40008000000 */
[----:B------:R-:W-:Y:S01]  /*1e60*/  UIADD3 UR6, -UR8, UR14, UR38 ;  /* 0x0000000e08067290 */ /* 0x000fe2000fffe126 */
[----:B------:R-:W-:Y:S01]  /*1e70*/  IMAD R6, R6, UR51, R21 ;  /* 0x0000003306067c24 */ /* 0x000fe2000f8e0215 */
[----:B------:R-:W-:Y:S01]  /*1e80*/  UMOV UR15, UR7 ;  /* 0x00000007000f7c82 */ /* 0x000fe20008000000 */
[----:B------:R-:W-:Y:S01]  /*1e90*/  IMAD.WIDE.U32 R4, R10, c[0x0][0x370], R4 ;  /* 0x0000dc000a047a25 */ /* 0x000fe200078e0004 */
[----:B------:R-:W-:Y:S02]  /*1ea0*/  UIADD3 UR6, UR6, -UR17, URZ ;  /* 0x8000001106067290 */ /* 0x000fe4000fffe03f */
[C---:B------:R-:W-:Y:S02]  /*1eb0*/  IADD3 R11, P1, R6.reuse, UR21, RZ ;  /* 0x00000015060b7c10 */ /* 0x040fe4000ff3e0ff */
[----:B------:R-:W-:Y:S01]  /*1ec0*/  IADD3 R5, R5, UR10, RZ ;  /* 0x0000000a05057c10 */ /* 0x000fe2000fffe0ff */
[----:B------:R-:W-:Y:S01]  /*1ed0*/  USHF.R.S32.HI UR17, URZ, 0x1f, UR6 ;  /* 0x0000001f3f117899 */ /* 0x000fe20008011406 */
[----:B------:R-:W-:Y:S01]  /*1ee0*/  LEA.HI.X.SX32 R10, R6, UR20, 0x1, P1 ;  /* 0x00000014060a7c11 */ /* 0x000fe200088f0eff */
[----:B------:R-:W-:Y:S01]  /*1ef0*/  IMAD.U32 R6, RZ, RZ, UR41 ;  /* 0x00000029ff067e24 */ /* 0x000fe2000f8e00ff */
[----:B------:R-:W-:Y:S01]  /*1f00*/  LEA R12, P1, R11, c[0x0][0x350], 0x2 ;  /* 0x0000d4000b0c7a11 */ /* 0x000fe200078210ff */
[----:B------:R-:W-:-:S02]  /*1f10*/  ULEA.HI UR17, UR17, UR6, URZ, 0x6 ;  /* 0x0000000611117291 */ /* 0x000fc4000f8f303f */
[----:B------:R-:W-:Y:S01]  /*1f20*/  IMAD.WIDE.U32 R4, R6, c[0x0][0x378], R4 ;  /* 0x0000de0006047a25 */ /* 0x000fe200078e0004 */
[----:B------:R-:W-:Y:S01]  /*1f30*/  LEA.HI.X R13, R11, c[0x0][0x354], R10, 0x2, P1 ;  /* 0x0000d5000b0d7a11 */ /* 0x000fe200008f140a */
[----:B------:R-:W-:Y:S02]  /*1f40*/  USHF.R.S32.HI UR17, URZ, 0x6, UR17 ;  /* 0x000000063f117899 */ /* 0x000fe40008011411 */
[----:B------:R-:W-:Y:S01]  /*1f50*/  IMAD.MOV.U32 R6, RZ, RZ, R4 ;  /* 0x000000ffff067224 */ /* 0x000fe200078e0004 */
[----:B------:R-:W-:Y:S01]  /*1f60*/  IADD3 R7, R5, UR13, RZ ;  /* 0x0000000d05077c10 */ /* 0x000fe2000fffe0ff */
[----:B------:R-:W-:Y:S01]  /*1f70*/  IMAD.U32 R5, RZ, RZ, UR41 ;  /* 0x00000029ff057e24 */ /* 0x000fe2000f8e00ff */
[----:B------:R-:W-:Y:S01]  /*1f80*/  UISETP.LT.AND UP1, UPT, URZ, UR17, UPT ;  /* 0x000000113f00728c */ /* 0x000fe2000bf21270 */
[----:B------:R1:W-:Y:S01]  /*1f90*/  STL.64 [R1+0x30], R12 ;  /* 0x0000300c01007387 */ /* 0x0003e20000100a00 */
[----:B------:R-:W-:Y:S01]  /*1fa0*/  UIMAD.WIDE UR6, UR11, UR33, UR30 ;  /* 0x000000210b0672a5 */ /* 0x000fe2000f8e021e */
[----:B------:R-:W-:Y:S01]  /*1fb0*/  IMAD.WIDE.U32 R8, R5, c[0x0][0x1a8], R8 ;  /* 0x00006a0005087a25 */ /* 0x000fe200078e0008 */
[----:B------:R-:W-:-:S03]  /*1fc0*/  USEL UR17, URZ, UR17, !UP1 ;  /* 0x000000113f117287 */ /* 0x000fc6000c800000 */
[----:B------:R-:W-:Y:S01]  /*1fd0*/  IMAD R5, R23, c[0x0][0x370], RZ ;  /* 0x0000dc0017057a24 */ /* 0x000fe200078e02ff */
[----:B------:R-:W-:Y:S01]  /*1fe0*/  IADD3 R20, R9, UR19, RZ ;  /* 0x0000001309147c10 */ /* 0x000fe2000fffe0ff */
[C---:B------:R-:W-:Y:S01]  /*1ff0*/  IMAD.WIDE.U32 R6, R27.reuse, c[0x0][0x370], R6 ;  /* 0x0000dc001b067a25 */ /* 0x040fe200078e0006 */
[----:B------:R-:W-:Y:S01]  /*2000*/  LEA R30, P3, R8, c[0x0][0x160], 0x1 ;  /* 0x00005800081e7a11 */ /* 0x000fe200078608ff */
[----:B------:R-:W-:Y:S02]  /*2010*/  UISETP.GT.AND UP1, UPT, UR28, UR17, UPT ;  /* 0x000000111c00728c */ /* 0x000fe4000bf24270 */
        /* <DEDUP_REMOVED lines=8> */
[----:B------:R-:W-:Y:S05]  /*20a0*/  @P1 BRA `(.L_x_611) ;  /* 0x000008e000001947 */ /* 0x000fea0003800000 */
        /* <DEDUP_REMOVED lines=18> */
.L_x_612:
        /* <DEDUP_REMOVED lines=16> */
[----:B------:R-:W-:-:S03]  /*22d0*/  UIADD3 UR11, UR7, UR9, URZ ;  /* 0x00000009070b7290 */ /* 0x000fc6000fffe03f */
[----:B------:R-:W-:Y:S02]  /*22e0*/  UMOV UR9, UR6 ;  /* 0x0000000600097c82 */ /* 0x000fe40008000000 */
.L_x_613:
[----:B-1----:R1:W5:Y:S01]  /*22f0*/  LDL R13, [R1+0x6c] ;  /* 0x00006c00010d7983 */ /* 0x0023620000100800 */
[----:B------:R-:W-:-:S03]  /*2300*/  ULDC.64 UR6, c[0x0][0x3a0] ;  /* 0x0000e80000067ab9 */ /* 0x000fc60000000a00 */
[----:B------:R1:W5:Y:S01]  /*2310*/  LDL R12, [R1+0x70] ;  /* 0x00007000010c7983 */ /* 0x0003620000100800 */
[----:B------:R-:W-:Y:S01]  /*2320*/  IMAD.U32 R4, RZ, RZ, UR38 ;  /* 0x00000026ff047e24 */ /* 0x000fe2000f8e00ff */
[----:B------:R-:W-:Y:S01]  /*2330*/  UIMAD UR6, UR18, UR6, URZ ;  /* 0x00000006120672a4 */ /* 0x000fe2000f8e023f */
[----:B------:R-:W-:Y:S01]  /*2340*/  BSSY B0, `(.L_x_614) ;  /* 0x000001e000007945 */ /* 0x000fe20003800000 */
[----:B------:R-:W-:Y:S01]  /*2350*/  UIMAD UR8, UR35, -0x40, UR8 ;  /* 0xffffffc0230878a4 */ /* 0x000fe2000f8e0208 */
[----:B------:R-:W-:Y:S01]  /*2360*/  IMAD.WIDE.U32 R4, R4, c[0x0][0x3a0], R28 ;  /* 0x0000e80004047a25 */ /* 0x000fe200078e001c */
[----:B------:R-:W-:Y:S02]  /*2370*/  UIMAD UR6, UR38, UR7, UR6 ;  /* 0x00000007260672a4 */ /* 0x000fe4000f8e0206 */
[----:B------:R-:W-:Y:S02]  /*2380*/  USHF.R.S32.HI UR10, URZ, 0x1f, UR41 ;  /* 0x0000001f3f0a7899 */ /* 0x000fe40008011429 */
[----:B------:R-:W-:-:S02]  /*2390*/  IADD3 R6, P0, R4, UR14, RZ ;  /* 0x0000000e04067c10 */ /* 0x000fc4000ff1e0ff */
[----:B------:R-:W-:Y:S01]  /*23a0*/  MOV R4, UR6 ;  /* 0x0000000600047c02 */ /* 0x000fe20008000f00 */
[----:B------:R-:W-:Y:S01]  /*23b0*/  ULDC.64 UR6, c[0x0][0x3b8] ;  /* 0x0000ee0000067ab9 */ /* 0x000fe20000000a00 */
[----:B------:R-:W-:Y:S01]  /*23c0*/  ISETP.GE.AND P4, PT, R27, UR8, PT ;  /* 0x000000081b007c0c */ /* 0x000fe2000bf86270 */
[----:B------:R-:W-:Y:S01]  /*23d0*/  UIMAD UR6, UR10, UR6, URZ ;  /* 0x000000060a0672a4 */ /* 0x000fe2000f8e023f */
[----:B------:R-:W-:Y:S01]  /*23e0*/  IADD3.X R7, R5, UR15, R4, P0, !PT ;  /* 0x0000000f05077c10 */ /* 0x000fe200087fe404 */
[----:B------:R-:W-:Y:S02]  /*23f0*/  IMAD.U32 R4, RZ, RZ, UR41 ;  /* 0x00000029ff047e24 */ /* 0x000fe4000f8e00ff */
[----:B------:R-:W-:Y:S02]  /*2400*/  UIMAD UR6, UR41, UR7, UR6 ;  /* 0x00000007290672a4 */ /* 0x000fe4000f8e0206 */
        /* <DEDUP_REMOVED lines=17> */
.L_x_615:
[----:B-1----:R-:W-:Y:S05]  /*2520*/  BSYNC B0 ;  /* 0x0000000000007941 */ /* 0x002fea0003800000 */
.L_x_614:
        /* <DEDUP_REMOVED lines=19> */
.L_x_617:
[----:B------:R-:W-:Y:S05]  /*2660*/  BSYNC B0 ;  /* 0x0000000000007941 */ /* 0x000fea0003800000 */
.L_x_616:
[----:B------:R-:W-:Y:S01]  /*2670*/  ULDC.64 UR6, c[0x0][0x3a8] ;  /* 0x0000ea0000067ab9 */ /* 0x000fe20000000a00 */
[----:B-1----:R-:W-:Y:S01]  /*2680*/  IMAD.U32 R4, RZ, RZ, UR38 ;  /* 0x00000026ff047e24 */ /* 0x002fe2000f8e00ff */
[----:B------:R-:W-:Y:S01]  /*2690*/  UIMAD UR6, UR18, UR6, URZ ;  /* 0x00000006120672a4 */ /* 0x000fe2000f8e023f */
[----:B------:R-:W-:Y:S01]  /*26a0*/  BSSY B0, `(.L_x_618) ;  /* 0x000001c000007945 */ /* 0x000fe20003800000 */
[----:B------:R-:W-:Y:S01]  /*26b0*/  USHF.R.S32.HI UR8, URZ, 0x1f, UR41 ;  /* 0x0000001f3f087899 */ /* 0x000fe20008011429 */
        /* <DEDUP_REMOVED lines=26> */
.L_x_619:
[----:B------:R-:W-:Y:S05]  /*2860*/  BSYNC B0 ;  /* 0x0000000000007941 */ /* 0x000fea0003800000 */
.L_x_618:
        /* <DEDUP_REMOVED lines=18> */
.L_x_611:
[----:B------:R-:W2:Y:S01]  /*2990*/  LDL R26, [R1+0x2c] ;  /* 0x00002c00011a7983 */ /* 0x000ea20000100800 */
[----:B------:R-:W-:Y:S01]  /*29a0*/  ULDC.64 UR10, c[0x0][0x1a0] ;  /* 0x00006800000a7ab9 */ /* 0x000fe20000000a00 */
[----:B------:R-:W-:Y:S01]  /*29b0*/  MOV R4, UR38 ;  /* 0x0000002600047c02 */ /* 0x000fe20008000f00 */
[----:B------:R-:W-:Y:S01]  /*29c0*/  UIMAD UR10, UR18, UR10, URZ ;  /* 0x0000000a120a72a4 */ /* 0x000fe2000f8e023f */
[----:B------:R-:W-:Y:S03]  /*29d0*/  BSSY B0, `(.L_x_621) ;  /* 0x0000033000007945 */ /* 0x000fe60003800000 */
[----:B------:R-:W-:Y:S01]  /*29e0*/  UIMAD UR10, UR38, UR11, UR10 ;  /* 0x0000000b260a72a4 */ /* 0x000fe2000f8e020a */
[----:B------:R-:W-:-:S05]  /*29f0*/  IMAD.WIDE.U32 R4, R4, c[0x0][0x1a0], R28 ;  /* 0x0000680004047a25 */ /* 0x000fca00078e001c */
[----:B------:R-:W-:Y:S02]  /*2a00*/  IADD3 R10, P0, R4, UR27, RZ ;  /* 0x0000001b040a7c10 */ /* 0x000fe4000ff1e0ff */
[----:B------:R-:W-:Y:S01]  /*2a10*/  MOV R4, UR10 ;  /* 0x0000000a00047c02 */ /* 0x000fe20008000f00 */
[----:B------:R-:W-:-:S03]  /*2a20*/  UIMAD UR10, UR35, -0x40, UR8 ;  /* 0xffffffc0230a78a4 */ /* 0x000fc6000f8e0208 */
[----:B------:R-:W-:Y:S01]  /*2a30*/  IADD3.X R11, R5, UR29, R4, P0, !PT ;  /* 0x0000001d050b7c10 */ /* 0x000fe200087fe404 */
[----:B------:R-:W-:Y:S01]  /*2a40*/  IMAD R4, R22, c[0x0][0x1b8], RZ ;  /* 0x00006e0016047a24 */ /* 0x000fe200078e02ff */
[----:B------:R-:W-:-:S13]  /*2a50*/  PLOP3.LUT P0, PT, PT, PT, UP6, 0x80, 0x0 ;  /* 0x000000000000781c */ /* 0x000fda0003f0f068 */
[----:B------:R-:W-:Y:S01]  /*2a60*/  @P0 BAR.SYNC.DEFER_BLOCKING 0x0 ;  /* 0x0000000000000b1d */ /* 0x000fe20000010000 */
[----:B------:R-:W-:Y:S01]  /*2a70*/  ISETP.GE.AND P6, PT, R27, UR10, PT ;  /* 0x0000000a1b007c0c */ /* 0x000fe2000bfc6270 */
[C---:B------:R-:W-:Y:S02]  /*2a80*/  IMAD R4, R17.reuse, c[0x0][0x1bc], R4 ;  /* 0x00006f0011047a24 */ /* 0x040fe400078e0204 */
[----:B------:R-:W-:-:S05]  /*2a90*/  IMAD.WIDE.U32 R10, R17, c[0x0][0x1b8], R10 ;  /* 0x00006e00110a7a25 */ /* 0x000fca00078e000a */
[----:B------:R-:W-:-:S05]  /*2aa0*/  IADD3 R18, R11, R4, RZ ;  /* 0x000000040b127210 */ /* 0x000fca0007ffe0ff */
[----:B--2---:R2:W-:Y:S04]  /*2ab0*/  @P6 STS.128 [R26+0x12000], RZ ;  /* 0x012000ff1a006388 */ /* 0x0045e80000000c00 */
[----:B------:R2:W-:Y:S04]  /*2ac0*/  @P6 STS.128 [R26+0x14000], RZ ;  /* 0x014000ff1a006388 */ /* 0x0005e80000000c00 */
[----:B------:R2:W-:Y:S01]  /*2ad0*/  @P6 STS.128 [R26+0x16000], RZ ;  /* 0x016000ff1a006388 */ /* 0x0005e20000000c00 */
[----:B------:R-:W-:Y:S05]  /*2ae0*/  @P6 BRA `(.L_x_622) ;  /* 0x0000021000006947 */ /* 0x000fea0003800000 */
[----:B-1----:R-:W3:Y:S04]  /*2af0*/  LDL R13, [R1+0x6c] ;  /* 0x00006c00010d7983 */ /* 0x002ee80000100800 */
        /* <DEDUP_REMOVED lines=32> */
.L_x_622:
[----:B------:R-:W-:Y:S05]  /*2d00*/  BSYNC B0 ;  /* 0x0000000000007941 */ /* 0x000fea0003800000 */
.L_x_621:
        /* <DEDUP_REMOVED lines=42> */
.L_x_624:
[----:B------:R-:W-:Y:S05]  /*2fb0*/  BSYNC B0 ;  /* 0x0000000000007941 */ /* 0x000fea0003800000 */
.L_x_623:
        /* <DEDUP_REMOVED lines=29> */
.L_x_626:
[----:B------:R-:W-:Y:S05]  /*3190*/  BSYNC B0 ;  /* 0x0000000000007941 */ /* 0x000fea0003800000 */
.L_x_625:
        /* <DEDUP_REMOVED lines=40> */
.L_x_628:
[----:B------:R-:W-:Y:S05]  /*3420*/  BSYNC B0 ;  /* 0x0000000000007941 */ /* 0x000fea0003800000 */
.L_x_627:
        /* <DEDUP_REMOVED lines=26> */
.L_x_630:
[----:B------:R-:W-:Y:S05]  /*35d0*/  BSYNC B0 ;  /* 0x0000000000007941 */ /* 0x000fea0003800000 */
.L_x_629:
        /* <DEDUP_REMOVED lines=38> */
.L_x_632:
[----:B------:R-:W-:Y:S05]  /*3840*/  BSYNC B0 ;  /* 0x0000000000007941 */ /* 0x000fea0003800000 */
.L_x_631:
[----:B------:R-:W5:Y:S01]  /*3850*/  LDL R5, [R1+0x50] ;  /* 0x0000500001057983 */ /* 0x000f620000100800 */
[----:B-1----:R-:W-:Y:S01]  /*3860*/  MOV R6, 0x7f800000 ;  /* 0x7f80000000067802 */ /* 0x002fe20000000f00 */
[----:B------:R-:W-:Y:S01]  /*3870*/  IMAD.MOV.U32 R7, RZ, RZ, 0x7f800000 ;  /* 0x7f800000ff077424 */ /* 0x000fe200078e00ff */
[----:B------:R-:W-:Y:S02]  /*3880*/  ULDC.64 UR12, c[0x0][0x198] ;  /* 0x00006600000c7ab9 */ /* 0x000fe40000000a00 */
[----:B------:R-:W-:Y:S01]  /*3890*/  UIMAD UR11, UR18, UR12, URZ ;  /* 0x0000000c120b72a4 */ /* 0x000fe2000f8e023f */
[C---:B-----5:R-:W-:Y:S02]  /*38a0*/  IADD3 R4, R5.reuse, 0x8, RZ ;  /* 0x0000000805047810 */ /* 0x060fe40007ffe0ff */
[----:B------:R-:W-:Y:S02]  /*38b0*/  ISETP.GE.AND P1, PT, R5, UR10, PT ;  /* 0x0000000a05007c0c */ /* 0x000fe4000bf26270 */
[----:B------:R-:W-:Y:S01]  /*38c0*/  ISETP.GE.AND P0, PT, R4, UR10, PT ;  /* 0x0000000a04007c0c */ /* 0x000fe2000bf06270 */
[----:B------:R-:W-:Y:S01]  /*38d0*/  IMAD.MOV.U32 R4, RZ, RZ, 0x4 ;  /* 0x00000004ff047424 */ /* 0x000fe200078e00ff */
[----:B------:R-:W-:Y:S01]  /*38e0*/  @P6 STS.128 [R26+0xc000], RZ ;  /* 0x00c000ff1a006388 */ /* 0x000fe20000000c00 */
[----:B------:R-:W-:-:S02]  /*38f0*/  UIMAD UR10, UR38, UR13, UR11 ;  /* 0x0000000d260a72a4 */ /* 0x000fc4000f8e020b */
[----:B------:R-:W-:-:S06]  /*3900*/  IMAD.WIDE R4, R5, R4, UR6 ;  /* 0x0000000605047e25 */ /* 0x000fcc000f8e0204 */
[----:B------:R1:W5:Y:S04]  /*3910*/  @!P1 LDG.E R7, [R4.64] ;  /* 0x0000000404079981 */ /* 0x000368000c1e1900 */
[----:B--2---:R1:W2:Y:S01]  /*3920*/  @!P0 LDG.E R6, [R4.64+0x20] ;  /* 0x0000200404068981 */ /* 0x0042a2000c1e1900 */
[----:B------:R-:W-:Y:S03]  /*3930*/  BSSY B0, `(.L_x_633) ;  /* 0x0000030000007945 */ /* 0x000fe60003800000 */
[----:B------:R-:W-:Y:S04]  /*3940*/  @P6 STS.128 [R26+0xe000], RZ ;  /* 0x00e000ff1a006388 */ /* 0x000fe80000000c00 */
[----:B------:R-:W-:Y:S01]  /*3950*/  @P6 STS.128 [R26+0x10000], RZ ;  /* 0x010000ff1a006388 */ /* 0x000fe20000000c00 */
[----:B-1----:R-:W-:-:S04]  /*3960*/  IMAD.U32 R4, RZ, RZ, UR38 ;  /* 0x00000026ff047e24 */ /* 0x002fc8000f8e00ff */
[----:B------:R-:W-:Y:S01]  /*3970*/  IMAD.WIDE.U32 R4, R4, c[0x0][0x198], R28 ;  /* 0x0000660004047a25 */ /* 0x000fe200078e001c */
[----:B--2---:R1:W-:Y:S04]  /*3980*/  STL [R1+0x68], R6 ;  /* 0x0000680601007387 */ /* 0x0043e80000100800 */
[----:B-----5:R2:W-:Y:S01]  /*3990*/  STL [R1+0x64], R7 ;  /* 0x0000640701007387 */ /* 0x0205e20000100800 */
[----:B-1----:R-:W-:Y:S02]  /*39a0*/  IADD3 R6, P0, R4, UR23, RZ ;  /* 0x0000001704067c10 */ /* 0x002fe4000ff1e0ff */
[----:B------:R-:W-:-:S04]  /*39b0*/  MOV R4, UR10 ;  /* 0x0000000a00047c02 */ /* 0x000fc80008000f00 */
        /* <DEDUP_REMOVED lines=39> */
.L_x_634:
[----:B------:R-:W-:Y:S05]  /*3c30*/  BSYNC B0 ;  /* 0x0000000000007941 */ /* 0x000fea0003800000 */
.L_x_633:
        /* <DEDUP_REMOVED lines=39> */
.L_x_636:
[----:B------:R-:W-:Y:S05]  /*3eb0*/  BSYNC B0 ;  /* 0x0000000000007941 */ /* 0x000fea0003800000 */
.L_x_635:
[----:B------:R-:W0:Y:S01]  /*3ec0*/  LDGDEPBAR ;  /* 0x00000000000079af */ /* 0x000e220000000000 */
[----:B-1----:R-:W-:Y:S02]  /*3ed0*/  IMAD.MOV.U32 R8, RZ, RZ, c[0x0][0x308] ;  /* 0x0000c200ff087624 */ /* 0x002fe400078e00ff */
[----:B------:R-:W-:Y:S01]  /*3ee0*/  IMAD.MOV.U32 R9, RZ, RZ, c[0x0][0x30c] ;  /* 0x0000c300ff097624 */ /* 0x000fe200078e00ff */
[----:B------:R-:W-:-:S04]  /*3ef0*/  DEPBAR.LE SB0, 0x1 ;  /* 0x000080400000791a */ /* 0x000fc80000000000 */
[----:B------:R-:W-:Y:S06]  /*3f00*/  BAR.SYNC.DEFER_BLOCKING 0x0 ;  /* 0x0000000000007b1d */ /* 0x000fec0000010000 */
[----:B------:R1:W5:Y:S01]  /*3f10*/  LDG.E.64 R4, [R8.64+0x8] ;  /* 0x0000080408047981 */ /* 0x000362000c1e1b00 */
[----:B------:R-:W-:Y:S01]  /*3f20*/  LEA.HI R6, R25, R24, RZ, 0x3 ;  /* 0x0000001819067211 */ /* 0x000fe200078f18ff */
[----:B------:R-:W-:Y:S02]  /*3f30*/  IMAD.MOV.U32 R240, RZ, RZ, 0x20 ;  /* 0x00000020fff07424 */ /* 0x000fe400078e00ff */
[----:B------:R2:W3:Y:S04]  /*3f40*/  LDSM.16.M88.4 R164, [R252+0x12000] ;  /* 0x01200000fca4783b */ /* 0x0004e80000000200 */
[----:B------:R2:W4:Y:S04]  /*3f50*/  LDSM.16.M88.4 R168, [R252+0x12800] ;  /* 0x01280000fca8783b */ /* 0x0005280000000200 */
[----:B------:R2:W2:Y:S04]  /*3f60*/  LDSM.16.M88.4 R196, [R252+0x14000] ;  /* 0x01400000fcc4783b */ /* 0x0004a80000000200 */
[----:B------:R2:W2:Y:S04]  /*3f70*/  LDSM.16.M88.4 R200, [R252+0x14800] ;  /* 0x01480000fcc8783b */ /* 0x0004a80000000200 */
[----:B------:R2:W2:Y:S04]  /*3f80*/  LDSM.16.M88.4 R228, [R252+0x16000] ;  /* 0x01600000fce4783b */ /* 0x0004a80000000200 */
[----:B------:R2:W2:Y:S04]  /*3f90*/  LDSM.16.M88.4 R232, [R252+0x16800] ;  /* 0x01680000fce8783b */ /* 0x0004a80000000200 */
[----:B-1----:R-:W2:Y:S01]  /*3fa0*/  LDG.E.64 R8, [R8.64] ;  /* 0x0000000408087981 */ /* 0x002ea2000c1e1b00 */
[----:B------:R-:W-:-:S02]  /*3fb0*/  LOP3.LUT R6, R6, 0xfffffff8, RZ, 0xc0, !PT ;  /* 0xfffffff806067812 */ /* 0x000fc400078ec0ff */
[----:B------:R-:W-:-:S03]  /*3fc0*/  SHF.R.S32.HI R7, RZ, 0x1f, R21 ;  /* 0x0000001fff077819 */ /* 0x000fc60000011415 */
[----:B------:R-:W-:-:S05]  /*3fd0*/  IMAD.IADD R6, R24, 0x1, -R6 ;  /* 0x0000000118067824 */ /* 0x000fca00078e0a06 */
[----:B------:R-:W-:Y:S02]  /*3fe0*/  LOP3.LUT P0, RZ, R6, 0x2, RZ, 0xc0, !PT ;  /* 0x0000000206ff7812 */ /* 0x000fe4000780c0ff */
[----:B-----5:R-:W-:Y:S01]  /*3ff0*/  IADD3 R10, P2, P1, R4, UR45, R21 ;  /* 0x0000002d040a7c10 */ /* 0x020fe2000f95e015 */
[----:B--2---:R1:W2:Y:S04]  /*4000*/  R2UR UR20, R8 ;  /* 0x00000000081473c2 */ /* 0x0042a800000e0000 */
[----:B------:R2:W-:Y:S01]  /*4010*/  STL [R1+0x7c], R10 ;  /* 0x00007c0a01007387 */ /* 0x0005e20000100800 */
[----:B------:R-:W-:Y:S02]  /*4020*/  SEL R240, R240, 0xffffffe0, !P0 ;  /* 0xffffffe0f0f07807 */ /* 0x000fe40004000000 */
[----:B------:R-:W-:Y:S01]  /*4030*/  IADD3.X R4, R5, UR53, R7, P2, P1 ;  /* 0x0000003505047c10 */ /* 0x000fe200097e2407 */
[----:B------:R-:W5:Y:S04]  /*4040*/  LDL R6, [R1] ;  /* 0x0000000001067983 */ /* 0x000f680000100800 */
[----:B-1----:R-:W3:Y:S01]  /*4050*/  LDL R8, [R1+0x4] ;  /* 0x0000040001087983 */ /* 0x002ee20000100800 */
[----:B------:R-:W-:-:S05]  /*4060*/  IMAD.IADD R240, R240, 0x1, R252 ;  /* 0x00000001f0f07824 */ /* 0x000fca00078e02fc */
[----:B------:R1:W1:Y:S04]  /*4070*/  LDSM.16.M88.4 R172, [R240+0x12000] ;  /* 0x01200000f0ac783b */ /* 0x0002680000000200 */
[----:B------:R1:W1:Y:S04]  /*4080*/  LDSM.16.M88.4 R176, [R240+0x12800] ;  /* 0x01280000f0b0783b */ /* 0x0002680000000200 */
[----:B------:R1:W1:Y:S04]  /*4090*/  LDSM.16.M88.4 R204, [R240+0x14000] ;  /* 0x01400000f0cc783b */ /* 0x0002680000000200 */
[----:B------:R1:W1:Y:S04]  /*40a0*/  LDSM.16.M88.4 R208, [R240+0x14800] ;  /* 0x01480000f0d0783b */ /* 0x0002680000000200 */
[----:B------:R1:W1:Y:S04]  /*40b0*/  LDSM.16.M88.4 R236, [R240+0x16000] ;  /* 0x01600000f0ec783b */ /* 0x0002680000000200 */
[----:B------:R-:W1:Y:S01]  /*40c0*/  LDSM.16.M88.4 R240, [R240+0x16800] ;  /* 0x01680000f0f0783b */ /* 0x000e620000000200 */
[----:B------:R-:W1:Y:S03]  /*40d0*/  R2UR UR19, R9 ;  /* 0x00000000091373c2 */ /* 0x000e6600000e0000 */
[----:B------:R1:W-:Y:S01]  /*40e0*/  STL [R1+0x80], R4 ;  /* 0x0000800401007387 */ /* 0x0003e20000100800 */
[----:B------:R-:W-:Y:S01]  /*40f0*/  UIADD3 UR18, UR38, UR14, URZ ;  /* 0x0000000e26127290 */ /* 0x000fe2000fffe03f */
[----:B------:R-:W-:Y:S01]  /*4100*/  CS2R R142, SRZ ;  /* 0x00000000008e7805 */ /* 0x000fe2000001ff00 */
[----:B------:R-:W-:Y:S01]  /*4110*/  CS2R R140, SRZ ;  /* 0x00000000008c7805 */ /* 0x000fe2000001ff00 */
[----:B------:R-:W-:Y:S01]  /*4120*/  CS2R R146, SRZ ;  /* 0x0000000000927805 */ /* 0x000fe2000001ff00 */
        /* <DEDUP_REMOVED lines=42> */
[----:B---34-:R-:W-:Y:S01]  /*43d0*/  CS2R R26, SRZ ;  /* 0x00000000001a7805 */ /* 0x018fe2000001ff00 */
[----:B------:R-:W-:Y:S01]  /*43e0*/  CS2R R24, SRZ ;  /* 0x0000000000187805 */ /* 0x000fe2000001ff00 */
[----:B------:R-:W-:Y:S01]  /*43f0*/  CS2R R22, SRZ ;  /* 0x0000000000167805 */ /* 0x000fe2000001ff00 */
[----:B------:R-:W-:Y:S01]  /*4400*/  CS2R R20, SRZ ;  /* 0x0000000000147805 */ /* 0x000fe2000001ff00 */
[----:B------:R-:W-:-:S02]  /*4410*/  ULDC UR10, c[0x0][0x2e8] ;  /* 0x0000ba00000a7ab9 */ /* 0x000fc40000000800 */
[----:B------:R-:W-:Y:S02]  /*4420*/  UIADD3 UR21, UR21, -UR10, URZ ;  /* 0x8000000a15157290 */ /* 0x000fe4000fffe03f */
[----:B------:R-:W-:Y:S02]  /*4430*/  UIADD3 UR34, UR38, 0x40, URZ ;  /* 0x0000004026227890 */ /* 0x000fe4000fffe03f */
[----:B--2---:R-:W-:Y:S02]  /*4440*/  UIADD3 UR33, UR20, -0x61c88647, URZ ;  /* 0x9e3779b914217890 */ /* 0x004fe4000fffe03f */
[----:B-1----:R-:W-:Y:S02]  /*4450*/  UIADD3 UR32, UR19, -0x4498517b, URZ ;  /* 0xbb67ae8513207890 */ /* 0x002fe4000fffe03f */
[----:B------:R-:W-:Y:S02]  /*4460*/  UIADD3 UR31, UR20, 0x3c6ef372, URZ ;  /* 0x3c6ef372141f7890 */ /* 0x000fe4000fffe03f */
[----:B------:R-:W-:-:S02]  /*4470*/  UIADD3 UR30, UR19, 0x76cf5d0a, URZ ;  /* 0x76cf5d0a131e7890 */ /* 0x000fc4000fffe03f */
[----:B------:R-:W-:Y:S02]  /*4480*/  UIADD3 UR29, UR20, -0x255992d5, URZ ;  /* 0xdaa66d2b141d7890 */ /* 0x000fe4000fffe03f */
[----:B------:R-:W-:Y:S02]  /*4490*/  UIADD3 UR28, UR19, 0x32370b8f, URZ ;  /* 0x32370b8f131c7890 */ /* 0x000fe4000fffe03f */
[----:B------:R-:W-:Y:S02]  /*44a0*/  UIADD3 UR27, UR20, 0x78dde6e4, URZ ;  /* 0x78dde6e4141b7890 */ /* 0x000fe4000fffe03f */
[----:B------:R-:W-:Y:S02]  /*44b0*/  UIADD3 UR26, UR19, -0x126145ec, URZ ;  /* 0xed9eba14131a7890 */ /* 0x000fe4000fffe03f */
[----:B------:R-:W-:Y:S02]  /*44c0*/  UIADD3 UR25, UR20, 0x1715609d, URZ ;  /* 0x1715609d14197890 */ /* 0x000fe4000fffe03f */
[----:B------:R-:W-:-:S02]  /*44d0*/  UIADD3 UR24, UR19, -0x56f99767, URZ ;  /* 0xa906689913187890 */ /* 0x000fc4000fffe03f */
[----:B------:R-:W-:Y:S02]  /*44e0*/  UIADD3 UR23, UR20, -0x4ab325aa, URZ ;  /* 0xb54cda5614177890 */ /* 0x000fe4000fffe03f */
[----:B------:R-:W-:Y:S02]  /*44f0*/  UIADD3 UR22, UR19, 0x646e171e, URZ ;  /* 0x646e171e13167890 */ /* 0x000fe4000fffe03f */
[----:B------:R-:W-:Y:S01]  /*4500*/  ULDC UR12, c[0x0][0x2e4] ;  /* 0x0000b900000c7ab9 */ /* 0x000fe20000000800 */
[----:B-----5:R1:W2:Y:S04]  /*4510*/  LDSM.16.M88.4 R156, [R6+0x12000] ;  /* 0x01200000069c783b */ /* 0x0202a80000000200 */
[----:B------:R1:W3:Y:S04]  /*4520*/  LDSM.16.M88.4 R160, [R6+0x12800] ;  /* 0x0128000006a0783b */ /* 0x0002e80000000200 */
[----:B------:R1:W4:Y:S04]  /*4530*/  LDSM.16.M88.4 R188, [R6+0x14000] ;  /* 0x0140000006bc783b */ /* 0x0003280000000200 */
        /* <DEDUP_REMOVED lines=8> */
[----:B--23--:R1:W1:Y:S02]  /*45c0*/  LDSM.16.M88.4 R224, [R6+0x16800] ;  /* 0x0168000006e0783b */ /* 0x00c2640000000200 */
.L_x_641:
[----:B------:R-:W2:Y:S01]  /*45d0*/  LDL R79, [R1+0x4] ;  /* 0x00000400014f7983 */ /* 0x000ea20000100800 */
[----:B------:R-:W-:Y:S02]  /*45e0*/  USHF.L.U32 UR11, UR9, 0x6, URZ ;  /* 0x00000006090b7899 */ /* 0x000fe4000800063f */
[----:B------:R-:W-:Y:S01]  /*45f0*/  ULDC UR10, c[0x0][0x2e4] ;  /* 0x0000b900000a7ab9 */ /* 0x000fe20000000800 */
[----:B------:R-:W3:Y:S01]  /*4600*/  LDL R97, [R1+0x8] ;  /* 0x0000080001617983 */ /* 0x000ee20000100800 */
[----:B------:R-:W-:Y:S03]  /*4610*/  UISETP.GE.AND UP0, UPT, UR11, UR21, UPT ;  /* 0x000000150b00728c */ /* 0x000fe6000bf06270 */
[----:B----4-:R-:W4:Y:S04]  /*4620*/  LDL R78, [R1] ;  /* 0x00000000014e7983 */ /* 0x010f280000100800 */
[----:B------:R-:W4:Y:S04]  /*4630*/  LDL R96, [R1+0xc] ;  /* 0x00000c0001607983 */ /* 0x000f280000100800 */
[----:B------:R-:W4:Y:S04]  /*4640*/  LDL R95, [R1+0x18] ;  /* 0x00001800015f7983 */ /* 0x000f280000100800 */
[----:B------:R-:W0:Y:S04]  /*4650*/  LDGDEPBAR ;  /* 0x00000000000079af */ /* 0x000e280000000000 */
[----:B------:R-:W4:Y:S04]  /*4660*/  LDL R77, [R1+0x10] ;  /* 0x00001000014d7983 */ /* 0x000f280000100800 */
[----:B------:R-:W4:Y:S04]  /*4670*/  LDL R94, [R1+0x14] ;  /* 0x00001400015e7983 */ /* 0x000f280000100800 */
[----:B------:R-:W4:Y:S01]  /*4680*/  LDL R76, [R1+0x50] ;  /* 0x00005000014c7983 */ /* 0x000f220000100800 */
[----:B------:R-:W-:Y:S04]  /*4690*/  DEPBAR.LE SB0, 0x0 ;  /* 0x000080000000791a */ /* 0x000fe80000000000 */
[----:B------:R-:W-:Y:S06]  /*46a0*/  BAR.SYNC.DEFER_BLOCKING 0x0 ;  /* 0x0000000000007b1d */ /* 0x000fec0000010000 */
[----:B-12---:R-:W-:Y:S04]  /*46b0*/  LDSM.16.M88.4 R8, [R79+0xc000] ;  /* 0x00c000004f08783b */ /* 0x006fe80000000200 */
[----:B---3--:R-:W1:Y:S04]  /*46c0*/  LDSM.16.M88.4 R16, [R97] ;  /* 0x000000006110783b */ /* 0x008e680000000200 */
[----:B------:R-:W2:Y:S04]  /*46d0*/  LDSM.16.M88.4 R68, [R79+0xc800] ;  /* 0x00c800004f44783b */ /* 0x000ea80000000200 */
[----:B----4-:R-:W-:Y:S01]  /*46e0*/  LDSM.16.M88.4 R72, [R96] ;  /* 0x000000006048783b */ /* 0x010fe20000000200 */
[C---:B-1----:R-:W-:Y:S08]  /*46f0*/  HMMA.16816.F32 R4, R16.reuse, R8, RZ ;  /* 0x000000081004723c */ /* 0x042ff000000018ff */
[C---:B------:R-:W-:Y:S08]  /*4700*/  HMMA.16816.F32 R8, R16.reuse, R10, RZ ;  /* 0x0000000a1008723c */ /* 0x040ff000000018ff */
[C---:B--2---:R-:W-:Y:S08]  /*4710*/  HMMA.16816.F32 R12, R16.reuse, R68, RZ ;  /* 0x00000044100c723c */ /* 0x044ff000000018ff */
        /* <DEDUP_REMOVED lines=76> */
[----:B------:R-:W-:Y:S01]  /*4be0*/  IMAD.U32 R72, RZ, RZ, UR16 ;  /* 0x00000010ff487e24 */ /* 0x000fe2000f8e00ff */
[----:B------:R-:W-:Y:S01]  /*4bf0*/  HMMA.16816.F32 R16, R68, R74, R16 ;  /* 0x0000004a4410723c */ /* 0x000fe20000001810 */
[----:B------:R-:W-:Y:S06]  /*4c00*/  IMAD.U32 R73, RZ, RZ, UR15 ;  /* 0x0000000fff497e24 */ /* 0x000fec000f8e00ff */
[C---:B------:R-:W-:Y:S05]  /*4c10*/  LEA R68, P0, R76.reuse, R72, 0x2 ;  /* 0x000000484c447211 */ /* 0x040fea00078010ff */
[----:B------:R-:W-:Y:S02]  /*4c20*/  LEA.HI.X.SX32 R69, R76, R73, 0x2, P0 ;  /* 0x000000494c457211 */ /* 0x000fe400000f16ff */
[----:B------:R-:W-:Y:S03]  /*4c30*/  PLOP3.LUT P0, PT, PT, PT, UP0, 0x80, 0x0 ;  /* 0x000000000000781c */ /* 0x000fe60003f0f008 */
[----:B-----5:R1:W5:Y:S04]  /*4c40*/  LDG.E R73, [R68.64] ;  /* 0x0000000444497981 */ /* 0x020368000c1e1900 */
[----:B------:R1:W5:Y:S06]  /*4c50*/  LDG.E R72, [R68.64+0x20] ;  /* 0x0000200444487981 */ /* 0x00036c000c1e1900 */
        /* <DEDUP_REMOVED lines=10> */
.L_x_637:
[----:B------:R-:W-:Y:S01]  /*4d00*/  IADD3 R80, R76, UR11, RZ ;  /* 0x0000000b4c507c10 */ /* 0x000fe2000fffe0ff */
[----:B-1----:R-:W2:Y:S01]  /*4d10*/  LDL R69, [R1+0x88] ;  /* 0x0000880001457983 */ /* 0x002ea20000100800 */
[----:B------:R-:W-:Y:S01]  /*4d20*/  UIADD3 UR11, UR8, 0x1, -UR14 ;  /* 0x00000001080b7890 */ /* 0x000fe2000fffe80e */
[----:B------:R-:W-:Y:S01]  /*4d30*/  IMAD.U32 R68, RZ, RZ, UR35 ;  /* 0x00000023ff447e24 */ /* 0x000fe2000f8e00ff */
[----:B------:R-:W-:Y:S01]  /*4d40*/  UIADD3 UR12, -UR10, UR8, -UR14 ;  /* 0x000000080a0c7290 */ /* 0x000fe2000fffe90e */
[----:B------:R-:W1:Y:S01]  /*4d50*/  S2R R71, SR_TID.X ;  /* 0x0000000000477919 */ /* 0x000e620000002100 */
[----:B------:R-:W-:Y:S04]  /*4d60*/  UIADD3 UR11, UR11, UR44, URZ ;  /* 0x0000002c0b0b7290 */ /* 0x000fe8000fffe03f */
[C---:B------:R-:W-:Y:S04]  /*4d70*/  IADD3 R70, R80.reuse, UR12, RZ ;  /* 0x0000000c50467c10 */ /* 0x040fe8000fffe0ff */
[----:B------:R-:W-:Y:S01]  /*4d80*/  IMNMX R70, RZ, R70, !PT ;  /* 0x00000046ff467217 */ /* 0x000fe20007800200 */
[----:B-1----:R-:W-:Y:S05]  /*4d90*/  IMAD.SHL.U32 R71, R71, 0x2, RZ ;  /* 0x0000000247477824 */ /* 0x002fea00078e00ff */
[----:B--2---:R-:W-:Y:S02]  /*4da0*/  LOP3.LUT R71, R69, 0x6, R71, 0xf8, !PT ;  /* 0x0000000645477812 */ /* 0x004fe400078ef847 */
[C---:B------:R-:W-:Y:S02]  /*4db0*/  IADD3 R69, R80.reuse, UR11, RZ ;  /* 0x0000000b50457c10 */ /* 0x040fe4000fffe0ff */
[----:B------:R-:W-:Y:S01]  /*4dc0*/  IADD3 R80, R80, 0x8, RZ ;  /* 0x0000000850507810 */ /* 0x000fe20007ffe0ff */
[----:B------:R-:W-:Y:S01]  /*4dd0*/  IMAD R68, R68, 0x40, R71 ;  /* 0x0000004044447824 */ /* 0x000fe200078e0247 */
[----:B------:R-:W-:Y:S04]  /*4de0*/  IMNMX R69, R69, UR8, PT ;  /* 0x0000000845457c17 */ /* 0x000fe8000b800200 */
[CC--:B------:R-:W-:Y:S02]  /*4df0*/  ISETP.GE.AND P1, PT, R68.reuse, R70.reuse, PT ;  /* 0x000000464400720c */ /* 0x0c0fe40003f26270 */
[C---:B------:R-:W-:Y:S02]  /*4e00*/  IADD3 R79, R68.reuse, 0x1, RZ ;  /* 0x00000001444f7810 */ /* 0x040fe40007ffe0ff */
[C---:B------:R-:W-:Y:S02]  /*4e10*/  IADD3 R78, R68.reuse, 0x8, RZ ;  /* 0x00000008444e7810 */ /* 0x040fe40007ffe0ff */
[C---:B------:R-:W-:Y:S02]  /*4e20*/  IADD3 R77, R68.reuse, 0x9, RZ ;  /* 0x00000009444d7810 */ /* 0x040fe40007ffe0ff */
[C---:B------:R-:W-:Y:S02]  /*4e30*/  IADD3 R76, R68.reuse, 0x10, RZ ;  /* 0x00000010444c7810 */ /* 0x040fe40007ffe0ff */
[C---:B------:R-:W-:Y:S02]  /*4e40*/  IADD3 R75, R68.reuse, 0x11, RZ ;  /* 0x00000011444b7810 */ /* 0x040fe40007ffe0ff */
[C---:B------:R-:W-:Y:S02]  /*4e50*/  IADD3 R74, R68.reuse, 0x18, RZ ;  /* 0x00000018444a7810 */ /* 0x040fe40007ffe0ff */
[C---:B------:R-:W-:Y:S02]  /*4e60*/  IADD3 R71, R68.reuse, 0x19, RZ ;  /* 0x0000001944477810 */ /* 0x040fe40007ffe0ff */
[-C--:B------:R-:W-:Y:S02]  /*4e70*/  ISETP.GE.OR P1, PT, R68, R69.reuse, !P1 ;  /* 0x000000454400720c */ /* 0x080fe40004f26670 */
        /* <DEDUP_REMOVED lines=19> */
[----:B------:R-:W-:Y:S02]  /*4fb0*/  P2R R81, PR, RZ, 0x1 ;  /* 0x00000001ff517803 */ /* 0x000fe40000000000 */
[----:B------:R-:W-:Y:S02]  /*4fc0*/  IMNMX R69, R69, UR8, PT ;  /* 0x0000000845457c17 */ /* 0x000fe4000b800200 */
[-C--:B------:R-:W-:Y:S02]  /*4fd0*/  ISETP.GE.AND P0, PT, R68, R70.reuse, PT ;  /* 0x000000464400720c */ /* 0x080fe40003f06270 */
[----:B------:R-:W-:Y:S02]  /*4fe0*/  FSEL R8, R8, -INF , !P6 ;  /* 0xff80000008087808 */ /* 0x000fe40007000000 */
[-C--:B------:R-:W-:Y:S02]  /*4ff0*/  ISETP.GE.OR P0, PT, R68, R69.reuse, !P0 ;  /* 0x000000454400720c */ /* 0x080fe40004706670 */
[-C--:B------:R-:W-:Y:S02]  /*5000*/  ISETP.GE.AND P6, PT, R78, R70.reuse, PT ;  /* 0x000000464e00720c */ /* 0x080fe40003fc6270 */
[----:B------:R-:W-:Y:S02]  /*5010*/  FSEL R6, R6, -INF , !P0 ;  /* 0xff80000006067808 */ /* 0x000fe40004000000 */
[----:B------:R-:W-:Y:S02]  /*5020*/  ISETP.NE.AND P0, PT, R81, RZ, PT ;  /* 0x000000ff5100720c */ /* 0x000fe40003f05270 */
[----:B------:R-:W-:Y:S02]  /*5030*/  FSEL R9, R9, -INF , !P5 ;  /* 0xff80000009097808 */ /* 0x000fe40006800000 */
[----:B------:R-:W-:Y:S02]  /*5040*/  FSEL R5, R5, -INF , !P0 ;  /* 0xff80000005057808 */ /* 0x000fe40004000000 */
[-C--:B------:R-:W-:Y:S02]  /*5050*/  ISETP.GE.AND P0, PT, R79, R70.reuse, PT ;  /* 0x000000464f00720c */ /* 0x080fe40003f06270 */
        /* <DEDUP_REMOVED lines=23> */
.L_x_638:
[----:B------:R-:W2:Y:S01]  /*51d0*/  LDL R69, [R1+0x64] ;  /* 0x0000640001457983 */ /* 0x000ea20000100800 */
[----:B------:R-:W-:Y:S03]  /*51e0*/  UISETP.GT.AND UP1, UPT, UR9, UR17, UPT ;  /* 0x000000110900728c */ /* 0x000fe6000bf24270 */
[----:B------:R-:W3:Y:S04]  /*51f0*/  LDL R70, [R1+0x68] ;  /* 0x0000680001467983 */ /* 0x000ee80000100800 */
[----:B------:R-:W4:Y:S04]  /*5200*/  LDL R76, [R1+0x7c] ;  /* 0x00007c00014c7983 */ /* 0x000f280000100800 */
[----:B------:R-:W4:Y:S04]  /*5210*/  LDL R71, [R1+0x84] ;  /* 0x0000840001477983 */ /* 0x000f280000100800 */
[----:B------:R-:W4:Y:S04]  /*5220*/  LDL R78, [R1+0x80] ;  /* 0x00008000014e7983 */ /* 0x000f280000100800 */
[----:B------:R-:W4:Y:S04]  /*5230*/  LDL R93, [R1+0x54] ;  /* 0x00005400015d7983 */ /* 0x000f280000100800 */
[----:B------:R-:W4:Y:S04]  /*5240*/  LDL R92, [R1+0x60] ;  /* 0x00006000015c7983 */ /* 0x000f280000100800 */
[----:B------:R-:W4:Y:S04]  /*5250*/  LDL R91, [R1+0x58] ;  /* 0x00005800015b7983 */ /* 0x000f280000100800 */
[----:B------:R-:W4:Y:S04]  /*5260*/  LDL R90, [R1+0x5c] ;  /* 0x00005c00015a7983 */ /* 0x000f280000100800 */
[----:B------:R-:W1:Y:S08]  /*5270*/  S2R R74, SR_TID.X ;  /* 0x00000000004a7919 */ /* 0x000e700000002100 */
[----:B------:R-:W1:Y:S02]  /*5280*/  S2R R75, SR_TID.X ;  /* 0x00000000004b7919 */ /* 0x000e640000002100 */
[----:B-1----:R-:W-:Y:S04]  /*5290*/  SHF.R.S32.HI R74, RZ, 0x1f, R74 ;  /* 0x0000001fff4a7819 */ /* 0x002fe8000001144a */
[----:B------:R-:W-:Y:S04]  /*52a0*/  LEA.HI R74, R74, R75, RZ, 0x7 ;  /* 0x0000004b4a4a7211 */ /* 0x000fe800078f38ff */
[----:B------:R-:W-:Y:S01]  /*52b0*/  SHF.R.S32.HI R74, RZ, 0x7, R74 ;  /* 0x00000007ff4a7819 */ /* 0x000fe2000001144a */
[C---:B--2---:R-:W-:Y:S01]  /*52c0*/  FMUL.FTZ R68, R69.reuse, 1.4426950216293334961 ;  /* 0x3fb8aa3b45447820 */ /* 0x044fe20000410000 */
[----:B------:R-:W-:Y:S01]  /*52d0*/  FSETP.NEU.FTZ.AND P0, PT, R69, -INF , PT ;  /* 0xff8000004500780b */ /* 0x000fe20003f1d000 */
[----:B---3--:R-:W-:Y:S03]  /*52e0*/  FMUL.FTZ R69, R70, 1.4426950216293334961 ;  /* 0x3fb8aa3b46457820 */ /* 0x008fe60000410000 */
[----:B------:R-:W-:Y:S02]  /*52f0*/  FSEL R68, R68, RZ, P0 ;  /* 0x000000ff44447208 */ /* 0x000fe40000000000 */
[----:B------:R-:W-:Y:S01]  /*5300*/  FSETP.NEU.FTZ.AND P0, PT, R70, -INF , PT ;  /* 0xff8000004600780b */ /* 0x000fe20003f1d000 */
[----:B----4-:R-:W-:Y:S04]  /*5310*/  IMAD.WIDE.U32 R76, R76, -0x2daee0ad, RZ ;  /* 0xd2511f534c4c7825 */ /* 0x010fe800078e00ff */
[--C-:B------:R-:W-:Y:S02]  /*5320*/  FFMA.FTZ R16, R16, c[0x0][0x23c], -R68.reuse ;  /* 0x00008f0010107a23 */ /* 0x100fe40000010844 */
[--C-:B------:R-:W-:Y:S02]  /*5330*/  FFMA.FTZ R8, R8, c[0x0][0x23c], -R68.reuse ;  /* 0x00008f0008087a23 */ /* 0x100fe40000010844 */
[----:B------:R1:W2:Y:S01]  /*5340*/  MUFU.EX2 R89, R16 ;  /* 0x0000001000597308 */ /* 0x0002a20000000800 */
[----:B------:R-:W-:Y:S02]  /*5350*/  IMAD.U32 R70, RZ, RZ, UR9 ;  /* 0x00000009ff467e24 */ /* 0x000fe4000f8e00ff */
[--C-:B------:R-:W-:Y:S02]  /*5360*/  FFMA.FTZ R9, R9, c[0x0][0x23c], -R68.reuse ;  /* 0x00008f0009097a23 */ /* 0x100fe40000010844 */
[----:B------:R-:W-:Y:S02]  /*5370*/  IMAD R70, R70, 0x4, R71 ;  /* 0x0000000446467824 */ /* 0x000fe400078e0247 */
[--C-:B------:R-:W-:Y:S02]  /*5380*/  FFMA.FTZ R4, R4, c[0x0][0x23c], -R68.reuse ;  /* 0x00008f0004047a23 */ /* 0x100fe40000010844 */
[----:B------:R-:W-:Y:S01]  /*5390*/  IMAD.WIDE.U32 R70, R70, -0x326172a9, RZ ;  /* 0xcd9e8d5746467825 */ /* 0x000fe200078e00ff */
[----:B------:R-:W-:Y:S03]  /*53a0*/  MUFU.EX2 R87, R8 ;  /* 0x0000000800577308 */ /* 0x000fe60000000800 */
[--C-:B------:R-:W-:Y:S02]  /*53b0*/  FFMA.FTZ R5, R5, c[0x0][0x23c], -R68.reuse ;  /* 0x00008f0005057a23 */ /* 0x100fe40000010844 */
[--C-:B------:R-:W-:Y:S02]  /*53c0*/  FFMA.FTZ R12, R12, c[0x0][0x23c], -R68.reuse ;  /* 0x00008f000c0c7a23 */ /* 0x100fe40000010844 */
[--C-:B------:R-:W-:Y:S02]  /*53d0*/  FFMA.FTZ R13, R13, c[0x0][0x23c], -R68.reuse ;  /* 0x00008f000d0d7a23 */ /* 0x100fe40000010844 */
[----:B------:R-:W-:Y:S01]  /*53e0*/  FFMA.FTZ R68, R17, c[0x0][0x23c], -R68 ;  /* 0x00008f0011447a23 */ /* 0x000fe20000010844 */
[----:B------:R-:W-:Y:S01]  /*53f0*/  MUFU.EX2 R83, R9 ;  /* 0x0000000900537308 */ /* 0x000fe20000000800 */
[----:B-1----:R-:W-:Y:S05]  /*5400*/  FSEL R16, R69, RZ, P0 ;  /* 0x000000ff45107208 */ /* 0x002fea0000000000 */
[--C-:B------:R-:W-:Y:S04]  /*5410*/  FFMA.FTZ R7, R7, c[0x0][0x23c], -R16.reuse ;  /* 0x00008f0007077a23 */ /* 0x100fe80000010810 */
[----:B------:R-:W-:Y:S01]  /*5420*/  MUFU.EX2 R85, R4 ;  /* 0x0000000400557308 */ /* 0x000fe20000000800 */
[--C-:B------:R-:W-:Y:S02]  /*5430*/  FFMA.FTZ R6, R6, c[0x0][0x23c], -R16.reuse ;  /* 0x00008f0006067a23 */ /* 0x100fe40000010810 */
[--C-:B------:R-:W-:Y:S02]  /*5440*/  FFMA.FTZ R15, R15, c[0x0][0x23c], -R16.reuse ;  /* 0x00008f000f0f7a23 */ /* 0x100fe40000010810 */
[--C-:B------:R-:W-:Y:S02]  /*5450*/  FFMA.FTZ R11, R11, c[0x0][0x23c], -R16.reuse ;  /* 0x00008f000b0b7a23 */ /* 0x100fe40000010810 */
[--C-:B------:R-:W-:Y:S02]  /*5460*/  FFMA.FTZ R19, R19, c[0x0][0x23c], -R16.reuse ;  /* 0x00008f0013137a23 */ /* 0x100fe40000010810 */
[----:B------:R-:W-:Y:S01]  /*5470*/  FFMA.FTZ R14, R14, c[0x0][0x23c], -R16 ;  /* 0x00008f000e0e7a23 */ /* 0x000fe20000010810 */
[----:B------:R1:W-:Y:S10]  /*5480*/  MUFU.EX2 R86, R7 ;  /* 0x0000000700567308 */ /* 0x0003f40000000800 */
[----:B------:R3:W-:Y:S10]  /*5490*/  MUFU.EX2 R84, R6 ;  /* 0x0000000600547308 */ /* 0x0007f40000000800 */
[----:B------:R4:W-:Y:S01]  /*54a0*/  MUFU.EX2 R82, R5 ;  /* 0x0000000500527308 */ /* 0x0009e20000000800 */
[----:B-1----:R-:W-:Y:S04]  /*54b0*/  IMAD.U32 R7, RZ, RZ, UR35 ;  /* 0x00000023ff077e24 */ /* 0x002fe8000f8e00ff */
[----:B------:R-:W-:Y:S05]  /*54c0*/  IMAD R7, R7, 0x2, R74 ;  /* 0x0000000207077824 */ /* 0x000fea00078e024a */
[----:B------:R1:W-:Y:S01]  /*54d0*/  MUFU.EX2 R80, R12 ;  /* 0x0000000c00507308 */ /* 0x0003e20000000800 */
[----:B------:R-:W-:Y:S05]  /*54e0*/  LOP3.LUT R7, R77, UR19, R7, 0x96, !PT ;  /* 0x000000134d077c12 */ /* 0x000fea000f8e9607 */
[----:B------:R-:W-:Y:S01]  /*54f0*/  IMAD.WIDE.U32 R74, R7, -0x326172a9, RZ ;  /* 0xcd9e8d57074a7825 */ /* 0x000fe200078e00ff */
[----:B------:R-:W-:Y:S03]  /*5500*/  LOP3.LUT R7, R71, UR20, R78, 0x96, !PT ;  /* 0x0000001447077c12 */ /* 0x000fe6000f8e964e */
[----:B------:R1:W-:Y:S01]  /*5510*/  MUFU.EX2 R79, R15 ;  /* 0x0000000f004f7308 */ /* 0x0003e20000000800 */
[----:B------:R-:W-:Y:S01]  /*5520*/  LOP3.LUT R70, R75, UR33, R70, 0x96, !PT ;  /* 0x000000214b467c12 */ /* 0x000fe2000f8e9646 */
[----:B---3--:R-:W-:Y:S04]  /*5530*/  IMAD.WIDE.U32 R6, R7, -0x2daee0ad, RZ ;  /* 0xd2511f5307067825 */ /* 0x008fe800078e00ff */
[----:B------:R-:W-:Y:S01]  /*5540*/  IMAD.WIDE.U32 R70, R70, -0x2daee0ad, RZ ;  /* 0xd2511f5346467825 */ /* 0x000fe200078e00ff */
[----:B------:R-:W-:Y:S03]  /*5550*/  LOP3.LUT R7, R7, UR32, R76, 0x96, !PT ;  /* 0x0000002007077c12 */ /* 0x000fe6000f8e964c */
[----:B------:R3:W-:Y:S01]  /*5560*/  MUFU.EX2 R81, R11 ;  /* 0x0000000b00517308 */ /* 0x0007e20000000800 */
[----:B------:R-:W-:Y:S01]  /*5570*/  FFMA.FTZ R76, R10, c[0x0][0x23c], -R16 ;  /* 0x00008f000a4c7a23 */ /* 0x000fe20000010810 */
[----:B------:R-:W-:Y:S01]  /*5580*/  LOP3.LUT R8, R71, UR30, R6, 0x96, !PT ;  /* 0x0000001e47087c12 */ /* 0x000fe2000f8e9606 */
[----:B------:R-:W-:Y:S04]  /*5590*/  IMAD.WIDE.U32 R6, R7, -0x326172a9, RZ ;  /* 0xcd9e8d5707067825 */ /* 0x000fe800078e00ff */
[----:B------:R-:W-:Y:S01]  /*55a0*/  IMAD.WIDE.U32 R8, R8, -0x326172a9, RZ ;  /* 0xcd9e8d5708087825 */ /* 0x000fe200078e00ff */
[----:B------:R-:W-:Y:S02]  /*55b0*/  LOP3.LUT R4, R7, UR31, R74, 0x96, !PT ;  /* 0x0000001f07047c12 */ /* 0x000fe4000f8e964a */
[----:B------:R-:W1:Y:S01]  /*55c0*/  MUFU.EX2 R88, R19 ;  /* 0x0000001300587308 */ /* 0x000e620000000800 */
[----:B------:R-:W-:Y:S01]  /*55d0*/  FFMA.FTZ R16, R18, c[0x0][0x23c], -R16 ;  /* 0x00008f0012107a23 */ /* 0x000fe20000010810 */
[----:B------:R-:W-:Y:S01]  /*55e0*/  LOP3.LUT R74, R9, UR29, R6, 0x96, !PT ;  /* 0x0000001d094a7c12 */ /* 0x000fe2000f8e9606 */
[----:B----4-:R-:W-:Y:S04]  /*55f0*/  IMAD.WIDE.U32 R4, R4, -0x2daee0ad, RZ ;  /* 0xd2511f5304047825 */ /* 0x010fe800078e00ff */
[----:B------:R-:W-:Y:S01]  /*5600*/  IMAD.WIDE.U32 R74, R74, -0x2daee0ad, RZ ;  /* 0xd2511f534a4a7825 */ /* 0x000fe200078e00ff */
[----:B------:R-:W-:Y:S02]  /*5610*/  LOP3.LUT R5, R5, UR28, R70, 0x96, !PT ;  /* 0x0000001c05057c12 */ /* 0x000fe4000f8e9646 */
[----:B------:R-:W-:Y:S02]  /*5620*/  MUFU.EX2 R76, R76 ;  /* 0x0000004c004c7308 */ /* 0x000fe40000000800 */
[----:B------:R-:W-:Y:S01]  /*5630*/  LOP3.LUT R70, R75, UR26, R4, 0x96, !PT ;  /* 0x0000001a4b467c12 */ /* 0x000fe2000f8e9604 */
[----:B------:R-:W-:Y:S04]  /*5640*/  IMAD.WIDE.U32 R4, R5, -0x326172a9, RZ ;  /* 0xcd9e8d5705047825 */ /* 0x000fe800078e00ff */
        /* <DEDUP_REMOVED lines=8> */
[----:B------:R-:W-:Y:S01]  /*56d0*/  LOP3.LUT R9, R6, 0xff, RZ, 0xc0, !PT ;  /* 0x000000ff06097812 */ /* 0x000fe200078ec0ff */
[----:B------:R-:W-:Y:S01]  /*56e0*/  IMAD.WIDE.U32 R4, R4, -0x326172a9, RZ ;  /* 0xcd9e8d5704047825 */ /* 0x000fe200078e00ff */
[----:B------:R-:W-:Y:S02]  /*56f0*/  LOP3.LUT R8, R7, UR22, R8, 0x96, !PT ;  /* 0x0000001607087c12 */ /* 0x000fe4000f8e9608 */
[----:B------:R-:W-:Y:S02]  /*5700*/  ISETP.LE.U32.AND P6, PT, R9, UR36, PT ;  /* 0x0000002409007c0c */ /* 0x000fe4000bfc3070 */
[--C-:B------:R-:W-:Y:S02]  /*5710*/  SHF.R.U32.HI R10, RZ, 0x18, R6.reuse ;  /* 0x00000018ff0a7819 */ /* 0x100fe40000011606 */
[----:B------:R-:W-:Y:S01]  /*5720*/  MUFU.EX2 R78, R68 ;  /* 0x00000044004e7308 */ /* 0x000fe20000000800 */
[----:B-1----:R-:W-:Y:S02]  /*5730*/  SHF.R.U32.HI R12, RZ, 0x10, R6 ;  /* 0x00000010ff0c7819 */ /* 0x002fe40000011606 */
[----:B------:R-:W-:Y:S02]  /*5740*/  LOP3.LUT R15, R6, 0xffff, RZ, 0xc0, !PT ;  /* 0x0000ffff060f7812 */ /* 0x000fe400078ec0ff */
[----:B------:R-:W-:Y:S02]  /*5750*/  LOP3.LUT R6, R5, UR23, R70, 0x96, !PT ;  /* 0x0000001705067c12 */ /* 0x000fe4000f8e9646 */
[----:B------:R-:W-:Y:S02]  /*5760*/  ISETP.LE.U32.AND P0, PT, R10, UR36, PT ;  /* 0x000000240a007c0c */ /* 0x000fe4000bf03070 */
[C---:B------:R-:W-:Y:S01]  /*5770*/  LOP3.LUT R7, R4.reuse, 0xff, RZ, 0xc0, !PT ;  /* 0x000000ff04077812 */ /* 0x040fe200078ec0ff */
[----:B--2---:R-:W-:Y:S01]  /*5780*/  @!P6 FADD.FTZ R89, -R89, -RZ ;  /* 0x800000ff5959e221 */ /* 0x004fe20000010100 */
[----:B------:R-:W-:Y:S01]  /*5790*/  LOP3.LUT R10, R4, 0xffff, RZ, 0xc0, !PT ;  /* 0x0000ffff040a7812 */ /* 0x000fe200078ec0ff */
[----:B------:R-:W1:Y:S01]  /*57a0*/  MUFU.EX2 R74, R16 ;  /* 0x00000010004a7308 */ /* 0x000e620000000800 */
[----:B------:R-:W-:Y:S02]  /*57b0*/  LOP3.LUT R5, R8, 0xff, RZ, 0xc0, !PT ;  /* 0x000000ff08057812 */ /* 0x000fe400078ec0ff */
[--C-:B------:R-:W-:Y:S02]  /*57c0*/  SHF.R.U32.HI R9, RZ, 0x18, R4.reuse ;  /* 0x00000018ff097819 */ /* 0x100fe40000011604 */
[----:B---3--:R-:W-:Y:S02]  /*57d0*/  SHF.R.U32.HI R11, RZ, 0x10, R4 ;  /* 0x00000010ff0b7819 */ /* 0x008fe40000011604 */
[----:B------:R-:W-:Y:S01]  /*57e0*/  SHF.R.U32.HI R4, RZ, 0x18, R8 ;  /* 0x00000018ff047819 */ /* 0x000fe20000011608 */
[----:B------:R-:W-:Y:S01]  /*57f0*/  @!P0 FADD.FTZ R88, -R88, -RZ ;  /* 0x800000ff58588221 */ /* 0x000fe20000010100 */
[----:B------:R-:W-:Y:S02]  /*5800*/  ISETP.LE.U32.AND P4, PT, R7, UR36, PT ;  /* 0x0000002407007c0c */ /* 0x000fe4000bf83070 */
[----:B------:R-:W-:Y:S02]  /*5810*/  ISETP.LE.U32.AND P2, PT, R5, UR36, PT ;  /* 0x0000002405007c0c */ /* 0x000fe4000bf43070 */
[----:B------:R-:W-:Y:S02]  /*5820*/  LOP3.LUT R5, R6, 0xff, RZ, 0xc0, !PT ;  /* 0x000000ff06057812 */ /* 0x000fe400078ec0ff */
[--C-:B------:R-:W-:Y:S02]  /*5830*/  SHF.R.U32.HI R7, RZ, 0x18, R6.reuse ;  /* 0x00000018ff077819 */ /* 0x100fe40000011606 */
[----:B------:R-:W-:Y:S02]  /*5840*/  ISETP.LE.U32.AND P1, PT, R4, UR36, PT ;  /* 0x0000002404007c0c */ /* 0x000fe4000bf23070 */
[----:B------:R-:W-:Y:S02]  /*5850*/  SHF.R.U32.HI R4, RZ, 0x10, R6 ;  /* 0x00000010ff047819 */ /* 0x000fe40000011606 */
[----:B------:R-:W-:Y:S01]  /*5860*/  ISETP.LE.U32.AND P6, PT, R5, UR36, PT ;  /* 0x0000002405007c0c */ /* 0x000fe2000bfc3070 */
[----:B------:R-:W-:Y:S01]  /*5870*/  @!P4 FADD.FTZ R87, -R87, -RZ ;  /* 0x800000ff5757c221 */ /* 0x000fe20000010100 */
[----:B------:R-:W-:Y:S01]  /*5880*/  ISETP.LE.U32.AND P5, PT, R7, UR36, PT ;  /* 0x0000002407007c0c */ /* 0x000fe2000bfa3070 */
[----:B------:R-:W-:Y:S01]  /*5890*/  @!P2 FADD.FTZ R80, -R80, -RZ ;  /* 0x800000ff5050a221 */ /* 0x000fe20000010100 */
[----:B------:R-:W-:Y:S02]  /*58a0*/  LOP3.LUT R4, R4, 0xff, RZ, 0xc0, !PT ;  /* 0x000000ff04047812 */ /* 0x000fe400078ec0ff */
[----:B------:R-:W-:Y:S02]  /*58b0*/  LOP3.LUT R6, R6, 0xffff, RZ, 0xc0, !PT ;  /* 0x0000ffff06067812 */ /* 0x000fe400078ec0ff */
[----:B------:R-:W-:Y:S01]  /*58c0*/  ISETP.LE.U32.AND P0, PT, R4, UR36, PT ;  /* 0x0000002404007c0c */ /* 0x000fe2000bf03070 */
[----:B------:R-:W-:Y:S01]  /*58d0*/  @!P1 FADD.FTZ R79, -R79, -RZ ;  /* 0x800000ff4f4f9221 */ /* 0x000fe20000010100 */
[----:B------:R-:W-:Y:S02]  /*58e0*/  LOP3.LUT R4, R12, 0xff, RZ, 0xc0, !PT ;  /* 0x000000ff0c047812 */ /* 0x000fe400078ec0ff */
[----:B------:R-:W-:Y:S01]  /*58f0*/  SHF.R.U32.HI R5, RZ, 0x8, R10 ;  /* 0x00000008ff057819 */ /* 0x000fe2000001160a */
[----:B------:R-:W-:Y:S01]  /*5900*/  @!P6 FADD.FTZ R85, -R85, -RZ ;  /* 0x800000ff5555e221 */ /* 0x000fe20000010100 */
[----:B------:R-:W-:Y:S01]  /*5910*/  SHF.R.U32.HI R6, RZ, 0x8, R6 ;  /* 0x00000008ff067819 */ /* 0x000fe20000011606 */
[----:B------:R-:W-:Y:S01]  /*5920*/  @!P5 FADD.FTZ R86, -R86, -RZ ;  /* 0x800000ff5656d221 */ /* 0x000fe20000010100 */
[----:B------:R-:W-:Y:S02]  /*5930*/  ISETP.LE.U32.AND P4, PT, R4, UR36, PT ;  /* 0x0000002404007c0c */ /* 0x000fe4000bf83070 */
[----:B------:R-:W-:Y:S02]  /*5940*/  LOP3.LUT R4, R5, 0xffff, RZ, 0xc0, !PT ;  /* 0x0000ffff05047812 */ /* 0x000fe400078ec0ff */
[----:B------:R-:W-:Y:S01]  /*5950*/  LOP3.LUT R5, R6, 0xffff, RZ, 0xc0, !PT ;  /* 0x0000ffff06057812 */ /* 0x000fe200078ec0ff */
[----:B------:R-:W-:Y:S01]  /*5960*/  @!P0 FADD.FTZ R84, -R84, -RZ ;  /* 0x800000ff54548221 */ /* 0x000fe20000010100 */
[----:B------:R-:W-:Y:S02]  /*5970*/  ISETP.LE.U32.AND P5, PT, R4, UR36, PT ;  /* 0x0000002404007c0c */ /* 0x000fe4000bfa3070 */
[----:B------:R-:W-:Y:S02]  /*5980*/  ISETP.LE.U32.AND P6, PT, R5, UR36, PT ;  /* 0x0000002405007c0c */ /* 0x000fe4000bfc3070 */
[----:B------:R-:W-:Y:S02]  /*5990*/  LOP3.LUT R4, R8, 0xffff, RZ, 0xc0, !PT ;  /* 0x0000ffff08047812 */ /* 0x000fe400078ec0ff */
[----:B------:R-:W-:Y:S01]  /*59a0*/  SHF.R.U32.HI R5, RZ, 0x10, R8 ;  /* 0x00000010ff057819 */ /* 0x000fe20000011608 */
[----:B-1----:R-:W-:Y:S01]  /*59b0*/  @!P4 FADD.FTZ R74, -R74, -RZ ;  /* 0x800000ff4a4ac221 */ /* 0x002fe20000010100 */
[----:B------:R-:W-:Y:S02]  /*59c0*/  LOP3.LUT R6, R11, 0xff, RZ, 0xc0, !PT ;  /* 0x000000ff0b067812 */ /* 0x000fe400078ec0ff */
[----:B------:R-:W-:Y:S02]  /*59d0*/  LOP3.LUT R5, R5, 0xff, RZ, 0xc0, !PT ;  /* 0x000000ff05057812 */ /* 0x000fe400078ec0ff */
[----:B------:R-:W-:Y:S01]  /*59e0*/  ISETP.LE.U32.AND P0, PT, R6, UR36, PT ;  /* 0x0000002406007c0c */ /* 0x000fe2000bf03070 */
[----:B------:R-:W-:Y:S01]  /*59f0*/  @!P5 FADD.FTZ R83, -R83, -RZ ;  /* 0x800000ff5353d221 */ /* 0x000fe20000010100 */
[----:B------:R-:W-:Y:S01]  /*5a00*/  SHF.R.U32.HI R6, RZ, 0x8, R4 ;  /* 0x00000008ff067819 */ /* 0x000fe20000011604 */
[----:B------:R-:W-:Y:S01]  /*5a10*/  @!P6 FADD.FTZ R82, -R82, -RZ ;  /* 0x800000ff5252e221 */ /* 0x000fe20000010100 */
[----:B------:R-:W-:Y:S02]  /*5a20*/  ISETP.LE.U32.AND P3, PT, R9, UR36, PT ;  /* 0x0000002409007c0c */ /* 0x000fe4000bf63070 */
[----:B------:R-:W-:Y:S02]  /*5a30*/  LOP3.LUT R6, R6, 0xffff, RZ, 0xc0, !PT ;  /* 0x0000ffff06067812 */ /* 0x000fe400078ec0ff */
[----:B------:R-:W-:Y:S02]  /*5a40*/  ISETP.LE.U32.AND P5, PT, R5, UR36, PT ;  /* 0x0000002405007c0c */ /* 0x000fe4000bfa3070 */
[----:B------:R-:W-:Y:S02]  /*5a50*/  F2FP.RELU.PACK_AB R5, R86, R84 ;  /* 0x000000545605723e */ /* 0x000fe400000008ff */
[----:B------:R-:W-:Y:S01]  /*5a60*/  ISETP.LE.U32.AND P6, PT, R6, UR36, PT ;  /* 0x0000002406007c0c */ /* 0x000fe2000bfc3070 */
[----:B------:R-:W-:Y:S01]  /*5a70*/  @!P0 FADD.FTZ R76, -R76, -RZ ;  /* 0x800000ff4c4c8221 */ /* 0x000fe20000010100 */
[C---:B------:R-:W-:Y:S01]  /*5a80*/  F2FP.RELU.PACK_AB R6, R82.reuse, R85 ;  /* 0x000000555206723e */ /* 0x040fe200000008ff */
[----:B------:R1:W-:Y:S01]  /*5a90*/  STS [R93+0x14400], R5 ;  /* 0x014400055d007388 */ /* 0x0003e20000000800 */
[----:B------:R-:W-:Y:S01]  /*5aa0*/  SHF.R.U32.HI R4, RZ, 0x8, R15 ;  /* 0x00000008ff047819 */ /* 0x000fe2000001160f */
[----:B------:R-:W-:Y:S01]  /*5ab0*/  @!P3 FADD.FTZ R81, -R81, -RZ ;  /* 0x800000ff5151b221 */ /* 0x000fe20000010100 */
[----:B------:R-:W-:Y:S01]  /*5ac0*/  FSETP.GE.FTZ.AND P2, PT, R82, RZ, PT ;  /* 0x000000ff5200720b */ /* 0x000fe20003f56000 */
[----:B------:R2:W-:Y:S01]  /*5ad0*/  STS [R93+0x14000], R6 ;  /* 0x014000065d007388 */ /* 0x0005e20000000800 */
[----:B------:R-:W-:Y:S01]  /*5ae0*/  LOP3.LUT R4, R4, 0xffff, RZ, 0xc0, !PT ;  /* 0x0000ffff04047812 */ /* 0x000fe200078ec0ff */
[----:B------:R-:W-:Y:S01]  /*5af0*/  @!P5 FADD.FTZ R75, -R75, -RZ ;  /* 0x800000ff4b4bd221 */ /* 0x000fe20000010100 */
[----:B------:R-:W-:Y:S02]  /*5b00*/  F2FP.RELU.PACK_AB R8, R81, R76 ;  /* 0x0000004c5108723e */ /* 0x000fe400000008ff */
[----:B------:R-:W-:Y:S01]  /*5b10*/  ISETP.LE.U32.AND P3, PT, R4, UR36, PT ;  /* 0x0000002404007c0c */ /* 0x000fe2000bf63070 */
[----:B------:R-:W-:Y:S01]  /*5b20*/  @!P6 FADD.FTZ R77, -R77, -RZ ;  /* 0x800000ff4d4de221 */ /* 0x000fe20000010100 */
[----:B------:R-:W-:Y:S02]  /*5b30*/  F2FP.RELU.PACK_AB R4, R83, R87 ;  /* 0x000000575304723e */ /* 0x000fe400000008ff */
[----:B------:R-:W-:Y:S02]  /*5b40*/  FSETP.GE.FTZ.AND P1, PT, R84, RZ, PT ;  /* 0x000000ff5400720b */ /* 0x000fe40003f36000 */
[----:B------:R-:W-:Y:S01]  /*5b50*/  F2FP.RELU.PACK_AB R7, R77, R80 ;  /* 0x000000504d07723e */ /* 0x000fe200000008ff */
[----:B------:R3:W-:Y:S01]  /*5b60*/  STS [R92+0x14000], R4 ;  /* 0x014000045c007388 */ /* 0x0007e20000000800 */
[----:B------:R-:W-:Y:S03]  /*5b70*/  FSETP.GE.FTZ.AND P0, PT, R86, RZ, PT ;  /* 0x000000ff5600720b */ /* 0x000fe60003f16000 */
[----:B------:R-:W-:Y:S02]  /*5b80*/  STS [R92+0x14400], R8 ;  /* 0x014400085c007388 */ /* 0x000fe40000000800 */
[----:B------:R-:W-:Y:S01]  /*5b90*/  @!P3 FADD.FTZ R78, -R78, -RZ ;  /* 0x800000ff4e4eb221 */ /* 0x000fe20000010100 */
[----:B------:R-:W-:Y:S01]  /*5ba0*/  FSETP.GE.FTZ.AND P3, PT, R85, RZ, PT ;  /* 0x000000ff5500720b */ /* 0x000fe20003f76000 */
[----:B------:R-:W-:Y:S03]  /*5bb0*/  STS [R91+0x14000], R7 ;  /* 0x014000075b007388 */ /* 0x000fe60000000800 */
[----:B-1----:R-:W-:Y:S02]  /*5bc0*/  F2FP.RELU.PACK_AB R5, R78, R89 ;  /* 0x000000594e05723e */ /* 0x002fe400000008ff */
[----:B--2---:R-:W-:Y:S05]  /*5bd0*/  F2FP.RELU.PACK_AB R6, R79, R75 ;  /* 0x0000004b4f06723e */ /* 0x004fea00000008ff */
[----:B------:R-:W-:Y:S04]  /*5be0*/  STS [R91+0x14400], R6 ;  /* 0x014400065b007388 */ /* 0x000fe80000000800 */
[----:B------:R-:W-:Y:S01]  /*5bf0*/  STS [R90+0x14000], R5 ;  /* 0x014000055a007388 */ /* 0x000fe20000000800 */
[----:B---3--:R-:W-:Y:S05]  /*5c00*/  F2FP.RELU.PACK_AB R4, R88, R74 ;  /* 0x0000004a5804723e */ /* 0x008fea00000008ff */
        /* <DEDUP_REMOVED lines=63> */
[----:B------:R-:W-:Y:S01]  /*6000*/  FADD.FTZ R6, -R72, R6 ;  /* 0x0000000648067221 */ /* 0x000fe20000010100 */
[-C--:B------:R-:W-:Y:S02]  /*6010*/  FSEL R69, R4, R73.reuse, P3 ;  /* 0x0000004904457208 */ /* 0x080fe40001800000 */
[----:B------:R-:W-:Y:S01]  /*6020*/  FSETP.GE.FTZ.AND P3, PT, R87, RZ, PT ;  /* 0x000000ff5700720b */ /* 0x000fe20003f76000 */
[C---:B------:R-:W-:Y:S01]  /*6030*/  FADD.FTZ R7, -R72.reuse, R7 ;  /* 0x0000000748077221 */ /* 0x040fe20000010100 */
[----:B------:R-:W-:Y:S01]  /*6040*/  FSEL R68, R5, R73, P2 ;  /* 0x0000004905447208 */ /* 0x000fe20001000000 */
[----:B------:R-:W-:Y:S01]  /*6050*/  FADD.FTZ R5, -R72, R10 ;  /* 0x0000000a48057221 */ /* 0x000fe20000010100 */
[----:B------:R-:W-:Y:S01]  /*6060*/  FSEL R6, R6, R72, P1 ;  /* 0x0000004806067208 */ /* 0x000fe20000800000 */
[----:B------:R-:W-:Y:S01]  /*6070*/  FMUL.FTZ R69, R85, R69 ;  /* 0x0000004555457220 */ /* 0x000fe20000410000 */
[----:B------:R-:W-:Y:S01]  /*6080*/  FSETP.GE.FTZ.AND P1, PT, R76, RZ, PT ;  /* 0x000000ff4c00720b */ /* 0x000fe20003f36000 */
[----:B------:R-:W-:Y:S01]  /*6090*/  FMUL.FTZ R68, R82, R68 ;  /* 0x0000004452447220 */ /* 0x000fe20000410000 */
        /* <DEDUP_REMOVED lines=8> */
[----:B------:R-:W-:Y:S01]  /*6120*/  F2FP.PACK_AB R5, R68, R69 ;  /* 0x000000454405723e */ /* 0x000fe200000000ff */
[C---:B------:R-:W-:Y:S01]  /*6130*/  FADD.FTZ R8, -R73.reuse, R8 ;  /* 0x0000000849087221 */ /* 0x040fe20000010100 */
[----:B------:R-:W-:Y:S01]  /*6140*/  FSEL R4, R4, R72, P0 ;  /* 0x0000004804047208 */ /* 0x000fe20000000000 */
[C---:B------:R-:W-:Y:S01]  /*6150*/  FADD.FTZ R9, -R73.reuse, R9 ;  /* 0x0000000949097221 */ /* 0x040fe20000010100 */
[----:B------:R-:W-:Y:S01]  /*6160*/  FSETP.GE.FTZ.AND P0, PT, R80, RZ, PT ;  /* 0x000000ff5000720b */ /* 0x000fe20003f16000 */
[----:B------:R1:W-:Y:S01]  /*6170*/  STS [R93+0x12000], R5 ;  /* 0x012000055d007388 */ /* 0x0003e20000000800 */
[----:B------:R-:W-:Y:S01]  /*6180*/  FADD.FTZ R6, -R73, R12 ;  /* 0x0000000c49067221 */ /* 0x000fe20000010100 */
[-C--:B------:R-:W-:Y:S01]  /*6190*/  FSEL R10, R8, R73.reuse, P3 ;  /* 0x00000049080a7208 */ /* 0x080fe20001800000 */
[----:B------:R-:W-:Y:S01]  /*61a0*/  FMUL.FTZ R81, R81, R4 ;  /* 0x0000000451517220 */ /* 0x000fe20000410000 */
[----:B------:R-:W-:Y:S01]  /*61b0*/  F2FP.PACK_AB R4, R86, R84 ;  /* 0x000000545604723e */ /* 0x000fe200000000ff */
[----:B------:R-:W-:Y:S01]  /*61c0*/  FADD.FTZ R8, -R73, R13 ;  /* 0x0000000d49087221 */ /* 0x000fe20000010100 */
[-C--:B------:R-:W-:Y:S01]  /*61d0*/  FSEL R9, R9, R73.reuse, P2 ;  /* 0x0000004909097208 */ /* 0x080fe20001000000 */
[----:B------:R-:W-:Y:S01]  /*61e0*/  FADD.FTZ R15, -R72, R15 ;  /* 0x0000000f480f7221 */ /* 0x000fe20000010100 */
[----:B------:R-:W-:Y:S01]  /*61f0*/  FSETP.GE.FTZ.AND P2, PT, R77, RZ, PT ;  /* 0x000000ff4d00720b */ /* 0x000fe20003f56000 */
[----:B------:R2:W-:Y:S01]  /*6200*/  STS [R93+0x12400], R4 ;  /* 0x012400045d007388 */ /* 0x0005e20000000800 */
[----:B------:R-:W-:Y:S01]  /*6210*/  FSEL R6, R6, R73, P0 ;  /* 0x0000004906067208 */ /* 0x000fe20000000000 */
[----:B------:R-:W-:Y:S01]  /*6220*/  FMUL.FTZ R10, R87, R10 ;  /* 0x0000000a570a7220 */ /* 0x000fe20000410000 */
[----:B------:R-:W-:Y:S01]  /*6230*/  FSETP.GE.FTZ.AND P0, PT, R79, RZ, PT ;  /* 0x000000ff4f00720b */ /* 0x000fe20003f16000 */
[----:B------:R-:W-:Y:S01]  /*6240*/  FMUL.FTZ R9, R83, R9 ;  /* 0x0000000953097220 */ /* 0x000fe20000410000 */
[----:B------:R-:W-:Y:S01]  /*6250*/  FSEL R8, R8, R73, P2 ;  /* 0x0000004908087208 */ /* 0x000fe20001000000 */
[----:B------:R-:W-:Y:S01]  /*6260*/  FMUL.FTZ R80, R80, R6 ;  /* 0x0000000650507220 */ /* 0x000fe20000410000 */
[----:B------:R-:W-:Y:S01]  /*6270*/  FSETP.GE.FTZ.AND P2, PT, R78, RZ, PT ;  /* 0x000000ff4e00720b */ /* 0x000fe20003f56000 */
[C---:B------:R-:W-:Y:S01]  /*6280*/  FADD.FTZ R7, -R72.reuse, R14 ;  /* 0x0000000e48077221 */ /* 0x040fe20000010100 */
[----:B------:R-:W-:Y:S01]  /*6290*/  FSEL R6, R15, R72, P0 ;  /* 0x000000480f067208 */ /* 0x000fe20000000000 */
[----:B------:R-:W-:Y:S01]  /*62a0*/  FADD.FTZ R18, -R72, R18 ;  /* 0x0000001248127221 */ /* 0x000fe20000010100 */
[----:B------:R-:W-:Y:S01]  /*62b0*/  FSETP.GE.FTZ.AND P0, PT, R88, RZ, PT ;  /* 0x000000ff5800720b */ /* 0x000fe20003f16000 */
[----:B------:R-:W-:Y:S01]  /*62c0*/  FMUL.FTZ R77, R77, R8 ;  /* 0x000000084d4d7220 */ /* 0x000fe20000410000 */
[----:B------:R-:W-:Y:S01]  /*62d0*/  FSETP.GE.FTZ.AND P1, PT, R75, RZ, PT ;  /* 0x000000ff4b00720b */ /* 0x000fe20003f36000 */
[----:B------:R-:W-:Y:S01]  /*62e0*/  FMUL.FTZ R79, R79, R6 ;  /* 0x000000064f4f7220 */ /* 0x000fe20000410000 */
[----:B------:R-:W-:Y:S01]  /*62f0*/  F2FP.PACK_AB R9, R9, R10 ;  /* 0x0000000a0909723e */ /* 0x000fe200000000ff */
[----:B------:R-:W-:Y:S01]  /*6300*/  FADD.FTZ R6, -R73, R16 ;  /* 0x0000001049067221 */ /* 0x000fe20000010100 */
[----:B------:R-:W-:Y:S02]  /*6310*/  FSEL R7, R7, R72, P1 ;  /* 0x0000004807077208 */ /* 0x000fe40000800000 */
[----:B------:R-:W-:Y:S01]  /*6320*/  FSETP.GE.FTZ.AND P3, PT, R89, RZ, PT ;  /* 0x000000ff5900720b */ /* 0x000fe20003f76000 */
[----:B------:R-:W-:Y:S01]  /*6330*/  STS [R92+0x12000], R9 ;  /* 0x012000095c007388 */ /* 0x000fe20000000800 */
[----:B------:R-:W-:Y:S01]  /*6340*/  FSETP.GE.FTZ.AND P1, PT, R74, RZ, PT ;  /* 0x000000ff4a00720b */ /* 0x000fe20003f36000 */
[----:B------:R-:W-:Y:S01]  /*6350*/  FMUL.FTZ R75, R75, R7 ;  /* 0x000000074b4b7220 */ /* 0x000fe20000410000 */
[----:B------:R-:W-:Y:S02]  /*6360*/  F2FP.PACK_AB R8, R81, R76 ;  /* 0x0000004c5108723e */ /* 0x000fe400000000ff */
[----:B-1----:R-:W-:Y:S01]  /*6370*/  FSEL R5, R18, R72, P1 ;  /* 0x0000004812057208 */ /* 0x002fe20000800000 */
[----:B------:R-:W-:Y:S01]  /*6380*/  @P0 FADD.FTZ R72, -R72, R19 ;  /* 0x0000001348480221 */ /* 0x000fe20000010100 */
[----:B------:R-:W-:Y:S01]  /*6390*/  FSEL R6, R6, R73, P3 ;  /* 0x0000004906067208 */ /* 0x000fe20001800000 */
[----:B------:R-:W-:Y:S01]  /*63a0*/  @P2 FADD.FTZ R73, -R73, R17 ;  /* 0x0000001149492221 */ /* 0x000fe20000010100 */
[----:B------:R-:W-:Y:S01]  /*63b0*/  F2FP.PACK_AB R7, R77, R80 ;  /* 0x000000504d07723e */ /* 0x000fe200000000ff */
[----:B------:R-:W-:Y:S01]  /*63c0*/  STS [R92+0x12400], R8 ;  /* 0x012400085c007388 */ /* 0x000fe20000000800 */
[----:B------:R-:W-:Y:S01]  /*63d0*/  FMUL.FTZ R74, R74, R5 ;  /* 0x000000054a4a7220 */ /* 0x000fe20000410000 */
[----:B------:R-:W-:Y:S01]  /*63e0*/  PLOP3.LUT P0, PT, PT, PT, UP1, 0x80, 0x0 ;  /* 0x000000000000781c */ /* 0x000fe20003f0f018 */
[----:B------:R-:W-:Y:S01]  /*63f0*/  FMUL.FTZ R89, R89, R6 ;  /* 0x0000000659597220 */ /* 0x000fe20000410000 */
[----:B------:R-:W-:Y:S01]  /*6400*/  F2FP.PACK_AB R6, R79, R75 ;  /* 0x0000004b4f06723e */ /* 0x000fe200000000ff */
[----:B------:R-:W-:Y:S01]  /*6410*/  FMUL.FTZ R5, R78, R73 ;  /* 0x000000494e057220 */ /* 0x000fe20000410000 */
[----:B------:R-:W-:Y:S01]  /*6420*/  STS [R91+0x12000], R7 ;  /* 0x012000075b007388 */ /* 0x000fe20000000800 */
[----:B--2---:R-:W-:Y:S03]  /*6430*/  FMUL.FTZ R4, R88, R72 ;  /* 0x0000004858047220 */ /* 0x004fe60000410000 */
[----:B------:R-:W-:Y:S01]  /*6440*/  F2FP.PACK_AB R5, R5, R89 ;  /* 0x000000590505723e */ /* 0x000fe200000000ff */
[----:B------:R-:W-:Y:S01]  /*6450*/  STS [R91+0x12400], R6 ;  /* 0x012400065b007388 */ /* 0x000fe20000000800 */
[----:B------:R-:W-:Y:S03]  /*6460*/  F2FP.PACK_AB R4, R4, R74 ;  /* 0x0000004a0404723e */ /* 0x000fe600000000ff */
[----:B------:R-:W-:Y:S04]  /*6470*/  STS [R90+0x12000], R5 ;  /* 0x012000055a007388 */ /* 0x000fe80000000800 */
[----:B------:R-:W-:Y:S04]  /*6480*/  STS [R90+0x12400], R4 ;  /* 0x012400045a007388 */ /* 0x000fe80000000800 */
[----:B------:R-:W-:Y:S08]  /*6490*/  BAR.SYNC.DEFER_BLOCKING 0x0 ;  /* 0x0000000000007b1d */ /* 0x000ff00000010000 */
[----:B------:R-:W-:Y:S08]  /*64a0*/  LDSM.16.MT88.4 R4, [R3+0x14000] ;  /* 0x014000000304783b */ /* 0x000ff00000004200 */
[----:B------:R-:W1:Y:S08]  /*64b0*/  LDSM.16.MT88.4 R8, [R0+0x6000] ;  /* 0x006000000008783b */ /* 0x000e700000004200 */
[----:B------:R-:W2:Y:S08]  /*64c0*/  LDSM.16.MT88.4 R12, [R2+0x14000] ;  /* 0x01400000020c783b */ /* 0x000eb00000004200 */
[----:B------:R-:W3:Y:S08]  /*64d0*/  LDSM.16.MT88.4 R16, [R0+0x8000] ;  /* 0x008000000010783b */ /* 0x000ef00000004200 */
[----:B------:R-:W4:Y:S06]  /*64e0*/  LDL.LU.64 R88, [R1+0x30] ;  /* 0x0000300001587983 */ /* 0x000f2c0000300a00 */
        /* <DEDUP_REMOVED lines=53> */
[----:B------:R-:W-:Y:S01]  /*6840*/  IMAD.MOV.U32 R4, RZ, RZ, c[0x0][0x22c] ;  /* 0x00008b00ff047624 */ /* 0x000fe200078e00ff */
[-C--:B-1----:R-:W-:Y:S05]  /*6850*/  HMMA.16816.F32 R20, R12, R16.reuse, R20 ;  /* 0x000000100c14723c */ /* 0x082fea0000001814 */
[----:B------:R-:W-:Y:S03]  /*6860*/  IMAD R90, R4, c[0x0][0x1c0], RZ ;  /* 0x00007000045a7a24 */ /* 0x000fe600078e02ff */
[C---:B------:R-:W-:Y:S04]  /*6870*/  HMMA.16816.F32 R24, R72.reuse, R16, R24 ;  /* 0x000000104818723c */ /* 0x040fe80000001818 */
[----:B------:R-:W-:Y:S04]  /*6880*/  IMAD.U32 R4, R90, -0x40, RZ ;  /* 0xffffffc05a047824 */ /* 0x000fe800078e00ff */
        /* <DEDUP_REMOVED lines=71> */
.L_x_639:
        /* <DEDUP_REMOVED lines=417> */
.L_x_640:
[----:B------:R-:W-:Y:S02]  /*8710*/  UISETP.GT.AND UP0, UPT, UR9, UR17, UPT ;  /* 0x000000110900728c */ /* 0x000fe4000bf04270 */
[----:B------:R-:W-:Y:S04]  /*8720*/  UIADD3 UR9, UR9, -0x1, URZ ;  /* 0xffffffff09097890 */ /* 0x000fe8000fffe03f */
[----:B------:R-:W-:Y:S11]  /*8730*/  PLOP3.LUT P0, PT, PT, PT, UP0, 0x80, 0x0 ;  /* 0x000000000000781c */ /* 0x000ff60003f0f008 */
[----:B------:R-:W-:Y:S02]  /*8740*/  @!UPT UIADD3 URZ, URZ, URZ, URZ ;  /* 0x0000003f3f3ff290 */ /* 0x000fe4000fffe03f */
        /* <DEDUP_REMOVED lines=217> */
.L_x_642:
        /* <DEDUP_REMOVED lines=19> */
.L_x_643:
        /* <DEDUP_REMOVED lines=11> */
[----:B------:R-:W-:Y:S01]  /*96c0*/  IMAD.WIDE.U32 R4, R4, c[0x0][0x3a0], R6 ;  /* 0x0000e80004047a25 */ /* 0x000fe200078e0006 */
[----:B------:R-:W-:-:S02]  /*96d0*/  USHF.R.S32.HI UR12, URZ, 0x1f, UR41 ;  /* 0x0000001f3f0c7899 */ /* 0x000fc40008011429 */
[----:B------:R-:W-:Y:S02]  /*96e0*/  UIMAD UR6, UR38, UR7, UR6 ;  /* 0x00000007260672a4 */ /* 0x000fe4000f8e0206 */
[----:B------:R-:W-:-:S04]  /*96f0*/  IADD3 R4, P0, R4, UR14, RZ ;  /* 0x0000000e04047c10 */ /* 0x000fc8000ff1e0ff */
[----:B------:R-:W-:Y:S01]  /*9700*/  IMAD.U32 R8, RZ, RZ, UR6 ;  /* 0x00000006ff087e24 */ /* 0x000fe2000f8e00ff */
[----:B------:R-:W-:Y:S02]  /*9710*/  ULDC.64 UR6, c[0x0][0x3b8] ;  /* 0x0000ee0000067ab9 */ /* 0x000fe40000000a00 */
[----:B------:R-:W-:Y:S01]  /*9720*/  UIMAD UR6, UR12, UR6, URZ ;  /* 0x000000060c0672a4 */ /* 0x000fe2000f8e023f */
[----:B------:R3:W4:Y:S01]  /*9730*/  LDS.128 R36, [R248+0xd000] ;  /* 0x00d00000f8247984 */ /* 0x0007220000000c00 */
        /* <DEDUP_REMOVED lines=36> */
.L_x_645:
[----:B------:R-:W-:Y:S05]  /*9980*/  BSYNC B0 ;  /* 0x0000000000007941 */ /* 0x000fea0003800000 */
.L_x_644:
        /* <DEDUP_REMOVED lines=19> */
.L_x_647:
[----:B------:R-:W-:Y:S05]  /*9ac0*/  BSYNC B0 ;  /* 0x0000000000007941 */ /* 0x000fea0003800000 */
.L_x_646:
[----:B------:R-:W-:Y:S01]  /*9ad0*/  ULDC.64 UR6, c[0x0][0x3a8] ;  /* 0x0000ea0000067ab9 */ /* 0x000fe20000000a00 */
[----:B---3--:R-:W-:Y:S01]  /*9ae0*/  IMAD.U32 R4, RZ, RZ, UR38 ;  /* 0x00000026ff047e24 */ /* 0x008fe2000f8e00ff */
        /* <DEDUP_REMOVED lines=29> */
.L_x_649:
[----:B------:R-:W-:Y:S05]  /*9cc0*/  BSYNC B0 ;  /* 0x0000000000007941 */ /* 0x000fea0003800000 */
.L_x_648:
        /* <DEDUP_REMOVED lines=16> */
.L_x_620:
[----:B------:R-:W-:Y:S05]  /*9dd0*/  BSYNC B1 ;  /* 0x0000000000017941 */ /* 0x000fea0003800000 */
.L_x_606:
        /* <DEDUP_REMOVED lines=11> */
.L_x_650:
[----:B------:R-:W-:Y:S05]  /*9e90*/  EXIT ;  /* 0x000000000000794d */ /* 0x000fea0003800000 */
.L_x_652:
        /* <DEDUP_REMOVED lines=14> */
.L_x_1593:


//--------------------- .text._ZN5flash44flash_bwd_dq_dk_dv_loop_seqk_parallel_kernelI23Flash_bwd_kernel_traitsILi192ELi64ELi64ELi8ELi4ELi2ELi2ELb1ELb1EN7cutlass6half_tE19Flash_kernel_traitsILi192ELi64ELi64ELi8ES3_EELb0ELb0ELb1ELb0ELb0ELb0ELb1EEEvNS_16Flash_bwd_paramsE --------------------------
	.section	.text._ZN5flash44flash_bwd_dq_dk_dv_loop_seqk_parallel_kernelI23Flash_bwd_kernel_traitsILi192ELi64ELi64ELi8ELi4ELi2ELi2ELb1ELb1EN7cutlass6half_tE19Flash_kernel_traitsILi192ELi64ELi64ELi8ES3_EELb0ELb0ELb1ELb0ELb0ELb0ELb1EEEvNS_16Flash_bwd_paramsE,"ax",@progbits
	.sectioninfo	@"SHI_REGISTERS=255"
	.align	128
        .global         _ZN5flash44flash_bwd_dq_dk_dv_loop_seqk_parallel_kernelI23Flash_bwd_kernel_traitsILi192ELi64ELi64ELi8ELi4ELi2ELi2ELb1ELb1EN7cutlass6half_tE19Flash_kernel_traitsILi192ELi64ELi64ELi8ES3_EELb0ELb0ELb1ELb0ELb0ELb0ELb1EEEvNS_16Flash_bwd_paramsE
        .type           _ZN5flash44flash_bwd_dq_dk_dv_loop_seqk_parallel_kernelI23Flash_bwd_kernel_traitsILi192ELi64ELi64ELi8ELi4ELi2ELi2ELb1ELb1EN7cutlass6half_tE19Flash_kernel_traitsILi192ELi64ELi64ELi8ES3_EELb0ELb0ELb1ELb0ELb0ELb0ELb1EEEvNS_16Flash_bwd_paramsE,@function
        .size           _ZN5flash44flash_bwd_dq_dk_dv_loop_seqk_parallel_kernelI23Flash_bwd_kernel_traitsILi192ELi64ELi64ELi8ELi4ELi2ELi2ELb1ELb1EN7cutlass6half_tE19Flash_kernel_traitsILi192ELi64ELi64ELi8ES3_EELb0ELb0ELb1ELb0ELb0ELb0ELb1EEEvNS_16Flash_bwd_paramsE,(.L_x_1594 - _ZN5flash44flash_bwd_dq_dk_dv_loop_seqk_parallel_kernelI23Flash_bwd_kernel_traitsILi192ELi64ELi64ELi8ELi4ELi2ELi2ELb1ELb1EN7cutlass6half_tE19Flash_kernel_traitsILi192ELi64ELi64ELi8ES3_EELb0ELb0ELb1ELb0ELb0ELb0ELb1EEEvNS_16Flash_bwd_paramsE)
        .other          _ZN5flash44flash_bwd_dq_dk_dv_loop_seqk_parallel_kernelI23Flash_bwd_kernel_traitsILi192ELi64ELi64ELi8ELi4ELi2ELi2ELb1ELb1EN7cutlass6half_tE19Flash_kernel_traitsILi192ELi64ELi64ELi8ES3_EELb0ELb0ELb1ELb0ELb0ELb0ELb1EEEvNS_16Flash_bwd_paramsE,@"STO_CUDA_ENTRY STV_DEFAULT"
_ZN5flash44flash_bwd_dq_dk_dv_loop_seqk_parallel_kernelI23Flash_bwd_kernel_traitsILi192ELi64ELi64ELi8ELi4ELi2ELi2ELb1ELb1EN7cutlass6half_tE19Flash_kernel_traitsILi192ELi64ELi64ELi8ES3_EELb0ELb0ELb1ELb0ELb0ELb0ELb1EEEvNS_16Flash_bwd_paramsE:
.text._ZN5flash44flash_bwd_dq_dk_dv_loop_seqk_parallel_kernelI23Flash_bwd_kernel_traitsILi192ELi64ELi64ELi8ELi4ELi2ELi2ELb1ELb1EN7cutlass6half_tE19Flash_kernel_traitsILi192ELi64ELi64ELi8ES3_EELb0ELb0ELb1ELb0ELb0ELb0ELb1EEEvNS_16Flash_bwd_paramsE:
        /* <DEDUP_REMOVED lines=214> */
.L_x_699:
        /* <DEDUP_REMOVED lines=53> */
.L_x_653:
        /* <DEDUP_REMOVED lines=67> */
.L_x_655:
        /* <DEDUP_REMOVED lines=18> */
.L_x_656:
        /* <DEDUP_REMOVED lines=72> */
.L_x_657:
[----:B------:R-:W-:Y:S02]  /*1a80*/  UMOV UR11, UR53 ;  /* 0x00000035000b7c82 */ /* 0x000fe40008000000 */
.L_x_658:
        /* <DEDUP_REMOVED lines=111> */
.L_x_660:
        /* <DEDUP_REMOVED lines=18> */
.L_x_661:
        /* <DEDUP_REMOVED lines=34> */
.L_x_663:
[----:B-1----:R-:W-:Y:S05]  /*24c0*/  BSYNC B0 ;  /* 0x0000000000007941 */ /* 0x002fea0003800000 */
.L_x_662:
        /* <DEDUP_REMOVED lines=19> */
.L_x_665:
[----:B------:R-:W-:Y:S05]  /*2600*/  BSYNC B0 ;  /* 0x0000000000007941 */ /* 0x000fea0003800000 */
.L_x_664:
        /* <DEDUP_REMOVED lines=30> */
.L_x_667:
[----:B------:R-:W-:Y:S05]  /*27f0*/  BSYNC B0 ;  /* 0x0000000000007941 */ /* 0x000fea0003800000 */
.L_x_666:
        /* <DEDUP_REMOVED lines=18> */
.L_x_659:
        /* <DEDUP_REMOVED lines=55> */
.L_x_670:
[----:B------:R-:W-:Y:S05]  /*2c90*/  BSYNC B0 ;  /* 0x0000000000007941 */ /* 0x000fea0003800000 */
.L_x_669:
        /* <DEDUP_REMOVED lines=42> */
.L_x_672:
[----:B------:R-:W-:Y:S05]  /*2f40*/  BSYNC B0 ;  /* 0x0000000000007941 */ /* 0x000fea0003800000 */
.L_x_671:
        /* <DEDUP_REMOVED lines=29> */
.L_x_674:
[----:B------:R-:W-:Y:S05]  /*3120*/  BSYNC B0 ;  /* 0x0000000000007941 */ /* 0x000fea0003800000 */
.L_x_673:
        /* <DEDUP_REMOVED lines=40> */
.L_x_676:
[----:B------:R-:W-:Y:S05]  /*33b0*/  BSYNC B0 ;  /* 0x0000000000007941 */ /* 0x000fea0003800000 */
.L_x_675:
        /* <DEDUP_REMOVED lines=26> */
.L_x_678:
[----:B------:R-:W-:Y:S05]  /*3560*/  BSYNC B0 ;  /* 0x0000000000007941 */ /* 0x000fea0003800000 */
.L_x_677:
        /* <DEDUP_REMOVED lines=38> */
.L_x_680:
[----:B------:R-:W-:Y:S05]  /*37d0*/  BSYNC B0 ;  /* 0x0000000000007941 */ /* 0x000fea0003800000 */
.L_x_679:
        /* <DEDUP_REMOVED lines=67> */
.L_x_682:
[----:B------:R-:W-:Y:S05]  /*3c10*/  BSYNC B0 ;  /* 0x0000000000007941 */ /* 0x000fea0003800000 */
.L_x_681:
        /* <DEDUP_REMOVED lines=39> */
.L_x_684:
[----:B------:R-:W-:Y:S05]  /*3e90*/  BSYNC B0 ;  /* 0x0000000000007941 */ /* 0x000fea0003800000 */
.L_x_683:
        /* <DEDUP_REMOVED lines=90> */
.L_x_689:
[----:B------:R-:W3:Y:S01]  /*4440*/  LDL R84, [R1+0x8] ;  /* 0x0000080001547983 */ /* 0x000ee20000100800 */
[----:B------:R-:W-:Y:S02]  /*4450*/  USHF.L.U32 UR9, UR7, 0x6, URZ ;  /* 0x0000000607097899 */ /* 0x000fe4000800063f */
[----:B------:R-:W-:Y:S02]  /*4460*/  ULDC UR8, c[0x0][0x2e4] ;  /* 0x0000b90000087ab9 */ /* 0x000fe40000000800 */
[----:B------:R-:W4:Y:S01]  /*4470*/  LDL R83, [R1] ;  /* 0x0000000001537983 */ /* 0x000f220000100800 */
[----:B------:R-:W-:Y:S04]  /*4480*/  UISETP.GE.AND UP0, UPT, UR9, UR19, UPT ;  /* 0x000000130900728c */ /* 0x000fe8000bf06270 */
[----:B--2---:R-:W2:Y:S05]  /*4490*/  LDL R82, [R1+0xc] ;  /* 0x00000c0001527983 */ /* 0x004eaa0000100800 */
[----:B------:R-:W2:Y:S05]  /*44a0*/  LDL R81, [R1+0x4] ;  /* 0x0000040001517983 */ /* 0x000eaa0000100800 */
[----:B------:R-:W2:Y:S05]  /*44b0*/  LDL R80, [R1+0x18] ;  /* 0x0000180001507983 */ /* 0x000eaa0000100800 */
[----:B------:R-:W0:Y:S05]  /*44c0*/  LDGDEPBAR ;  /* 0x00000000000079af */ /* 0x000e2a0000000000 */
[----:B------:R-:W2:Y:S05]  /*44d0*/  LDL R79, [R1+0x14] ;  /* 0x00001400014f7983 */ /* 0x000eaa0000100800 */
[----:B------:R-:W2:Y:S05]  /*44e0*/  LDL R77, [R1+0x10] ;  /* 0x00001000014d7983 */ /* 0x000eaa0000100800 */
[----:B------:R-:W2:Y:S05]  /*44f0*/  LDL R76, [R1+0x74] ;  /* 0x00007400014c7983 */ /* 0x000eaa0000100800 */
[----:B------:R-:W2:Y:S01]  /*4500*/  LDL R78, [R1+0x70] ;  /* 0x00007000014e7983 */ /* 0x000ea20000100800 */
[----:B------:R-:W-:Y:S04]  /*4510*/  DEPBAR.LE SB0, 0x0 ;  /* 0x000080000000791a */ /* 0x000fe80000000000 */
[----:B------:R-:W-:Y:S06]  /*4520*/  BAR.SYNC.DEFER_BLOCKING 0x0 ;  /* 0x0000000000007b1d */ /* 0x000fec0000010000 */
[----:B---3--:R-:W-:Y:S05]  /*4530*/  LDSM.16.M88.4 R16, [R84] ;  /* 0x000000005410783b */ /* 0x008fea0000000200 */
[----:B-1--4-:R-:W3:Y:S05]  /*4540*/  LDSM.16.M88.4 R8, [R83+0xc000] ;  /* 0x00c000005308783b */ /* 0x012eea0000000200 */
[----:B------:R-:W4:Y:S05]  /*4550*/  LDSM.16.M88.4 R68, [R83+0xc800] ;  /* 0x00c800005344783b */ /* 0x000f2a0000000200 */
[----:B--2---:R-:W-:Y:S01]  /*4560*/  LDSM.16.M88.4 R72, [R82] ;  /* 0x000000005248783b */ /* 0x004fe20000000200 */
[----:B------:R-:W-:Y:S01]  /*4570*/  IADD3 R76, P0, R76, UR16, RZ ;  /* 0x000000104c4c7c10 */ /* 0x000fe2000ff1e0ff */
        /* <DEDUP_REMOVED lines=10> */
[----:B------:R-:W-:Y:S05]  /*4620*/  LDSM.16.M88.4 R68, [R80] ;  /* 0x000000005044783b */ /* 0x000fea0000000200 */
[----:B------:R-:W1:Y:S02]  /*4630*/  LDSM.16.M88.4 R72, [R252+0xc000] ;  /* 0x00c00000fc48783b */ /* 0x000e640000000200 */
        /* <DEDUP_REMOVED lines=12> */
[----:B------:R-:W-:Y:S05]  /*4700*/  LDSM.16.M88.4 R68, [R84+0x2000] ;  /* 0x002000005444783b */ /* 0x000fea0000000200 */
        /* <DEDUP_REMOVED lines=52> */
[----:B------:R1:W2:Y:S11]  /*4a50*/  LDSM.16.M88.4 R72, [R77+0x10800] ;  /* 0x010800004d48783b */ /* 0x0002b60000000200 */
[----:B------:R-:W-:Y:S04]  /*4a60*/  @!UPT UIADD3 URZ, URZ, URZ, URZ ;  /* 0x0000003f3f3ff290 */ /* 0x000fe8000fffe03f */
[----:B------:R-:W-:Y:S02]  /*4a70*/  FMUL.FTZ R4, R4, c[0x0][0x2ec] ;  /* 0x0000bb0004047a20 */ /* 0x000fe40000410000 */
[----:B------:R-:W-:Y:S02]  /*4a80*/  FMUL.FTZ R5, R5, c[0x0][0x2ec] ;  /* 0x0000bb0005057a20 */ /* 0x000fe40000410000 */
[----:B------:R-:W-:Y:S02]  /*4a90*/  FMUL.FTZ R6, R6, c[0x0][0x2ec] ;  /* 0x0000bb0006067a20 */ /* 0x000fe40000410000 */
[----:B------:R-:W-:Y:S01]  /*4aa0*/  FMUL.FTZ R7, R7, c[0x0][0x2ec] ;  /* 0x0000bb0007077a20 */ /* 0x000fe20000410000 */
[----:B-1----:R-:W-:Y:S01]  /*4ab0*/  IADD3.X R77, R78, UR15, RZ, P0, !PT ;  /* 0x0000000f4e4d7c10 */ /* 0x002fe200087fe4ff */
[----:B------:R-:W-:Y:S01]  /*4ac0*/  FMUL.FTZ R8, R8, c[0x0][0x2ec] ;  /* 0x0000bb0008087a20 */ /* 0x000fe20000410000 */
[----:B------:R-:W-:Y:S01]  /*4ad0*/  PLOP3.LUT P0, PT, PT, PT, UP0, 0x80, 0x0 ;  /* 0x000000000000781c */ /* 0x000fe20003f0f008 */
[----:B------:R-:W-:Y:S02]  /*4ae0*/  FMUL.FTZ R9, R9, c[0x0][0x2ec] ;  /* 0x0000bb0009097a20 */ /* 0x000fe40000410000 */
[----:B------:R1:W3:Y:S01]  /*4af0*/  MUFU.TANH R81, R8 ;  /* 0x0000000800517308 */ /* 0x0002e20000002400 */
[----:B------:R-:W-:Y:S02]  /*4b00*/  FMUL.FTZ R10, R10, c[0x0][0x2ec] ;  /* 0x0000bb000a0a7a20 */ /* 0x000fe40000410000 */
[----:B------:R-:W-:Y:S07]  /*4b10*/  FMUL.FTZ R11, R11, c[0x0][0x2ec] ;  /* 0x0000bb000b0b7a20 */ /* 0x000fee0000410000 */
[----:B------:R1:W4:Y:S01]  /*4b20*/  MUFU.TANH R80, R9 ;  /* 0x0000000900507308 */ /* 0x0003220000002400 */
[C---:B--2---:R-:W-:Y:S01]  /*4b30*/  HMMA.16816.F32 R12, R68.reuse, R72, R12 ;  /* 0x00000048440c723c */ /* 0x044fe2000000180c */
[----:B------:R2:W5:Y:S05]  /*4b40*/  LDG.E R73, [R76.64] ;  /* 0x000000044c497981 */ /* 0x00056a000c1e1900 */
[----:B------:R2:W5:Y:S03]  /*4b50*/  LDG.E R72, [R76.64+0x20] ;  /* 0x000020044c487981 */ /* 0x000566000c1e1900 */
[----:B------:R1:W1:Y:S01]  /*4b60*/  MUFU.TANH R79, R10 ;  /* 0x0000000a004f7308 */ /* 0x0002620000002400 */
[----:B------:R-:W-:Y:S09]  /*4b70*/  HMMA.16816.F32 R16, R68, R74, R16 ;  /* 0x0000004a4410723c */ /* 0x000ff20000001810 */
[----:B------:R1:W1:Y:S05]  /*4b80*/  MUFU.TANH R75, R6 ;  /* 0x00000006004b7308 */ /* 0x00026a0000002400 */
[----:B------:R-:W-:Y:S02]  /*4b90*/  FMUL.FTZ R12, R12, c[0x0][0x2ec] ;  /* 0x0000bb000c0c7a20 */ /* 0x000fe40000410000 */
[----:B------:R-:W-:Y:S03]  /*4ba0*/  FMUL.FTZ R13, R13, c[0x0][0x2ec] ;  /* 0x0000bb000d0d7a20 */ /* 0x000fe60000410000 */
[----:B------:R1:W1:Y:S01]  /*4bb0*/  MUFU.TANH R74, R7 ;  /* 0x00000007004a7308 */ /* 0x0002620000002400 */
[----:B------:R-:W-:Y:S02]  /*4bc0*/  FMUL.FTZ R14, R14, c[0x0][0x2ec] ;  /* 0x0000bb000e0e7a20 */ /* 0x000fe40000410000 */
[----:B------:R-:W-:Y:S02]  /*4bd0*/  FMUL.FTZ R15, R15, c[0x0][0x2ec] ;  /* 0x0000bb000f0f7a20 */ /* 0x000fe40000410000 */
[----:B------:R-:W-:Y:S02]  /*4be0*/  FMUL.FTZ R16, R16, c[0x0][0x2ec] ;  /* 0x0000bb0010107a20 */ /* 0x000fe40000410000 */
[----:B------:R-:W-:Y:S02]  /*4bf0*/  FMUL.FTZ R17, R17, c[0x0][0x2ec] ;  /* 0x0000bb0011117a20 */ /* 0x000fe40000410000 */
[----:B------:R-:W-:Y:S01]  /*4c00*/  FMUL.FTZ R18, R18, c[0x0][0x2ec] ;  /* 0x0000bb0012127a20 */ /* 0x000fe20000410000 */
[----:B--2---:R2:W1:Y:S01]  /*4c10*/  MUFU.TANH R77, R4 ;  /* 0x00000004004d7308 */ /* 0x0044620000002400 */
[----:B------:R-:W-:Y:S09]  /*4c20*/  FMUL.FTZ R19, R19, c[0x0][0x2ec] ;  /* 0x0000bb0013137a20 */ /* 0x000ff20000410000 */
[----:B------:R2:W1:Y:S10]  /*4c30*/  MUFU.TANH R76, R5 ;  /* 0x00000005004c7308 */ /* 0x0004740000002400 */
        /* <DEDUP_REMOVED lines=8> */
[----:B------:R2:W1:Y:S01]  /*4cc0*/  MUFU.TANH R86, R19 ;  /* 0x0000001300567308 */ /* 0x0004620000002400 */
[----:B------:R-:W-:-:S05]  /*4cd0*/  @!P0 BRA `(.L_x_685) ;  /* 0x0000019000008947 */ /* 0x000fca0003800000 */
[----:B-1234-:R-:W-:Y:S01]  /*4ce0*/  MOV R12, R86 ;  /* 0x00000056000c7202 */ /* 0x01efe20000000f00 */
[----:B------:R-:W-:Y:S01]  /*4cf0*/  UIADD3 UR11, UR10, UR18, -UR6 ;  /* 0x000000120a0b7290 */ /* 0x000fe2000fffe806 */
[----:B------:R-:W-:Y:S01]  /*4d00*/  MOV R16, R88 ;  /* 0x0000005800107202 */ /* 0x000fe20000000f00 */
[----:B------:R-:W-:Y:S01]  /*4d10*/  IMAD.U32 R4, RZ, RZ, UR20 ;  /* 0x00000014ff047e24 */ /* 0x000fe2000f8e00ff */
[----:B------:R-:W-:Y:S01]  /*4d20*/  MOV R10, R82 ;  /* 0x00000052000a7202 */ /* 0x000fe20000000f00 */
[----:B------:R-:W-:Y:S01]  /*4d30*/  IMAD.MOV.U32 R11, RZ, RZ, R87 ;  /* 0x000000ffff0b7224 */ /* 0x000fe200078e0057 */
[----:B------:R-:W-:Y:S01]  /*4d40*/  MOV R14, R84 ;  /* 0x00000054000e7202 */ /* 0x000fe20000000f00 */
[----:B------:R-:W-:Y:S01]  /*4d50*/  IMAD.MOV.U32 R15, RZ, RZ, R89 ;  /* 0x000000ffff0f7224 */ /* 0x000fe200078e0059 */
[----:B------:R-:W-:Y:S01]  /*4d60*/  ISETP.LT.AND P0, PT, R4, UR6, PT ;  /* 0x0000000604007c0c */ /* 0x000fe2000bf01270 */
[----:B------:R-:W-:Y:S01]  /*4d70*/  IMAD.MOV.U32 R9, RZ, RZ, R83 ;  /* 0x000000ffff097224 */ /* 0x000fe200078e0053 */
[----:B------:R-:W-:Y:S01]  /*4d80*/  MOV R8, R78 ;  /* 0x0000004e00087202 */ /* 0x000fe20000000f00 */
[----:B------:R-:W-:Y:S01]  /*4d90*/  IMAD.MOV.U32 R68, RZ, RZ, R85 ;  /* 0x000000ffff447224 */ /* 0x000fe200078e0055 */
[----:B------:R-:W-:Y:S01]  /*4da0*/  MOV R19, R80 ;  /* 0x0000005000137202 */ /* 0x000fe20000000f00 */
[----:B------:R-:W-:Y:S01]  /*4db0*/  IMAD.MOV.U32 R7, RZ, RZ, R79 ;  /* 0x000000ffff077224 */ /* 0x000fe200078e004f */
[----:B------:R-:W-:Y:S01]  /*4dc0*/  UIADD3 UR8, UR9, 0x40, URZ ;  /* 0x0000004009087890 */ /* 0x000fe2000fffe03f */
[----:B------:R-:W-:Y:S01]  /*4dd0*/  MOV R6, R74 ;  /* 0x0000004a00067202 */ /* 0x000fe20000000f00 */
[----:B------:R-:W-:Y:S01]  /*4de0*/  IMAD.MOV.U32 R18, RZ, RZ, R81 ;  /* 0x000000ffff127224 */ /* 0x000fe200078e0051 */
[----:B------:R-:W-:Y:S01]  /*4df0*/  MOV R17, R76 ;  /* 0x0000004c00117202 */ /* 0x000fe20000000f00 */
[----:B------:R-:W-:Y:S01]  /*4e00*/  UISETP.GE.AND UP0, UPT, UR8, UR11, UPT ;  /* 0x0000000b0800728c */ /* 0x000fe2000bf06270 */
[----:B------:R-:W-:Y:S02]  /*4e10*/  IMAD.MOV.U32 R13, RZ, RZ, R75 ;  /* 0x000000ffff0d7224 */ /* 0x000fe400078e004b */
[----:B------:R-:W-:Y:S01]  /*4e20*/  UMOV UR8, UR10 ;  /* 0x0000000a00087c82 */ /* 0x000fe20008000000 */
[----:B------:R-:W-:Y:S02]  /*4e30*/  IMAD.MOV.U32 R69, RZ, RZ, R77 ;  /* 0x000000ffff457224 */ /* 0x000fe400078e004d */
[----:B------:R-:W-:Y:S11]  /*4e40*/  PLOP3.LUT P1, PT, PT, PT, UP0, 0x80, 0x0 ;  /* 0x000000000000781c */ /* 0x000ff60003f2f008 */
[----:B------:R-:W-:Y:S02]  /*4e50*/  @!UPT UIADD3 URZ, URZ, URZ, URZ ;  /* 0x0000003f3f3ff290 */ /* 0x000fe4000fffe03f */
[----:B------:R-:W-:-:S05]  /*4e60*/  @!P1 BRA P0, `(.L_x_686) ;  /* 0x0000049000009947 */ /* 0x000fca0000000000 */
.L_x_685:
[----:B--234-:R-:W2:Y:S01]  /*4e70*/  LDL R4, [R1+0x80] ;  /* 0x0000800001047983 */ /* 0x01cea20000100800 */
[----:B------:R-:W-:Y:S02]  /*4e80*/  UIADD3 UR11, UR6, 0x1, -UR12 ;  /* 0x00000001060b7890 */ /* 0x000fe4000fffe80c */
[----:B------:R-:W-:Y:S01]  /*4e90*/  UIADD3 UR10, -UR8, UR6, -UR12 ;  /* 0x00000006080a7290 */ /* 0x000fe2000fffe90c */
[----:B------:R-:W3:Y:S01]  /*4ea0*/  LDL R70, [R1+0x84] ;  /* 0x0000840001467983 */ /* 0x000ee20000100800 */
[----:B--2---:R-:W-:Y:S01]  /*4eb0*/  IADD3 R5, R4, UR9, RZ ;  /* 0x0000000904057c10 */ /* 0x004fe2000fffe0ff */
[----:B------:R-:W-:Y:S01]  /*4ec0*/  UIADD3 UR9, UR11, UR43, URZ ;  /* 0x0000002b0b097290 */ /* 0x000fe2000fffe03f */
[----:B------:R-:W-:Y:S02]  /*4ed0*/  IMAD.U32 R4, RZ, RZ, UR22 ;  /* 0x00000016ff047e24 */ /* 0x000fe4000f8e00ff */
[C---:B-1----:R-:W-:Y:S02]  /*4ee0*/  IADD3 R7, R5.reuse, UR10, RZ ;  /* 0x0000000a05077c10 */ /* 0x042fe4000fffe0ff */
[C---:B------:R-:W-:Y:S01]  /*4ef0*/  IADD3 R6, R5.reuse, 0x8, RZ ;  /* 0x0000000805067810 */ /* 0x040fe20007ffe0ff */
[----:B---3--:R-:W-:Y:S01]  /*4f00*/  IMAD R4, R4, 0x40, R70 ;  /* 0x0000004004047824 */ /* 0x008fe200078e0246 */
[----:B------:R-:W-:Y:S02]  /*4f10*/  IADD3 R15, R5, UR9, RZ ;  /* 0x00000009050f7c10 */ /* 0x000fe4000fffe0ff */
[----:B------:R-:W-:Y:S02]  /*4f20*/  IMNMX R5, RZ, R7, !PT ;  /* 0x00000007ff057217 */ /* 0x000fe40007800200 */
[C---:B------:R-:W-:Y:S02]  /*4f30*/  IADD3 R14, R4.reuse, 0x1, RZ ;  /* 0x00000001040e7810 */ /* 0x040fe40007ffe0ff */
[----:B------:R-:W-:Y:S02]  /*4f40*/  IMNMX R7, R15, UR6, PT ;  /* 0x000000060f077c17 */ /* 0x000fe4000b800200 */
[CC--:B------:R-:W-:Y:S02]  /*4f50*/  ISETP.GE.AND P1, PT, R4.reuse, R5.reuse, PT ;  /* 0x000000050400720c */ /* 0x0c0fe40003f26270 */
[C---:B------:R-:W-:Y:S02]  /*4f60*/  IADD3 R13, R4.reuse, 0x8, RZ ;  /* 0x00000008040d7810 */ /* 0x040fe40007ffe0ff */
[C---:B------:R-:W-:Y:S02]  /*4f70*/  IADD3 R12, R4.reuse, 0x9, RZ ;  /* 0x00000009040c7810 */ /* 0x040fe40007ffe0ff */
[C---:B------:R-:W-:Y:S02]  /*4f80*/  IADD3 R11, R4.reuse, 0x10, RZ ;  /* 0x00000010040b7810 */ /* 0x040fe40007ffe0ff */
[C---:B------:R-:W-:Y:S02]  /*4f90*/  IADD3 R10, R4.reuse, 0x11, RZ ;  /* 0x00000011040a7810 */ /* 0x040fe40007ffe0ff */
[C---:B------:R-:W-:Y:S02]  /*4fa0*/  IADD3 R9, R4.reuse, 0x18, RZ ;  /* 0x0000001804097810 */ /* 0x040fe40007ffe0ff */
[----:B------:R-:W-:Y:S02]  /*4fb0*/  IADD3 R8, R4, 0x19, RZ ;  /* 0x0000001904087810 */ /* 0x000fe40007ffe0ff */
[----:B------:R-:W-:Y:S01]  /*4fc0*/  IADD3 R16, R6, UR10, RZ ;  /* 0x0000000a06107c10 */ /* 0x000fe2000fffe0ff */
[----:B------:R-:W-:Y:S01]  /*4fd0*/  UMOV UR10, UR8 ;  /* 0x00000008000a7c82 */ /* 0x000fe20008000000 */
[----:B------:R-:W-:Y:S02]  /*4fe0*/  ISETP.GE.AND P0, PT, R14, R5, PT ;  /* 0x000000050e00720c */ /* 0x000fe40003f06270 */
        /* <DEDUP_REMOVED lines=8> */
[----:B------:R-:W-:Y:S02]  /*5070*/  IADD3 R5, R6, UR9, RZ ;  /* 0x0000000906057c10 */ /* 0x000fe4000fffe0ff */
[----:B------:R-:W-:Y:S02]  /*5080*/  IMNMX R6, RZ, R16, !PT ;  /* 0x00000010ff067217 */ /* 0x000fe40007800200 */
[-C--:B------:R-:W-:Y:S02]  /*5090*/  ISETP.GE.OR P0, PT, R14, R7.reuse, !P0 ;  /* 0x000000070e00720c */ /* 0x080fe40004706670 */
[-C--:B------:R-:W-:Y:S02]  /*50a0*/  ISETP.GE.OR P6, PT, R13, R7.reuse, !P6 ;  /* 0x000000070d00720c */ /* 0x080fe400077c6670 */
[-C--:B------:R-:W-:Y:S02]  /*50b0*/  ISETP.GE.OR P5, PT, R12, R7.reuse, !P5 ;  /* 0x000000070c00720c */ /* 0x080fe40006fa6670 */
[----:B------:R-:W-:Y:S02]  /*50c0*/  IMNMX R5, R5, UR6, PT ;  /* 0x0000000605057c17 */ /* 0x000fe4000b800200 */
[----:B------:R-:W-:Y:S02]  /*50d0*/  FSEL R17, R76, -INF , !P0 ;  /* 0xff8000004c117808 */ /* 0x000fe40004000000 */
[-C--:B------:R-:W-:Y:S02]  /*50e0*/  ISETP.GE.AND P0, PT, R4, R6.reuse, PT ;  /* 0x000000060400720c */ /* 0x080fe40003f06270 */
[-C--:B------:R-:W-:Y:S02]  /*50f0*/  ISETP.GE.OR P4, PT, R11, R7.reuse, !P4 ;  /* 0x000000070b00720c */ /* 0x080fe40006786670 */
[-C--:B------:R-:W-:Y:S02]  /*5100*/  ISETP.GE.OR P3, PT, R10, R7.reuse, !P3 ;  /* 0x000000070a00720c */ /* 0x080fe40005f66670 */
[-C--:B------:R-:W-:Y:S02]  /*5110*/  ISETP.GE.OR P2, PT, R9, R7.reuse, !P2 ;  /* 0x000000070900720c */ /* 0x080fe40005746670 */
[----:B------:R-:W-:Y:S02]  /*5120*/  ISETP.GE.OR P1, PT, R8, R7, !P1 ;  /* 0x000000070800720c */ /* 0x000fe40004f26670 */
[----:B------:R-:W-:Y:S02]  /*5130*/  FSEL R18, R81, -INF , !P6 ;  /* 0xff80000051127808 */ /* 0x000fe40007000000 */
[-C--:B------:R-:W-:Y:S02]  /*5140*/  ISETP.GE.AND P6, PT, R14, R6.reuse, PT ;  /* 0x000000060e00720c */ /* 0x080fe40003fc6270 */
[----:B------:R-:W-:Y:S02]  /*5150*/  FSEL R19, R80, -INF , !P5 ;  /* 0xff80000050137808 */ /* 0x000fe40006800000 */
[-C--:B------:R-:W-:Y:S02]  /*5160*/  ISETP.GE.AND P5, PT, R13, R6.reuse, PT ;  /* 0x000000060d00720c */ /* 0x080fe40003fa6270 */
[-C--:B------:R-:W-:Y:S02]  /*5170*/  ISETP.GE.OR P0, PT, R4, R5.reuse, !P0 ;  /* 0x000000050400720c */ /* 0x080fe40004706670 */
[----:B------:R-:W-:Y:S02]  /*5180*/  FSEL R68, R85, -INF , !P4 ;  /* 0xff80000055447808 */ /* 0x000fe40006000000 */
[-C--:B------:R-:W-:Y:S02]  /*5190*/  ISETP.GE.AND P4, PT, R12, R6.reuse, PT ;  /* 0x000000060c00720c */ /* 0x080fe40003f86270 */
[-C--:B------:R-:W-:Y:S02]  /*51a0*/  ISETP.GE.OR P6, PT, R14, R5.reuse, !P6 ;  /* 0x000000050e00720c */ /* 0x080fe400077c6670 */
        /* <DEDUP_REMOVED lines=21> */
.L_x_686:
[----:B------:R-:W2:Y:S01]  /*5300*/  LDL R4, [R1+0x60] ;  /* 0x0000600001047983 */ /* 0x000ea20000100800 */
[----:B------:R-:W-:Y:S03]  /*5310*/  UISETP.GT.AND UP0, UPT, UR7, UR17, UPT ;  /* 0x000000110700728c */ /* 0x000fe6000bf04270 */
[----:B------:R-:W3:Y:S04]  /*5320*/  LDL R70, [R1+0x64] ;  /* 0x0000640001467983 */ /* 0x000ee80000100800 */
[----:B------:R1:W-:Y:S04]  /*5330*/  STL [R1+0x9c], R105 ;  /* 0x00009c6901007387 */ /* 0x0003e80000100800 */
[----:B------:R4:W-:Y:S04]  /*5340*/  STL [R1+0x98], R104 ;  /* 0x0000986801007387 */ /* 0x0009e80000100800 */
[----:B------:R4:W-:Y:S04]  /*5350*/  STL [R1+0x94], R103 ;  /* 0x0000946701007387 */ /* 0x0009e80000100800 */
[----:B------:R-:W-:Y:S04]  /*5360*/  STL [R1+0x90], R102 ;  /* 0x0000906601007387 */ /* 0x000fe80000100800 */
[----:B------:R4:W-:Y:S04]  /*5370*/  STL [R1+0x8c], R101 ;  /* 0x00008c6501007387 */ /* 0x0009e80000100800 */
[----:B------:R4:W-:Y:S04]  /*5380*/  STL [R1+0x88], R100 ;  /* 0x0000886401007387 */ /* 0x0009e80000100800 */
[----:B------:R-:W3:Y:S04]  /*5390*/  LDL R251, [R1+0x54] ;  /* 0x0000540001fb7983 */ /* 0x000ee80000100800 */
[----:B------:R-:W3:Y:S04]  /*53a0*/  LDL R250, [R1+0x58] ;  /* 0x0000580001fa7983 */ /* 0x000ee80000100800 */
[----:B-1----:R-:W3:Y:S04]  /*53b0*/  LDL R105, [R1+0x8] ;  /* 0x0000080001697983 */ /* 0x002ee80000100800 */
[----:B----4-:R-:W4:Y:S04]  /*53c0*/  LDL R104, [R1+0xc] ;  /* 0x00000c0001687983 */ /* 0x010f280000100800 */
[----:B------:R-:W4:Y:S04]  /*53d0*/  LDL R103, [R1+0x18] ;  /* 0x0000180001677983 */ /* 0x000f280000100800 */
[----:B------:R-:W4:Y:S04]  /*53e0*/  LDL R101, [R1+0x50] ;  /* 0x0000500001657983 */ /* 0x000f280000100800 */
[----:B------:R-:W4:Y:S04]  /*53f0*/  LDL R100, [R1+0x5c] ;  /* 0x00005c0001647983 */ /* 0x000f280000100800 */
[----:B------:R-:W4:Y:S01]  /*5400*/  LDL R102, [R1+0x14] ;  /* 0x0000140001667983 */ /* 0x000f220000100800 */
[C---:B--2---:R-:W-:Y:S01]  /*5410*/  FMUL.FTZ R5, R4.reuse, 1.4426950216293334961 ;  /* 0x3fb8aa3b04057820 */ /* 0x044fe20000410000 */
[----:B------:R-:W-:Y:S04]  /*5420*/  FSETP.NEU.FTZ.AND P0, PT, R4, -INF , PT ;  /* 0xff8000000400780b */ /* 0x000fe80003f1d000 */
[----:B------:R-:W-:Y:S02]  /*5430*/  FSEL R5, R5, RZ, P0 ;  /* 0x000000ff05057208 */ /* 0x000fe40000000000 */
[C---:B---3--:R-:W-:Y:S03]  /*5440*/  FSETP.NEU.FTZ.AND P0, PT, R70.reuse, -INF , PT ;  /* 0xff8000004600780b */ /* 0x048fe60003f1d000 */
[--C-:B------:R-:W-:Y:S02]  /*5450*/  FFMA.FTZ R4, R69, c[0x0][0x23c], -R5.reuse ;  /* 0x00008f0045047a23 */ /* 0x100fe40000010805 */
[----:B------:R-:W-:Y:S02]  /*5460*/  FMUL.FTZ R69, R70, 1.4426950216293334961 ;  /* 0x3fb8aa3b46457820 */ /* 0x000fe40000410000 */
[----:B------:R1:W-:Y:S02]  /*5470*/  MUFU.EX2 R97, R4 ;  /* 0x0000000400617308 */ /* 0x0003e40000000800 */
[--C-:B-1----:R-:W-:Y:S08]  /*5480*/  FFMA.FTZ R4, R17, c[0x0][0x23c], -R5.reuse ;  /* 0x00008f0011047a23 */ /* 0x102ff00000010805 */
[----:B------:R1:W-:Y:S02]  /*5490*/  MUFU.EX2 R96, R4 ;  /* 0x0000000400607308 */ /* 0x0003e40000000800 */
[----:B-1----:R-:W-:Y:S02]  /*54a0*/  FSEL R4, R69, RZ, P0 ;  /* 0x000000ff45047208 */ /* 0x002fe40000000000 */
[----:B------:R-:W-:Y:S03]  /*54b0*/  PLOP3.LUT P0, PT, PT, PT, UP0, 0x80, 0x0 ;  /* 0x000000000000781c */ /* 0x000fe60003f0f008 */
[--C-:B------:R-:W-:Y:S02]  /*54c0*/  FFMA.FTZ R6, R6, c[0x0][0x23c], -R4.reuse ;  /* 0x00008f0006067a23 */ /* 0x100fe40000010804 */
[--C-:B------:R-:W-:Y:S02]  /*54d0*/  FFMA.FTZ R13, R13, c[0x0][0x23c], -R4.reuse ;  /* 0x00008f000d0d7a23 */ /* 0x100fe40000010804 */
[----:B------:R1:W-:Y:S10]  /*54e0*/  MUFU.EX2 R91, R6 ;  /* 0x00000006005b7308 */ /* 0x0003f40000000800 */
[----:B------:R-:W-:Y:S01]  /*54f0*/  MUFU.EX2 R92, R13 ;  /* 0x0000000d005c7308 */ /* 0x000fe20000000800 */
[--C-:B-1----:R-:W-:Y:S09]  /*5500*/  FFMA.FTZ R6, R18, c[0x0][0x23c], -R5.reuse ;  /* 0x00008f0012067a23 */ /* 0x102ff20000010805 */
[----:B------:R1:W-:Y:S02]  /*5510*/  MUFU.EX2 R93, R6 ;  /* 0x00000006005d7308 */ /* 0x0003e40000000800 */
[--C-:B-1----:R-:W-:Y:S08]  /*5520*/  FFMA.FTZ R6, R19, c[0x0][0x23c], -R5.reuse ;  /* 0x00008f0013067a23 */ /* 0x102ff00000010805 */
[----:B------:R1:W-:Y:S02]  /*5530*/  MUFU.EX2 R95, R6 ;  /* 0x00000006005f7308 */ /* 0x0003e40000000800 */
[--C-:B-1----:R-:W-:Y:S08]  /*5540*/  FFMA.FTZ R6, R7, c[0x0][0x23c], -R4.reuse ;  /* 0x00008f0007067a23 */ /* 0x102ff00000010804 */
[----:B------:R1:W-:Y:S02]  /*5550*/  MUFU.EX2 R94, R6 ;  /* 0x00000006005e7308 */ /* 0x0003e40000000800 */
[--C-:B-1----:R-:W-:Y:S08]  /*5560*/  FFMA.FTZ R6, R8, c[0x0][0x23c], -R4.reuse ;  /* 0x00008f0008067a23 */ /* 0x102ff00000010804 */
[----:B------:R1:W2:Y:S02]  /*5570*/  MUFU.EX2 R90, R6 ;  /* 0x00000006005a7308 */ /* 0x0002a40000000800 */
[--C-:B-1----:R-:W-:Y:S01]  /*5580*/  FFMA.FTZ R6, R68, c[0x0][0x23c], -R5.reuse ;  /* 0x00008f0044067a23 */ /* 0x102fe20000010805 */
[----:B--2---:R-:W-:Y:S07]  /*5590*/  F2FP.PACK_AB R8, R90, R94 ;  /* 0x0000005e5a08723e */ /* 0x004fee00000000ff */
        /* <DEDUP_REMOVED lines=8> */
[--C-:B-1----:R-:W-:Y:S02]  /*5620*/  FFMA.FTZ R6, R15, c[0x0][0x23c], -R5.reuse ;  /* 0x00008f000f067a23 */ /* 0x102fe40000010805 */
[----:B------:R-:W-:Y:S06]  /*5630*/  FFMA.FTZ R5, R16, c[0x0][0x23c], -R5 ;  /* 0x00008f0010057a23 */ /* 0x000fec0000010805 */
[----:B------:R1:W-:Y:S10]  /*5640*/  MUFU.EX2 R249, R6 ;  /* 0x0000000600f97308 */ /* 0x0003f40000000800 */
[----:B------:R3:W2:Y:S01]  /*5650*/  MUFU.EX2 R248, R5 ;  /* 0x0000000500f87308 */ /* 0x0006a20000000800 */
[----:B-1----:R-:W-:Y:S05]  /*5660*/  F2FP.PACK_AB R6, R96, R97 ;  /* 0x000000616006723e */ /* 0x002fea00000000ff */
[----:B----4-:R2:W-:Y:S01]  /*5670*/  STS [R101+0x14000], R6 ;  /* 0x0140000665007388 */ /* 0x0105e20000000800 */
[--C-:B---3--:R-:W-:Y:S02]  /*5680*/  FFMA.FTZ R5, R11, c[0x0][0x23c], -R4.reuse ;  /* 0x00008f000b057a23 */ /* 0x108fe40000010804 */
[----:B------:R-:W-:Y:S02]  /*5690*/  FFMA.FTZ R4, R12, c[0x0][0x23c], -R4 ;  /* 0x00008f000c047a23 */ /* 0x000fe40000010804 */
[----:B------:R1:W-:Y:S10]  /*56a0*/  MUFU.EX2 R247, R5 ;  /* 0x0000000500f77308 */ /* 0x0003f40000000800 */
[----:B------:R3:W4:Y:S01]  /*56b0*/  MUFU.EX2 R246, R4 ;  /* 0x0000000400f67308 */ /* 0x0007220000000800 */
[----:B--2---:R-:W-:Y:S02]  /*56c0*/  F2FP.PACK_AB R6, R98, R99 ;  /* 0x000000636206723e */ /* 0x004fe400000000ff */
[----:B-1----:R-:W-:Y:S05]  /*56d0*/  F2FP.PACK_AB R5, R91, R92 ;  /* 0x0000005c5b05723e */ /* 0x002fea00000000ff */
[----:B------:R1:W-:Y:S01]  /*56e0*/  STS [R101+0x14400], R5 ;  /* 0x0144000565007388 */ /* 0x0003e20000000800 */
[----:B---3--:R-:W-:Y:S05]  /*56f0*/  F2FP.PACK_AB R4, R95, R93 ;  /* 0x0000005d5f04723e */ /* 0x008fea00000000ff */
[----:B------:R4:W-:Y:S04]  /*5700*/  STS [R100+0x14000], R4 ;  /* 0x0140000464007388 */ /* 0x0009e80000000800 */
[----:B------:R-:W-:Y:S04]  /*5710*/  STS [R100+0x14400], R8 ;  /* 0x0144000864007388 */ /* 0x000fe80000000800 */
[----:B------:R-:W-:Y:S04]  /*5720*/  STS [R251+0x14000], R7 ;  /* 0x01400007fb007388 */ /* 0x000fe80000000800 */
[----:B------:R-:W-:Y:S01]  /*5730*/  STS [R251+0x14400], R6 ;  /* 0x01440006fb007388 */ /* 0x000fe20000000800 */
[----:B-1----:R-:W-:Y:S05]  /*5740*/  F2FP.PACK_AB R5, R248, R249 ;  /* 0x000000f9f805723e */ /* 0x002fea00000000ff */
[----:B------:R-:W-:Y:S01]  /*5750*/  STS [R250+0x14000], R5 ;  /* 0x01400005fa007388 */ /* 0x000fe20000000800 */
[----:B----4-:R-:W-:Y:S05]  /*5760*/  F2FP.PACK_AB R4, R246, R247 ;  /* 0x000000f7f604723e */ /* 0x010fea00000000ff */
        /* <DEDUP_REMOVED lines=41> */
[----:B------:R1:W2:Y:S08]  /*5a00*/  LDSM.16.M88.4 R68, [R105+0xa000] ;  /* 0x00a000006944783b */ /* 0x0002b00000000200 */
[----:B-1----:R1:W5:Y:S01]  /*5a10*/  LDL.LU R105, [R1+0x9c] ;  /* 0x00009c0001697983 */ /* 0x0023620000300800 */
[C---:B--2---:R-:W-:Y:S08]  /*5a20*/  HMMA.16816.F32 R4, R68.reuse, R212, R4 ;  /* 0x000000d44404723c */ /* 0x044ff00000001804 */
[C---:B------:R-:W-:Y:S08]  /*5a30*/  HMMA.16816.F32 R8, R68.reuse, R214, R8 ;  /* 0x000000d64408723c */ /* 0x040ff00000001808 */
[C---:B------:R-:W-:Y:S08]  /*5a40*/  HMMA.16816.F32 R12, R68.reuse, R216, R12 ;  /* 0x000000d8440c723c */ /* 0x040ff0000000180c */
[----:B------:R-:W-:Y:S01]  /*5a50*/  HMMA.16816.F32 R16, R68, R218, R16 ;  /* 0x000000da4410723c */ /* 0x000fe20000001810 */
[----:B------:R2:W3:Y:S08]  /*5a60*/  LDSM.16.M88.4 R68, [R104+0xa000] ;  /* 0x00a000006844783b */ /* 0x0004f00000000200 */
[----:B--2---:R1:W5:Y:S01]  /*5a70*/  LDL.LU R104, [R1+0x98] ;  /* 0x0000980001687983 */ /* 0x0043620000300800 */
[C---:B---3--:R-:W-:Y:S08]  /*5a80*/  HMMA.16816.F32 R4, R68.reuse, R220, R4 ;  /* 0x000000dc4404723c */ /* 0x048ff00000001804 */
        /* <DEDUP_REMOVED lines=14> */
[----:B------:R-:W-:Y:S04]  /*5b70*/  HMMA.16816.F32 R16, R68, R242, R16 ;  /* 0x000000f24410723c */ /* 0x000fe80000001810 */
[----:B-----5:R-:W-:Y:S02]  /*5b80*/  FADD.FTZ R5, -R73, R5 ;  /* 0x0000000549057221 */ /* 0x020fe40000010100 */
[C---:B------:R-:W-:Y:S02]  /*5b90*/  FADD.FTZ R6, -R72.reuse, R6 ;  /* 0x0000000648067221 */ /* 0x040fe40000010100 */
[----:B------:R-:W-:Y:S04]  /*5ba0*/  FADD.FTZ R7, -R72, R7 ;  /* 0x0000000748077221 */ /* 0x000fe80000010100 */
[----:B------:R-:W-:Y:S02]  /*5bb0*/  FMUL.FTZ R68, R96, R5 ;  /* 0x0000000560447220 */ /* 0x000fe40000410000 */
[----:B------:R-:W-:Y:S02]  /*5bc0*/  FFMA.FTZ R5, -R75, R75, 1 ;  /* 0x3f8000004b057423 */ /* 0x000fe4000001014b */
[----:B------:R-:W-:Y:S02]  /*5bd0*/  FADD.FTZ R4, -R73, R4 ;  /* 0x0000000449047221 */ /* 0x000fe40000010100 */
[----:B------:R-:W-:Y:S02]  /*5be0*/  FMUL.FTZ R71, R92, R6 ;  /* 0x000000065c477220 */ /* 0x000fe40000410000 */
[----:B------:R-:W-:Y:S02]  /*5bf0*/  FFMA.FTZ R6, -R76, R76, 1 ;  /* 0x3f8000004c067423 */ /* 0x000fe4000001014c */
[----:B------:R-:W-:Y:S02]  /*5c00*/  FMUL.FTZ R70, R91, R7 ;  /* 0x000000075b467220 */ /* 0x000fe40000410000 */
[----:B------:R-:W-:Y:S02]  /*5c10*/  FFMA.FTZ R7, -R77, R77, 1 ;  /* 0x3f8000004d077423 */ /* 0x000fe4000001014d */
[----:B------:R-:W-:Y:S02]  /*5c20*/  FMUL.FTZ R69, R97, R4 ;  /* 0x0000000461457220 */ /* 0x000fe40000410000 */
[----:B------:R-:W-:Y:S02]  /*5c30*/  FFMA.FTZ R4, -R74, R74, 1 ;  /* 0x3f8000004a047423 */ /* 0x000fe4000001014a */
[----:B------:R-:W-:Y:S02]  /*5c40*/  FMUL.FTZ R5, R5, c[0x0][0x2ec] ;  /* 0x0000bb0005057a20 */ /* 0x000fe40000410000 */
[C---:B------:R-:W-:Y:S02]  /*5c50*/  FADD.FTZ R8, -R73.reuse, R8 ;  /* 0x0000000849087221 */ /* 0x040fe40000010100 */
[----:B------:R-:W-:Y:S02]  /*5c60*/  FADD.FTZ R9, -R73, R9 ;  /* 0x0000000949097221 */ /* 0x000fe40000010100 */
[----:B------:R-:W-:Y:S02]  /*5c70*/  FMUL.FTZ R7, R7, c[0x0][0x2ec] ;  /* 0x0000bb0007077a20 */ /* 0x000fe40000410000 */
[----:B------:R-:W-:Y:S02]  /*5c80*/  FMUL.FTZ R6, R6, c[0x0][0x2ec] ;  /* 0x0000bb0006067a20 */ /* 0x000fe40000410000 */
[----:B------:R-:W-:Y:S02]  /*5c90*/  FMUL.FTZ R71, R71, R5 ;  /* 0x0000000547477220 */ /* 0x000fe40000410000 */
[----:B------:R-:W-:Y:S02]  /*5ca0*/  FFMA.FTZ R5, -R79, R79, 1 ;  /* 0x3f8000004f057423 */ /* 0x000fe4000001014f */
[----:B------:R-:W-:Y:S02]  /*5cb0*/  FADD.FTZ R10, -R72, R10 ;  /* 0x0000000a480a7221 */ /* 0x000fe40000010100 */
[----:B------:R-:W-:Y:S02]  /*5cc0*/  FMUL.FTZ R4, R4, c[0x0][0x2ec] ;  /* 0x0000bb0004047a20 */ /* 0x000fe40000410000 */
[----:B------:R-:W-:Y:S02]  /*5cd0*/  FMUL.FTZ R93, R93, R8 ;  /* 0x000000085d5d7220 */ /* 0x000fe40000410000 */
[----:B------:R-:W-:Y:S02]  /*5ce0*/  FMUL.FTZ R92, R95, R9 ;  /* 0x000000095f5c7220 */ /* 0x000fe40000410000 */
[----:B------:R-:W-:Y:S02]  /*5cf0*/  FMUL.FTZ R9, R69, R7 ;  /* 0x0000000745097220 */ /* 0x000fe40000410000 */
[----:B------:R-:W-:Y:S02]  /*5d00*/  FMUL.FTZ R8, R68, R6 ;  /* 0x0000000644087220 */ /* 0x000fe40000410000 */
[----:B------:R-:W-:Y:S02]  /*5d10*/  FMUL.FTZ R91, R94, R10 ;  /* 0x0000000a5e5b7220 */ /* 0x000fe40000410000 */
[----:B------:R-:W-:Y:S02]  /*5d20*/  FMUL.FTZ R70, R70, R4 ;  /* 0x0000000446467220 */ /* 0x000fe40000410000 */
[----:B------:R-:W-:Y:S02]  /*5d30*/  FFMA.FTZ R4, -R78, R78, 1 ;  /* 0x3f8000004e047423 */ /* 0x000fe4000001014e */
[----:B------:R-:W-:Y:S02]  /*5d40*/  FADD.FTZ R11, -R72, R11 ;  /* 0x0000000b480b7221 */ /* 0x000fe40000010100 */
[----:B------:R-:W-:Y:S02]  /*5d50*/  FMUL.FTZ R5, R5, c[0x0][0x2ec] ;  /* 0x0000bb0005057a20 */ /* 0x000fe40000410000 */
[----:B------:R-:W-:Y:S02]  /*5d60*/  FMUL.FTZ R90, R90, R11 ;  /* 0x0000000b5a5a7220 */ /* 0x000fe40000410000 */
[----:B------:R-:W-:Y:S01]  /*5d70*/  FMUL.FTZ R69, R91, R5 ;  /* 0x000000055b457220 */ /* 0x000fe20000410000 */
[----:B------:R-:W-:Y:S01]  /*5d80*/  F2FP.PACK_AB R5, R8, R9 ;  /* 0x000000090805723e */ /* 0x000fe200000000ff */
[----:B------:R-:W-:Y:S02]  /*5d90*/  FMUL.FTZ R4, R4, c[0x0][0x2ec] ;  /* 0x0000bb0004047a20 */ /* 0x000fe40000410000 */
[----:B------:R-:W-:Y:S02]  /*5da0*/  FFMA.FTZ R7, -R81, R81, 1 ;  /* 0x3f80000051077423 */ /* 0x000fe40000010151 */
[----:B------:R-:W-:Y:S01]  /*5db0*/  FMUL.FTZ R68, R90, R4 ;  /* 0x000000045a447220 */ /* 0x000fe20000410000 */
[----:B------:R-:W-:Y:S01]  /*5dc0*/  F2FP.PACK_AB R4, R70, R71 ;  /* 0x000000474604723e */ /* 0x000fe200000000ff */
[----:B------:R-:W-:Y:S01]  /*5dd0*/  STS [R101+0x12000], R5 ;  /* 0x0120000565007388 */ /* 0x000fe20000000800 */
[----:B------:R-:W-:Y:S02]  /*5de0*/  FFMA.FTZ R6, -R80, R80, 1 ;  /* 0x3f80000050067423 */ /* 0x000fe40000010150 */
[----:B------:R-:W-:Y:S01]  /*5df0*/  FMUL.FTZ R7, R7, c[0x0][0x2ec] ;  /* 0x0000bb0007077a20 */ /* 0x000fe20000410000 */
[----:B------:R2:W-:Y:S01]  /*5e00*/  STS [R101+0x12400], R4 ;  /* 0x0124000465007388 */ /* 0x0005e20000000800 */
[----:B------:R-:W-:Y:S02]  /*5e10*/  FMUL.FTZ R6, R6, c[0x0][0x2ec] ;  /* 0x0000bb0006067a20 */ /* 0x000fe40000410000 */
[----:B------:R-:W-:Y:S02]  /*5e20*/  FMUL.FTZ R11, R93, R7 ;  /* 0x000000075d0b7220 */ /* 0x000fe40000410000 */
[----:B------:R-:W-:Y:S02]  /*5e30*/  FFMA.FTZ R8, -R84, R84, 1 ;  /* 0x3f80000054087423 */ /* 0x000fe40000010154 */
[----:B------:R-:W-:Y:S02]  /*5e40*/  FFMA.FTZ R7, -R83, R83, 1 ;  /* 0x3f80000053077423 */ /* 0x000fe40000010153 */
[C---:B------:R-:W-:Y:S02]  /*5e50*/  FADD.FTZ R12, -R73.reuse, R12 ;  /* 0x0000000c490c7221 */ /* 0x040fe40000010100 */
[----:B------:R-:W-:Y:S02]  /*5e60*/  FADD.FTZ R13, -R73, R13 ;  /* 0x0000000d490d7221 */ /* 0x000fe40000010100 */
[----:B------:R-:W-:Y:S02]  /*5e70*/  FADD.FTZ R14, -R72, R14 ;  /* 0x0000000e480e7221 */ /* 0x000fe40000010100 */
[----:B------:R-:W-:Y:S02]  /*5e80*/  FMUL.FTZ R10, R92, R6 ;  /* 0x000000065c0a7220 */ /* 0x000fe40000410000 */
[----:B------:R-:W-:Y:S02]  /*5e90*/  FFMA.FTZ R9, -R85, R85, 1 ;  /* 0x3f80000055097423 */ /* 0x000fe40000010155 */
[----:B------:R-:W-:Y:S02]  /*5ea0*/  FFMA.FTZ R6, -R82, R82, 1 ;  /* 0x3f80000052067423 */ /* 0x000fe40000010152 */
[C---:B------:R-:W-:Y:S02]  /*5eb0*/  FADD.FTZ R15, -R72.reuse, R15 ;  /* 0x0000000f480f7221 */ /* 0x040fe40000010100 */
[C---:B------:R-:W-:Y:S02]  /*5ec0*/  FADD.FTZ R16, -R73.reuse, R16 ;  /* 0x0000001049107221 */ /* 0x040fe40000010100 */
[----:B------:R-:W-:Y:S01]  /*5ed0*/  FADD.FTZ R17, -R73, R17 ;  /* 0x0000001149117221 */ /* 0x000fe20000010100 */
[----:B--2---:R1:W5:Y:S01]  /*5ee0*/  LDL.LU R101, [R1+0x8c] ;  /* 0x00008c0001657983 */ /* 0x0043620000300800 */
[----:B------:R-:W-:Y:S02]  /*5ef0*/  FMUL.FTZ R73, R245, R12 ;  /* 0x0000000cf5497220 */ /* 0x000fe40000410000 */
[C---:B------:R-:W-:Y:S02]  /*5f00*/  FADD.FTZ R18, -R72.reuse, R18 ;  /* 0x0000001248127221 */ /* 0x040fe40000010100 */
[----:B------:R-:W-:Y:S02]  /*5f10*/  FADD.FTZ R19, -R72, R19 ;  /* 0x0000001348137221 */ /* 0x000fe40000010100 */
[----:B------:R-:W-:Y:S02]  /*5f20*/  FMUL.FTZ R72, R99, R14 ;  /* 0x0000000e63487220 */ /* 0x000fe40000410000 */
[----:B------:R-:W-:Y:S02]  /*5f30*/  FMUL.FTZ R12, R244, R13 ;  /* 0x0000000df40c7220 */ /* 0x000fe40000410000 */
[----:B------:R-:W-:Y:S02]  /*5f40*/  FMUL.FTZ R8, R8, c[0x0][0x2ec] ;  /* 0x0000bb0008087a20 */ /* 0x000fe40000410000 */
[----:B------:R-:W-:Y:S02]  /*5f50*/  FMUL.FTZ R7, R7, c[0x0][0x2ec] ;  /* 0x0000bb0007077a20 */ /* 0x000fe40000410000 */
[----:B------:R-:W-:Y:S02]  /*5f60*/  FMUL.FTZ R14, R98, R15 ;  /* 0x0000000f620e7220 */ /* 0x000fe40000410000 */
[----:B------:R-:W-:Y:S02]  /*5f70*/  FMUL.FTZ R9, R9, c[0x0][0x2ec] ;  /* 0x0000bb0009097a20 */ /* 0x000fe40000410000 */
[----:B------:R-:W-:Y:S02]  /*5f80*/  FMUL.FTZ R6, R6, c[0x0][0x2ec] ;  /* 0x0000bb0006067a20 */ /* 0x000fe40000410000 */
[----:B------:R-:W-:Y:S01]  /*5f90*/  FMUL.FTZ R12, R12, R8 ;  /* 0x000000080c0c7220 */ /* 0x000fe20000410000 */
[----:B------:R-:W-:Y:S01]  /*5fa0*/  F2FP.PACK_AB R8, R10, R11 ;  /* 0x0000000b0a08723e */ /* 0x000fe200000000ff */
[----:B------:R-:W-:Y:S02]  /*5fb0*/  FMUL.FTZ R15, R72, R7 ;  /* 0x00000007480f7220 */ /* 0x000fe40000410000 */
[----:B------:R-:W-:Y:S02]  /*5fc0*/  FFMA.FTZ R7, -R89, R89, 1 ;  /* 0x3f80000059077423 */ /* 0x000fe40000010159 */
[----:B------:R-:W-:Y:S01]  /*5fd0*/  FMUL.FTZ R13, R73, R9 ;  /* 0x00000009490d7220 */ /* 0x000fe20000410000 */
[----:B------:R-:W-:Y:S01]  /*5fe0*/  F2FP.PACK_AB R9, R68, R69 ;  /* 0x000000454409723e */ /* 0x000fe200000000ff */
[----:B------:R-:W-:Y:S01]  /*5ff0*/  FMUL.FTZ R14, R14, R6 ;  /* 0x000000060e0e7220 */ /* 0x000fe20000410000 */
[----:B------:R-:W-:Y:S01]  /*6000*/  STS [R100+0x12000], R8 ;  /* 0x0120000864007388 */ /* 0x000fe20000000800 */
[----:B------:R-:W-:Y:S02]  /*6010*/  FFMA.FTZ R6, -R88, R88, 1 ;  /* 0x3f80000058067423 */ /* 0x000fe40000010158 */
[----:B------:R-:W-:Y:S01]  /*6020*/  FMUL.FTZ R16, R249, R16 ;  /* 0x00000010f9107220 */ /* 0x000fe20000410000 */
[----:B------:R-:W-:Y:S01]  /*6030*/  STS [R100+0x12400], R9 ;  /* 0x0124000964007388 */ /* 0x000fe20000000800 */
[----:B------:R-:W-:Y:S02]  /*6040*/  FFMA.FTZ R4, -R86, R86, 1 ;  /* 0x3f80000056047423 */ /* 0x000fe40000010156 */
[----:B------:R-:W-:Y:S02]  /*6050*/  FMUL.FTZ R7, R7, c[0x0][0x2ec] ;  /* 0x0000bb0007077a20 */ /* 0x000fe40000410000 */
[----:B------:R-:W-:Y:S02]  /*6060*/  FMUL.FTZ R17, R248, R17 ;  /* 0x00000011f8117220 */ /* 0x000fe40000410000 */
[----:B------:R-:W-:Y:S02]  /*6070*/  FFMA.FTZ R5, -R87, R87, 1 ;  /* 0x3f80000057057423 */ /* 0x000fe40000010157 */
[----:B------:R-:W-:Y:S02]  /*6080*/  FMUL.FTZ R6, R6, c[0x0][0x2ec] ;  /* 0x0000bb0006067a20 */ /* 0x000fe40000410000 */
[----:B------:R-:W-:Y:S02]  /*6090*/  FMUL.FTZ R10, R4, c[0x0][0x2ec] ;  /* 0x0000bb00040a7a20 */ /* 0x000fe40000410000 */
[----:B------:R-:W-:Y:S01]  /*60a0*/  FMUL.FTZ R4, R16, R7 ;  /* 0x0000000710047220 */ /* 0x000fe20000410000 */
[----:B------:R-:W-:Y:S01]  /*60b0*/  F2FP.PACK_AB R7, R12, R13 ;  /* 0x0000000d0c07723e */ /* 0x000fe200000000ff */
[----:B------:R-:W-:Y:S02]  /*60c0*/  FMUL.FTZ R18, R247, R18 ;  /* 0x00000012f7127220 */ /* 0x000fe40000410000 */
[----:B------:R-:W-:Y:S02]  /*60d0*/  FMUL.FTZ R19, R246, R19 ;  /* 0x00000013f6137220 */ /* 0x000fe40000410000 */
[----:B------:R-:W-:Y:S01]  /*60e0*/  FMUL.FTZ R11, R5, c[0x0][0x2ec] ;  /* 0x0000bb00050b7a20 */ /* 0x000fe20000410000 */
[----:B------:R-:W-:Y:S01]  /*60f0*/  STS [R251+0x12000], R7 ;  /* 0x01200007fb007388 */ /* 0x000fe20000000800 */
[----:B------:R-:W-:Y:S01]  /*6100*/  FMUL.FTZ R5, R17, R6 ;  /* 0x0000000611057220 */ /* 0x000fe20000410000 */
[----:B------:R-:W-:Y:S01]  /*6110*/  F2FP.PACK_AB R6, R14, R15 ;  /* 0x0000000f0e06723e */ /* 0x000fe200000000ff */
[----:B------:R-:W-:Y:S02]  /*6120*/  FMUL.FTZ R11, R18, R11 ;  /* 0x0000000b120b7220 */ /* 0x000fe40000410000 */
[----:B------:R-:W-:Y:S01]  /*6130*/  FMUL.FTZ R10, R19, R10 ;  /* 0x0000000a130a7220 */ /* 0x000fe20000410000 */
[----:B------:R-:W-:Y:S01]  /*6140*/  F2FP.PACK_AB R5, R5, R4 ;  /* 0x000000040505723e */ /* 0x000fe200000000ff */
[----:B------:R-:W-:Y:S03]  /*6150*/  STS [R251+0x12400], R6 ;  /* 0x01240006fb007388 */ /* 0x000fe60000000800 */
[----:B------:R-:W-:Y:S01]  /*6160*/  F2FP.PACK_AB R4, R10, R11 ;  /* 0x0000000b0a04723e */ /* 0x000fe200000000ff */
[----:B------:R-:W-:Y:S04]  /*6170*/  STS [R250+0x12000], R5 ;  /* 0x01200005fa007388 */ /* 0x000fe80000000800 */
        /* <DEDUP_REMOVED lines=19> */
[----:B------:R-:W-:Y:S01]  /*62b0*/  LDSM.16.MT88.4 R92, [R0+0x9800] ;  /* 0x00980000005c783b */ /* 0x000fe20000004200 */
[-C--:B------:R-:W-:Y:S07]  /*62c0*/  HMMA.16816.F32 R44, R12, R18.reuse, R44 ;  /* 0x000000120c2c723c */ /* 0x080fee000000182c */
[----:B------:R4:W5:Y:S04]  /*62d0*/  LDL.LU R100, [R1+0x88] ;  /* 0x0000880001647983 */ /* 0x0009680000300800 */
[----:B------:R-:W4:Y:S01]  /*62e0*/  LDL.LU.64 R96, [R1+0x30] ;  /* 0x0000300001607983 */ /* 0x000f220000300a00 */
[C---:B------:R-:W-:Y:S05]  /*62f0*/  HMMA.16816.F32 R48, R4.reuse, R18, R48 ;  /* 0x000000120430723c */ /* 0x040fea0000001830 */
[----:B------:R-:W-:Y:S03]  /*6300*/  LDSM.16.MT88.4 R16, [R2+0x15000] ;  /* 0x015000000210783b */ /* 0x000fe60000004200 */
        /* <DEDUP_REMOVED lines=24> */
[----:B------:R-:W-:Y:S07]  /*6490*/  BAR.SYNC.DEFER_BLOCKING 0x0 ;  /* 0x0000000000007b1d */ /* 0x000fee0000010000 */
[C---:B------:R-:W-:Y:S08]  /*64a0*/  HMMA.16816.F32 R24, R16.reuse, R12, R24 ;  /* 0x0000000c1018723c */ /* 0x040ff00000001818 */
        /* <DEDUP_REMOVED lines=9> */
[----:B------:R-:W-:Y:S07]  /*6540*/  HMMA.16816.F32 R64, R4, R78, R64 ;  /* 0x0000004e0440723c */ /* 0x000fee0000001840 */
[----:B------:R-:W-:Y:S01]  /*6550*/  MOV R4, c[0x0][0x22c] ;  /* 0x00008b0000047a02 */ /* 0x000fe20000000f00 */
[-C--:B------:R-:W-:Y:S05]  /*6560*/  HMMA.16816.F32 R20, R80, R84.reuse, R20 ;  /* 0x000000545014723c */ /* 0x080fea0000001814 */
[----:B------:R-:W-:Y:S03]  /*6570*/  IMAD R98, R4, c[0x0][0x1c0], RZ ;  /* 0x0000700004627a24 */ /* 0x000fe600078e02ff */
[C---:B------:R-:W-:Y:S04]  /*6580*/  HMMA.16816.F32 R24, R88.reuse, R84, R24 ;  /* 0x000000545818723c */ /* 0x040fe80000001818 */
[----:B------:R-:W-:Y:S04]  /*6590*/  LEA R4, -R98, RZ, 0x6 ;  /* 0x000000ff62047211 */ /* 0x000fe800078e31ff */
[-C--:B------:R-:W-:Y:S08]  /*65a0*/  HMMA.16816.F32 R28, R88, R86.reuse, R28 ;  /* 0x00000056581c723c */ /* 0x080ff0000000181c */
[C---:B------:R-:W-:Y:S08]  /*65b0*/  HMMA.16816.F32 R32, R80.reuse, R86, R32 ;  /* 0x000000565020723c */ /* 0x040ff00000001820 */
[-C--:B------:R-:W-:Y:S08]  /*65c0*/  HMMA.16816.F32 R36, R80, R92.reuse, R36 ;  /* 0x0000005c5024723c */ /* 0x080ff00000001824 */
[C---:B------:R-:W-:Y:S08]  /*65d0*/  HMMA.16816.F32 R40, R88.reuse, R92, R40 ;  /* 0x0000005c5828723c */ /* 0x040ff00000001828 */
[-C--:B------:R-:W-:Y:S08]  /*65e0*/  HMMA.16816.F32 R44, R88, R94.reuse, R44 ;  /* 0x0000005e582c723c */ /* 0x080ff0000000182c */
[C---:B------:R-:W-:Y:S08]  /*65f0*/  HMMA.16816.F32 R48, R80.reuse, R94, R48 ;  /* 0x0000005e5030723c */ /* 0x040ff00000001830 */
[-C--:B------:R-:W-:Y:S04]  /*6600*/  HMMA.16816.F32 R52, R80, R8.reuse, R52 ;  /* 0x000000085034723c */ /* 0x080fe80000001834 */
[C---:B----4-:R-:W-:Y:S04]  /*6610*/  LEA R5, P1, R4.reuse, R96, 0x2 ;  /* 0x0000006004057211 */ /* 0x050fe800078210ff */
[C---:B------:R-:W-:Y:S04]  /*6620*/  HMMA.16816.F32 R56, R88.reuse, R8, R56 ;  /* 0x000000085838723c */ /* 0x040fe80000001838 */
[----:B------:R-:W-:Y:S04]  /*6630*/  LEA.HI.X.SX32 R4, R4, R97, 0x2, P1 ;  /* 0x0000006104047211 */ /* 0x000fe800008f16ff */
[-C--:B------:R-:W-:Y:S04]  /*6640*/  HMMA.16816.F32 R60, R88, R10.reuse, R60 ;  /* 0x0000000a583c723c */ /* 0x080fe8000000183c */
[-C--:B------:R-:W-:Y:S04]  /*6650*/  LOP3.LUT R5, R5, R4.reuse, RZ, 0x3c, !PT ;  /* 0x0000000405057212 */ /* 0x080fe800078e3cff */
[----:B------:R-:W-:Y:S04]  /*6660*/  HMMA.16816.F32 R64, R80, R10, R64 ;  /* 0x0000000a5040723c */ /* 0x000fe80000001840 */
[C---:B------:R-:W-:Y:S04]  /*6670*/  LOP3.LUT R4, R5.reuse, R4, RZ, 0x3c, !PT ;  /* 0x0000000405047212 */ /* 0x040fe800078e3cff */
        /* <DEDUP_REMOVED lines=57> */
.L_x_687:
        /* <DEDUP_REMOVED lines=418> */
.L_x_688:
[----:B------:R-:W-:Y:S02]  /*8430*/  UISETP.GT.AND UP0, UPT, UR7, UR17, UPT ;  /* 0x000000110700728c */ /* 0x000fe4000bf04270 */
[----:B------:R-:W-:Y:S04]  /*8440*/  UIADD3 UR7, UR7, -0x1, URZ ;  /* 0xffffffff07077890 */ /* 0x000fe8000fffe03f */
[----:B------:R-:W-:Y:S11]  /*8450*/  PLOP3.LUT P0, PT, PT, PT, UP0, 0x80, 0x0 ;  /* 0x000000000000781c */ /* 0x000ff60003f0f008 */
[----:B------:R-:W-:Y:S02]  /*8460*/  @!UPT UIADD3 URZ, URZ, URZ, URZ ;  /* 0x0000003f3f3ff290 */ /* 0x000fe4000fffe03f */
        /* <DEDUP_REMOVED lines=169> */
.L_x_690:
        /* <DEDUP_REMOVED lines=19> */
.L_x_691:
        /* <DEDUP_REMOVED lines=54> */
.L_x_693:
[----:B------:R-:W-:Y:S05]  /*9390*/  BSYNC B0 ;  /* 0x0000000000007941 */ /* 0x000fea0003800000 */
.L_x_692:
        /* <DEDUP_REMOVED lines=19> */
.L_x_695:
[----:B------:R-:W-:Y:S05]  /*94d0*/  BSYNC B0 ;  /* 0x0000000000007941 */ /* 0x000fea0003800000 */
.L_x_694:
        /* <DEDUP_REMOVED lines=30> */
.L_x_697:
[----:B------:R-:W-:Y:S05]  /*96c0*/  BSYNC B0 ;  /* 0x0000000000007941 */ /* 0x000fea0003800000 */
.L_x_696:
        /* <DEDUP_REMOVED lines=16> */
.L_x_668:
[----:B------:R-:W-:Y:S05]  /*97d0*/  BSYNC B1 ;  /* 0x0000000000017941 */ /* 0x000fea0003800000 */
.L_x_654:
        /* <DEDUP_REMOVED lines=11> */
.L_x_698:
[----:B------:R-:W-:Y:S05]  /*9890*/  EXIT ;  /* 0x000000000000794d */ /* 0x000fea0003800000 */
.L_x_700:
        /* <DEDUP_REMOVED lines=14> */
.L_x_1594:


//--------------------- .text._ZN5flash44flash_bwd_dq_dk_dv_loop_seqk_parallel_kernelI23Flash_bwd_kernel_traitsILi192ELi64ELi64ELi8ELi4ELi2ELi2ELb1ELb1EN7cutlass6half_tE19Flash_kernel_traitsILi192ELi64ELi64ELi8ES3_EELb1ELb0ELb0ELb0ELb0ELb1ELb0EEEvNS_16Flash_bwd_paramsE --------------------------
	.section	.text._ZN5flash44flash_bwd_dq_dk_dv_loop_seqk_parallel_kernelI23Flash_bwd_kernel_traitsILi192ELi64ELi64ELi8ELi4ELi2ELi2ELb1ELb1EN7cutlass6half_tE19Flash_kernel_traitsILi192ELi64ELi64ELi8ES3_EELb1ELb0ELb0ELb0ELb0ELb1ELb0EEEvNS_16Flash_bwd_paramsE,"ax",@progbits
	.sectioninfo	@"SHI_REGISTERS=255"
	.align	128
        .global         _ZN5flash44flash_bwd_dq_dk_dv_loop_seqk_parallel_kernelI23Flash_bwd_kernel_traitsILi192ELi64ELi64ELi8ELi4ELi2ELi2ELb1ELb1EN7cutlass6half_tE19Flash_kernel_traitsILi192ELi64ELi64ELi8ES3_EELb1ELb0ELb0ELb0ELb0ELb1ELb0EEEvNS_16Flash_bwd_paramsE
        .type           _ZN5flash44flash_bwd_dq_dk_dv_loop_seqk_parallel_kernelI23Flash_bwd_kernel_traitsILi192ELi64ELi64ELi8ELi4ELi2ELi2ELb1ELb1EN7cutlass6half_tE19Flash_kernel_traitsILi192ELi64ELi64ELi8ES3_EELb1ELb0ELb0ELb0ELb0ELb1ELb0EEEvNS_16Flash_bwd_paramsE,@function
        .size           _ZN5flash44flash_bwd_dq_dk_dv_loop_seqk_parallel_kernelI23Flash_bwd_kernel_traitsILi192ELi64ELi64ELi8ELi4ELi2ELi2ELb1ELb1EN7cutlass6half_tE19Flash_kernel_traitsILi192ELi64ELi64ELi8ES3_EELb1ELb0ELb0ELb0ELb0ELb1ELb0EEEvNS_16Flash_bwd_paramsE,(.L_x_1595 - _ZN5flash44flash_bwd_dq_dk_dv_loop_seqk_parallel_kernelI23Flash_bwd_kernel_traitsILi192ELi64ELi64ELi8ELi4ELi2ELi2ELb1ELb1EN7cutlass6half_tE19Flash_kernel_traitsILi192ELi64ELi64ELi8ES3_EELb1ELb0ELb0ELb0ELb0ELb1ELb0EEEvNS_16Flash_bwd_paramsE)
        .other          _ZN5flash44flash_bwd_dq_dk_dv_loop_seqk_parallel_kernelI23Flash_bwd_kernel_traitsILi192ELi64ELi64ELi8ELi4ELi2ELi2ELb1ELb1EN7cutlass6half_tE19Flash_kernel_traitsILi192ELi64ELi64ELi8ES3_EELb1ELb0ELb0ELb0ELb0ELb1ELb0EEEvNS_16Flash_bwd_paramsE,@"STO_CUDA_ENTRY STV_DEFAULT"
_ZN5flash44flash_bwd_dq_dk_dv_loop_seqk_parallel_kernelI23Flash_bwd_kernel_traitsILi192ELi64ELi64ELi8ELi4ELi2ELi2ELb1ELb1EN7cutlass6half_tE19Flash_kernel_traitsILi192ELi64ELi64ELi8ES3_EELb1ELb0ELb0ELb0ELb0ELb1ELb0EEEvNS_16Flash_bwd_paramsE:
.text._ZN5flash44flash_bwd_dq_dk_dv_loop_seqk_parallel_kernelI23Flash_bwd_kernel_traitsILi192ELi64ELi64ELi8ELi4ELi2ELi2ELb1ELb1EN7cutlass6half_tE19Flash_kernel_traitsILi192ELi64ELi64ELi8ES3_EELb1ELb0ELb0ELb0ELb0ELb1ELb0EEEvNS_16Flash_bwd_paramsE:
        /* <DEDUP_REMOVED lines=14> */
[----:B------:R-:W-:Y:S02]  /*00e0*/  USHF.R.S32.HI UR8, URZ, 0x1f, UR15 ;  /* 0x0000001f3f087899 */ /* 0x000fe4000801140f */
[----:B------:R-:W-:Y:S02]  /*00f0*/  ULDC.U8 UR9, c[0x0][0x328] ;  /* 0x0000ca0000097ab9 */ /* 0x000fe40000000000 */
[----:B------:R-:W-:Y:S01]  /*0100*/  UISETP.NE.AND UP2, UPT, UR9, URZ, UPT ;  /* 0x0000003f0900728c */ /* 0x000fe2000bf45270 */
[----:B------:R-:W3:Y:S01]  /*0110*/  S2UR UR32, SR_CTAID.Y ;  /* 0x00000000002079c3 */ /* 0x000ee20000002600 */
[----:B------:R-:W-:-:S02]  /*0120*/  ULDC UR47, c[0x0][0x22c] ;  /* 0x00008b00002f7ab9 */ /* 0x000fc40000000800 */
[----:B------:R-:W-:Y:S02]  /*0130*/  ULDC UR36, c[0x0][0x1c0] ;  /* 0x0000700000247ab9 */ /* 0x000fe40000000800 */
[----:B------:R-:W-:Y:S02]  /*0140*/  UMOV UR7, 0x80 ;  /* 0x0000008000077882 */ /* 0x000fe40000000000 */
[----:B------:R-:W-:Y:S02]  /*0150*/  ULDC UR6, c[0x0][0x210] ;  /* 0x0000840000067ab9 */ /* 0x000fe40000000800 */
[----:B------:R-:W-:Y:S02]  /*0160*/  ULDC UR57, c[0x0][0x234] ;  /* 0x00008d0000397ab9 */ /* 0x000fe40000000800 */
[----:B------:R-:W-:Y:S02]  /*0170*/  ULDC UR12, c[0x0][0x1c0] ;  /* 0x00007000000c7ab9 */ /* 0x000fe40000000800 */
[----:B------:R-:W-:Y:S01]  /*0180*/  ULDC UR13, c[0x0][0x1c0] ;  /* 0x00007000000d7ab9 */ /* 0x000fe20000000800 */
[----:B-1----:R-:W-:Y:S01]  /*0190*/  SHF.R.S32.HI R5, RZ, 0x1f, R11 ;  /* 0x0000001fff057819 */ /* 0x002fe2000001140b */
[----:B--2---:R-:W-:-:S02]  /*01a0*/  USHF.R.S32.HI UR16, URZ, 0x1f, UR38 ;  /* 0x0000001f3f107899 */ /* 0x004fc40008011426 */
[----:B------:R-:W-:Y:S01]  /*01b0*/  UIMAD.WIDE UR36, UR47, UR36, URZ ;  /* 0x000000242f2472a5 */ /* 0x000fe2000f8e023f */
[CC--:B------:R-:W-:Y:S01]  /*01c0*/  LEA.HI R3, R5.reuse, R11.reuse, RZ, 0x5 ;  /* 0x0000000b05037211 */ /* 0x0c0fe200078f28ff */
[----:B------:R-:W-:Y:S01]  /*01d0*/  UIMAD UR48, UR38, UR47, URZ ;  /* 0x0000002f263072a4 */ /* 0x000fe2000f8e023f */
[-C--:B------:R-:W-:Y:S01]  /*01e0*/  LEA.HI R10, R5, R11.reuse, RZ, 0x3 ;  /* 0x0000000b050a7211 */ /* 0x080fe200078f18ff */
[----:B------:R-:W-:Y:S01]  /*01f0*/  UIMAD UR57, UR7, UR6, UR57 ;  /* 0x00000006073972a4 */ /* 0x000fe2000f8e0239 */
[--C-:B------:R-:W-:Y:S01]  /*0200*/  SHF.R.S32.HI R0, RZ, 0x5, R3.reuse ;  /* 0x00000005ff007819 */ /* 0x100fe20000011403 */
[----:B---3--:R-:W-:Y:S01]  /*0210*/  UIMAD.WIDE.U32 UR44, UR32, UR15, URZ ;  /* 0x0000000f202c72a5 */ /* 0x008fe2000f8e003f */
[----:B------:R-:W-:Y:S01]  /*0220*/  SHF.R.S32.HI R4, RZ, 0x1f, R3 ;  /* 0x0000001fff047819 */ /* 0x000fe20000011403 */
[----:B------:R-:W-:Y:S01]  /*0230*/  USHF.L.U32 UR15, UR32, 0x7, URZ ;  /* 0x00000007200f7899 */ /* 0x000fe2000800063f */
[C---:B------:R-:W-:Y:S01]  /*0240*/  LOP3.LUT R6, R3.reuse, 0xffffffe0, RZ, 0xc0, !PT ;  /* 0xffffffe003067812 */ /* 0x040fe200078ec0ff */
[----:B------:R-:W-:Y:S01]  /*0250*/  USHF.R.S32.HI UR9, URZ, 0x1f, UR32 ;  /* 0x0000001f3f097899 */ /* 0x000fe20008011420 */
[-C--:B------:R-:W-:Y:S01]  /*0260*/  LEA.HI R4, R4, R0.reuse, RZ, 0x2 ;  /* 0x0000000004047211 */ /* 0x080fe200078f10ff */
[----:B------:R-:W-:Y:S01]  /*0270*/  UIMAD UR47, UR47, UR12, URZ ;  /* 0x0000000c2f2f72a4 */ /* 0x000fe2000f8e023f */
[----:B------:R-:W-:Y:S01]  /*0280*/  LEA.HI R3, R3, R0, RZ, 0x1 ;  /* 0x0000000003037211 */ /* 0x000fe200078f08ff */
[----:B------:R-:W-:Y:S01]  /*0290*/  IMAD.IADD R9, R11, 0x1, -R6 ;  /* 0x000000010b097824 */ /* 0x000fe200078e0a06 */
[----:B------:R-:W-:Y:S01]  /*02a0*/  LOP3.LUT R4, R4, 0xfffffffc, RZ, 0xc0, !PT ;  /* 0xfffffffc04047812 */ /* 0x000fe200078ec0ff */
[----:B------:R-:W-:Y:S01]  /*02b0*/  UIMAD UR6, UR32, UR13, UR38 ;  /* 0x0000000d200672a4 */ /* 0x000fe2000f8e0226 */
[----:B------:R-:W-:Y:S01]  /*02c0*/  LOP3.LUT R3, R3, 0xfffffffe, RZ, 0xc0, !PT ;  /* 0xfffffffe03037812 */ /* 0x000fe200078ec0ff */
[----:B------:R-:W-:Y:S01]  /*02d0*/  ULDC UR14, c[0x0][0x1c0] ;  /* 0x00007000000e7ab9 */ /* 0x000fe20000000800 */
[CC--:B------:R-:W-:Y:S01]  /*02e0*/  LEA.HI R2, R5.reuse, R11.reuse, RZ, 0x4 ;  /* 0x0000000b05027211 */ /* 0x0c0fe200078f20ff */
[C---:B------:R-:W-:Y:S01]  /*02f0*/  IMAD.IADD R18, R0.reuse, 0x1, -R4 ;  /* 0x0000000100127824 */ /* 0x040fe200078e0a04 */
[CC--:B------:R-:W-:Y:S01]  /*0300*/  LEA.HI R14, R5.reuse, R11.reuse, RZ, 0x7 ;  /* 0x0000000b050e7211 */ /* 0x0c0fe200078f38ff */
[----:B------:R-:W-:Y:S01]  /*0310*/  IMAD.IADD R13, R0, 0x1, -R3 ;  /* 0x00000001000d7824 */ /* 0x000fe200078e0a03 */
[CC--:B------:R-:W-:Y:S01]  /*0320*/  LEA.HI R15, R5.reuse, R11.reuse, RZ, 0x6 ;  /* 0x0000000b050f7211 */ /* 0x0c0fe200078f30ff */
[----:B------:R-:W-:Y:S01]  /*0330*/  ULDC UR11, c[0x0][0x1c0] ;  /* 0x00007000000b7ab9 */ /* 0x000fe20000000800 */
[----:B------:R-:W-:Y:S01]  /*0340*/  LEA.HI R5, R5, R11, RZ, 0x2 ;  /* 0x0000000b05057211 */ /* 0x000fe200078f10ff */
[----:B------:R-:W-:Y:S01]  /*0350*/  STL [R1+0x7c], R18 ;  /* 0x00007c1201007387 */ /* 0x000fe20000100800 */
[----:B------:R-:W-:Y:S01]  /*0360*/  LOP3.LUT R7, R10, 0xfffffff8, RZ, 0xc0, !PT ;  /* 0xfffffff80a077812 */ /* 0x000fe200078ec0ff */
[----:B------:R-:W-:Y:S01]  /*0370*/  UIMAD UR54, UR8, UR32, URZ ;  /* 0x00000020083672a4 */ /* 0x000fe2000f8e023f */
[--C-:B------:R-:W-:Y:S01]  /*0380*/  SHF.R.S32.HI R3, RZ, 0x2, R5.reuse ;  /* 0x00000002ff037819 */ /* 0x100fe20000011405 */
[----:B------:R-:W-:Y:S01]  /*0390*/  UIMAD UR7, UR32, UR11, UR38 ;  /* 0x0000000b200772a4 */ /* 0x000fe2000f8e0226 */
[----:B------:R-:W-:Y:S01]  /*03a0*/  SHF.R.S32.HI R0, RZ, 0x1f, R5 ;  /* 0x0000001fff007819 */ /* 0x000fe20000011405 */
[C---:B------:R-:W-:Y:S01]  /*03b0*/  IMAD.IADD R6, R11.reuse, 0x1, -R7 ;  /* 0x000000010b067824 */ /* 0x040fe200078e0a07 */
[----:B------:R-:W-:Y:S01]  /*03c0*/  LOP3.LUT R8, R2, 0xfffffff0, RZ, 0xc0, !PT ;  /* 0xfffffff002087812 */ /* 0x000fe200078ec0ff */
[----:B------:R-:W-:Y:S01]  /*03d0*/  @!UP2 UIMAD UR8, UR32, UR14, UR38 ;  /* 0x0000000e2008a2a4 */ /* 0x000fe2000f8e0226 */
[----:B------:R-:W-:Y:S01]  /*03e0*/  LEA.HI R0, R0, R3, RZ, 0x3 ;  /* 0x0000000300007211 */ /* 0x000fe200078f18ff */
[----:B------:R-:W-:Y:S01]  /*03f0*/  IMAD.SHL.U32 R20, R6, 0x8, RZ ;  /* 0x0000000806147824 */ /* 0x000fe200078e00ff */
[----:B------:R-:W-:Y:S01]  /*0400*/  SHF.R.S32.HI R4, RZ, 0x4, R2 ;  /* 0x00000004ff047819 */ /* 0x000fe20000011402 */
[----:B------:R-:W-:Y:S01]  /*0410*/  IMAD.IADD R7, R11, 0x1, -R8 ;  /* 0x000000010b077824 */ /* 0x000fe200078e0a08 */
[----:B------:R-:W-:Y:S01]  /*0420*/  LOP3.LUT R0, R0, 0xfffffff8, RZ, 0xc0, !PT ;  /* 0xfffffff800007812 */ /* 0x000fe200078ec0ff */
[----:B------:R-:W-:Y:S01]  /*0430*/  USHF.L.U32 UR46, UR47, 0x6, URZ ;  /* 0x000000062f2e7899 */ /* 0x000fe2000800063f */
[----:B------:R-:W-:Y:S01]  /*0440*/  SHF.R.S32.HI R17, RZ, 0x3, R10 ;  /* 0x00000003ff117819 */ /* 0x000fe2000001140a */
[----:B------:R-:W-:Y:S01]  /*0450*/  STL [R1+0x80], R20 ;  /* 0x0000801401007387 */ /* 0x000fe20000100800 */
[----:B------:R-:W-:Y:S01]  /*0460*/  LEA.HI R2, R2, R4, RZ, 0x1 ;  /* 0x0000000402027211 */ /* 0x000fe200078f08ff */
[----:B------:R-:W-:Y:S01]  /*0470*/  IMAD.IADD R8, R3, 0x1, -R0 ;  /* 0x0000000103087824 */ /* 0x000fe200078e0a00 */
[----:B------:R-:W-:Y:S01]  /*0480*/  LOP3.LUT R12, R5, 0x7ffffffc, RZ, 0xc0, !PT ;  /* 0x7ffffffc050c7812 */ /* 0x000fe200078ec0ff */
[----:B------:R-:W-:Y:S01]  /*0490*/  IMAD.SHL.U32 R0, R17, 0x40, RZ ;  /* 0x0000004011007824 */ /* 0x000fe200078e00ff */
[----:B------:R-:W-:Y:S01]  /*04a0*/  LOP3.LUT R2, R2, 0xfffffffe, RZ, 0xc0, !PT ;  /* 0xfffffffe02027812 */ /* 0x000fe200078ec0ff */
[----:B------:R-:W-:Y:S01]  /*04b0*/  USHF.L.U32 UR41, UR6, 0x5, URZ ;  /* 0x0000000506297899 */ /* 0x000fe2000800063f */
[----:B------:R-:W-:Y:S01]  /*04c0*/  SHF.R.S32.HI R3, RZ, 0x1f, R9 ;  /* 0x0000001fff037819 */ /* 0x000fe20000011409 */
[----:B------:R-:W-:Y:S01]  /*04d0*/  IMAD.IADD R16, R11, 0x1, -R12 ;  /* 0x000000010b107824 */ /* 0x000fe200078e0a0c */
[----:B------:R-:W-:Y:S01]  /*04e0*/  LOP3.LUT R0, R0, 0x1c0, RZ, 0xc0, !PT ;  /* 0x000001c000007812 */ /* 0x000fe200078ec0ff */
[----:B------:R-:W-:Y:S01]  /*04f0*/  IMAD.IADD R11, R4, 0x1, -R2 ;  /* 0x00000001040b7824 */ /* 0x000fe200078e0a02 */
[----:B------:R-:W-:Y:S01]  /*0500*/  SHF.R.S32.HI R4, RZ, 0x1f, R7 ;  /* 0x0000001fff047819 */ /* 0x000fe20000011407 */
[----:B------:R-:W-:Y:S01]  /*0510*/  ULDC UR51, c[0x0][0x214] ;  /* 0x0000850000337ab9 */ /* 0x000fe20000000800 */
[----:B------:R-:W-:Y:S01]  /*0520*/  SHF.R.U32.HI R2, RZ, 0x3, R0 ;  /* 0x00000003ff027819 */ /* 0x000fe20000011600 */
[----:B------:R-:W-:Y:S01]  /*0530*/  ULDC UR58, c[0x0][0x1c8] ;  /* 0x00007200003a7ab9 */ /* 0x000fe20000000800 */
[----:B------:R-:W-:Y:S01]  /*0540*/  LOP3.LUT R0, R0, 0x38, R20, 0xf8, !PT ;  /* 0x0000003800007812 */ /* 0x000fe200078ef814 */
[----:B------:R-:W-:Y:S01]  /*0550*/  ULDC.U8 UR10, c[0x0][0x3d0] ;  /* 0x0000f400000a7ab9 */ /* 0x000fe20000000000 */
[----:B------:R-:W-:Y:S01]  /*0560*/  LEA.HI R12, R4, R7, RZ, 0x3 ;  /* 0x00000007040c7211 */ /* 0x000fe200078f18ff */
[----:B------:R-:W-:Y:S01]  /*0570*/  ULDC UR52, c[0x0][0x224] ;  /* 0x0000890000347ab9 */ /* 0x000fe20000000800 */
[----:B------:R-:W-:Y:S01]  /*0580*/  LEA.HI R17, R3, R9, RZ, 0x2 ;  /* 0x0000000903117211 */ /* 0x000fe200078f10ff */
[----:B------:R-:W-:Y:S01]  /*0590*/  @UP2 UIMAD UR56, UR32, UR51, URZ ;  /* 0x00000033203822a4 */ /* 0x000fe2000f8e023f */
[----:B------:R-:W-:Y:S01]  /*05a0*/  LOP3.LUT R9, R0, R2, RZ, 0x3c, !PT ;  /* 0x0000000200097212 */ /* 0x000fe200078e3cff */
[----:B------:R-:W-:Y:S01]  /*05b0*/  IMAD.SHL.U32 R0, R6, 0x40, RZ ;  /* 0x0000004006007824 */ /* 0x000fe200078e00ff */
[----:B------:R-:W-:Y:S01]  /*05c0*/  LOP3.LUT R2, R12, 0xfffffff8, RZ, 0xc0, !PT ;  /* 0xfffffff80c027812 */ /* 0x000fe200078ec0ff */
[----:B------:R-:W-:Y:S01]  /*05d0*/  ULDC.64 UR4, c[0x0][0x118] ;  /* 0x0000460000047ab9 */ /* 0x000fe20000000a00 */
[----:B------:R-:W-:Y:S01]  /*05e0*/  LOP3.LUT P4, RZ, R6, 0x2, RZ, 0xc0, !PT ;  /* 0x0000000206ff7812 */ /* 0x000fe2000788c0ff */
[----:B------:R-:W-:Y:S01]  /*05f0*/  ULOP3.LUT UR58, UR38, UR58, URZ, 0x3c, !UPT ;  /* 0x0000003a263a7292 */ /* 0x000fe2000f8e3c3f */
[----:B------:R-:W-:Y:S01]  /*0600*/  LOP3.LUT R0, R0, 0x1c0, RZ, 0xc0, !PT ;  /* 0x000001c000007812 */ /* 0x000fe200078ec0ff */
[----:B------:R-:W-:Y:S01]  /*0610*/  IMAD.IADD R7, R7, 0x1, -R2 ;  /* 0x0000000107077824 */ /* 0x000fe200078e0a02 */
[----:B------:R-:W-:Y:S01]  /*0620*/  LOP3.LUT P3, RZ, R6, 0x4, RZ, 0xc0, !PT ;  /* 0x0000000406ff7812 */ /* 0x000fe2000786c0ff */
[----:B------:R-:W-:Y:S01]  /*0630*/  IMAD.U32 R2, RZ, RZ, UR16 ;  /* 0x00000010ff027e24 */ /* 0x000fe2000f8e00ff */
[C---:B------:R-:W-:Y:S01]  /*0640*/  LOP3.LUT R5, R0.reuse, 0x8, R10, 0xf8, !PT ;  /* 0x0000000800057812 */ /* 0x040fe200078ef80a */
[----:B------:R-:W-:Y:S01]  /*0650*/  IMAD.SHL.U32 R2, R13, 0x10, RZ ;  /* 0x000000100d027824 */ /* 0x000fe200078e00ff */
[----:B------:R-:W-:Y:S01]  /*0660*/  SHF.R.U32.HI R4, RZ, 0x3, R0 ;  /* 0x00000003ff047819 */ /* 0x000fe20000011600 */
[----:B------:R-:W-:Y:S01]  /*0670*/  UISETP.NE.AND UP3, UPT, UR10, URZ, UPT ;  /* 0x0000003f0a00728c */ /* 0x000fe2000bf65270 */
[----:B------:R-:W-:Y:S01]  /*0680*/  SHF.R.S32.HI R14, RZ, 0x7, R14 ;  /* 0x00000007ff0e7819 */ /* 0x000fe2000001140e */
[----:B------:R-:W-:Y:S01]  /*0690*/  USHF.R.S32.HI UR61, URZ, 0x1f, UR38 ;  /* 0x0000001f3f3d7899 */ /* 0x000fe20008011426 */
[----:B------:R-:W-:Y:S01]  /*06a0*/  LOP3.LUT R6, R0, 0x10, R2, 0xf8, !PT ;  /* 0x0000001000067812 */ /* 0x000fe200078ef802 */
[----:B------:R-:W-:Y:S01]  /*06b0*/  IMAD.SHL.U32 R2, R11, 0x200, RZ ;  /* 0x000002000b027824 */ /* 0x000fe200078e00ff */
[----:B------:R-:W-:Y:S01]  /*06c0*/  LOP3.LUT R3, R8, 0x1, RZ, 0xc0, !PT ;  /* 0x0000000108037812 */ /* 0x000fe200078ec0ff */
[----:B------:R-:W-:Y:S01]  /*06d0*/  USHF.R.S32.HI UR60, URZ, 0x1f, UR32 ;  /* 0x0000001f3f3c7899 */ /* 0x000fe20008011420 */
[----:B------:R-:W-:Y:S01]  /*06e0*/  LOP3.LUT R0, R5, R4, RZ, 0x3c, !PT ;  /* 0x0000000405007212 */ /* 0x000fe200078e3cff */
[----:B------:R-:W-:Y:S01]  /*06f0*/  USHF.R.S32.HI UR59, URZ, 0x1f, UR38 ;  /* 0x0000001f3f3b7899 */ /* 0x000fe20008011426 */
[----:B------:R-:W-:Y:S01]  /*0700*/  LOP3.LUT R5, R6, 0x8, R10, 0xf8, !PT ;  /* 0x0000000806057812 */ /* 0x000fe200078ef80a */
[----:B------:R-:W-:Y:S01]  /*0710*/  IMAD.U32 R6, RZ, RZ, UR15 ;  /* 0x0000000fff067e24 */ /* 0x000fe2000f8e00ff */
[----:B------:R-:W-:Y:S01]  /*0720*/  ISETP.NE.U32.AND P0, PT, R3, 0x1, PT ;  /* 0x000000010300780c */ /* 0x000fe20003f05070 */
[----:B------:R-:W-:Y:S01]  /*0730*/  IMAD R3, R14, 0x800, R2 ;  /* 0x000008000e037824 */ /* 0x000fe200078e0202 */
[----:B------:R-:W-:Y:S01]  /*0740*/  LOP3.LUT R4, R2, R5, R4, 0xf6, !PT ;  /* 0x0000000502047212 */ /* 0x000fe200078ef604 */
[C---:B------:R-:W-:Y:S01]  /*0750*/  IMAD.SHL.U32 R5, R8.reuse, 0x40, RZ ;  /* 0x0000004008057824 */ /* 0x040fe200078e00ff */
[----:B------:R-:W-:Y:S01]  /*0760*/  SHF.R.S32.HI R2, RZ, 0x6, R15 ;  /* 0x00000006ff027819 */ /* 0x000fe2000001140f */
[----:B------:R-:W-:Y:S01]  /*0770*/  IMAD.IADD R0, R3, 0x1, R0 ;  /* 0x0000000103007824 */ /* 0x000fe200078e0200 */
[----:B------:R-:W-:Y:S01]  /*0780*/  R2P PR, R8, 0x6 ;  /* 0x0000000608007804 */ /* 0x000fe20000000000 */
[----:B------:R-:W-:Y:S01]  /*0790*/  IMAD.SHL.U32 R6, R11, 0x20, RZ ;  /* 0x000000200b067824 */ /* 0x000fe200078e00ff */
[C---:B------:R-:W-:Y:S01]  /*07a0*/  LOP3.LUT P6, RZ, R7.reuse, 0x2, RZ, 0xc0, !PT ;  /* 0x0000000207ff7812 */ /* 0x040fe200078cc0ff */
[C---:B------:R-:W-:Y:S01]  /*07b0*/  IMAD R10, R2.reuse, 0x200, R9 ;  /* 0x00000200020a7824 */ /* 0x040fe200078e0209 */
[----:B------:R-:W-:Y:S01]  /*07c0*/  LOP3.LUT P5, RZ, R7, 0x4, RZ, 0xc0, !PT ;  /* 0x0000000407ff7812 */ /* 0x000fe200078ac0ff */
[----:B------:R-:W-:Y:S01]  /*07d0*/  IMAD.SHL.U32 R3, R2, 0x8, RZ ;  /* 0x0000000802037824 */ /* 0x000fe200078e00ff */
[----:B------:R-:W-:Y:S01]  /*07e0*/  LOP3.LUT R2, R5, 0x1c0, RZ, 0xc0, !PT ;  /* 0x000001c005027812 */ /* 0x000fe200078ec0ff */
[----:B------:R-:W-:Y:S01]  /*07f0*/  IMAD.SHL.U32 R14, R14, 0x20, RZ ;  /* 0x000000200e0e7824 */ /* 0x000fe200078e00ff */
[----:B------:R-:W-:Y:S01]  /*0800*/  UIMAD.WIDE.U32 UR42, UR36, UR44, URZ ;  /* 0x0000002c242a72a5 */ /* 0x000fe2000f8e003f */
[----:B------:R-:W-:Y:S01]  /*0810*/  IMAD.SHL.U32 R7, R7, 0x40, RZ ;  /* 0x0000004007077824 */ /* 0x000fe200078e00ff */
[----:B------:R-:W-:Y:S01]  /*0820*/  LOP3.LUT R3, R3, 0x18, RZ, 0xc0, !PT ;  /* 0x0000001803037812 */ /* 0x000fe200078ec0ff */
[----:B------:R-:W-:Y:S01]  /*0830*/  IMAD.SHL.U32 R252, R0, 0x2, RZ ;  /* 0x0000000200fc7824 */ /* 0x000fe200078e00ff */
[----:B------:R-:W-:Y:S01]  /*0840*/  SHF.R.U32.HI R5, RZ, 0x3, R2 ;  /* 0x00000003ff057819 */ /* 0x000fe20000011602 */
[----:B------:R1:W-:Y:S01]  /*0850*/  STL [R1+0x88], R14 ;  /* 0x0000880e01007387 */ /* 0x0003e20000100800 */
[----:B------:R-:W-:Y:S01]  /*0860*/  LOP3.LUT R9, R3, 0x20, R6, 0xf8, !PT ;  /* 0x0000002003097812 */ /* 0x000fe200078ef806 */
[----:B------:R-:W-:Y:S01]  /*0870*/  IMAD.U32 R6, RZ, RZ, UR9 ;  /* 0x00000009ff067e24 */ /* 0x000fe2000f8e00ff */
[----:B------:R-:W-:Y:S01]  /*0880*/  LOP3.LUT R8, R5, R2, R3, 0x1e, !PT ;  /* 0x0000000205087212 */ /* 0x000fe200078e1e03 */
[----:B------:R-:W-:Y:S01]  /*0890*/  UIMAD UR53, UR37, UR44, URZ ;  /* 0x0000002c253572a4 */ /* 0x000fe2000f8e023f */
[----:B------:R-:W-:Y:S01]  /*08a0*/  LOP3.LUT R3, R2, 0x20, R14, 0xf8, !PT ;  /* 0x0000002002037812 */ /* 0x000fe200078ef80e */
[----:B------:R-:W-:Y:S01]  /*08b0*/  IMAD.SHL.U32 R2, R16, 0x2, RZ ;  /* 0x0000000210027824 */ /* 0x000fe200078e00ff */
[----:B------:R-:W-:-:S02]  /*08c0*/  USHF.R.S32.HI UR55, URZ, 0x1f, UR48 ;  /* 0x0000001f3f377899 */ /* 0x000fc40008011430 */
[----:B------:R-:W-:Y:S01]  /*08d0*/  LOP3.LUT R5, R3, R5, RZ, 0x3c, !PT ;  /* 0x0000000503057212 */ /* 0x000fe200078e3cff */
[--C-:B------:R-:W-:Y:S01]  /*08e0*/  IMAD R6, R18, 0x400, R2.reuse ;  /* 0x0000040012067824 */ /* 0x100fe200078e0202 */
[----:B------:R-:W-:Y:S01]  /*08f0*/  UIMAD UR52, UR7, UR52, URZ ;  /* 0x00000034073472a4 */ /* 0x000fe2000f8e023f */
[----:B------:R-:W-:Y:S01]  /*0900*/  IMAD R3, R13, 0x400, R2 ;  /* 0x000004000d037824 */ /* 0x000fe200078e0202 */
[----:B------:R-:W-:Y:S01]  /*0910*/  LOP3.LUT R2, R7, 0x1c0, RZ, 0xc0, !PT ;  /* 0x000001c007027812 */ /* 0x000fe200078ec0ff */
[----:B------:R-:W-:Y:S01]  /*0920*/  IMAD.IADD R15, R6, 0x1, R5 ;  /* 0x00000001060f7824 */ /* 0x000fe200078e0205 */
[----:B------:R-:W-:Y:S01]  /*0930*/  @!UP2 UIMAD UR51, UR8, UR51, URZ ;  /* 0x000000330833a2a4 */ /* 0x000fe2000f8e023f */
[----:B------:R-:W-:Y:S01]  /*0940*/  IMAD.SHL.U32 R5, R11, 0x8, RZ ;  /* 0x000000080b057824 */ /* 0x000fe200078e00ff */
[----:B------:R-:W-:Y:S01]  /*0950*/  USHF.R.S32.HI UR50, URZ, 0x1f, UR46 ;  /* 0x0000001f3f327899 */ /* 0x000fe2000801142e */
[----:B------:R-:W-:Y:S01]  /*0960*/  IMAD.SHL.U32 R7, R12, 0x40, RZ ;  /* 0x000000400c077824 */ /* 0x000fe200078e00ff */
[----:B------:R-:W-:Y:S01]  /*0970*/  USHF.R.S32.HI UR49, URZ, 0x1f, UR41 ;  /* 0x0000001f3f317899 */ /* 0x000fe20008011429 */
[----:B------:R-:W-:Y:S01]  /*0980*/  IMAD.MOV.U32 R11, RZ, RZ, 0x40 ;  /* 0x00000040ff0b7424 */ /* 0x000fe200078e00ff */
[----:B------:R-:W-:Y:S01]  /*0990*/  LOP3.LUT R5, R2, 0x8, R5, 0xf8, !PT ;  /* 0x0000000802057812 */ /* 0x000fe200078ef805 */
[----:B------:R-:W-:Y:S01]  /*09a0*/  IMAD.MOV.U32 R6, RZ, RZ, 0x20 ;  /* 0x00000020ff067424 */ /* 0x000fe200078e00ff */
[----:B------:R-:W-:Y:S01]  /*09b0*/  LOP3.LUT R7, R7, 0xfffffe00, RZ, 0xc0, !PT ;  /* 0xfffffe0007077812 */ /* 0x000fe200078ec0ff */
[----:B------:R-:W-:Y:S01]  /*09c0*/  IMAD.MOV.U32 R12, RZ, RZ, -0x10 ;  /* 0xfffffff0ff0c7424 */ /* 0x000fe200078e00ff */
[----:B------:R-:W-:Y:S01]  /*09d0*/  ULDC.U8 UR30, c[0x0][0x2d8] ;  /* 0x0000b600001e7ab9 */ /* 0x000fe20000000000 */
[----:B-1----:R-:W-:Y:S01]  /*09e0*/  IMAD.IADD R14, R3, 0x1, R8 ;  /* 0x00000001030e7824 */ /* 0x002fe200078e0208 */
[----:B------:R-:W-:Y:S01]  /*09f0*/  SHF.R.U32.HI R3, RZ, 0x3, R2 ;  /* 0x00000003ff037819 */ /* 0x000fe20000011602 */
[----:B------:R-:W-:-:S03]  /*0a00*/  IMAD R8, R18, 0x400, R7 ;  /* 0x0000040012087824 */ /* 0x000fc600078e0207 */
[----:B------:R-:W-:Y:S01]  /*0a10*/  LOP3.LUT R2, R3, R9, R2, 0x1e, !PT ;  /* 0x0000000903027212 */ /* 0x000fe200078e1e02 */
[----:B------:R-:W-:Y:S01]  /*0a20*/  IMAD R9, R13, 0x400, R7 ;  /* 0x000004000d097824 */ /* 0x000fe200078e0207 */
[----:B------:R-:W-:Y:S02]  /*0a30*/  LOP3.LUT R3, R5, R3, RZ, 0x3c, !PT ;  /* 0x0000000305037212 */ /* 0x000fe400078e3cff */
[----:B------:R-:W-:Y:S02]  /*0a40*/  SHF.R.S32.HI R5, RZ, 0x2, R17 ;  /* 0x00000002ff057819 */ /* 0x000fe40000011411 */
[----:B------:R-:W-:Y:S01]  /*0a50*/  LOP3.LUT R7, R2, R7, RZ, 0xfc, !PT ;  /* 0x0000000702077212 */ /* 0x000fe200078efcff */
[----:B------:R-:W-:Y:S01]  /*0a60*/  IMAD.IADD R8, R8, 0x1, R3 ;  /* 0x0000000108087824 */ /* 0x000fe200078e0203 */
[----:B------:R-:W-:Y:S01]  /*0a70*/  SEL R2, R11, 0xffffffc0, !P3 ;  /* 0xffffffc00b027807 */ /* 0x000fe20005800000 */
[----:B------:R-:W-:Y:S01]  /*0a80*/  IMAD.IADD R9, R3, 0x1, R9 ;  /* 0x0000000103097824 */ /* 0x000fe200078e0209 */
[----:B------:R-:W-:Y:S01]  /*0a90*/  SEL R3, R6, 0xffffffe0, !P4 ;  /* 0xffffffe006037807 */ /* 0x000fe20006000000 */
[----:B------:R-:W-:Y:S01]  /*0aa0*/  IMAD R13, R18, 0x10, R5 ;  /* 0x00000010120d7824 */ /* 0x000fe200078e0205 */
[----:B------:R-:W-:Y:S01]  /*0ab0*/  SEL R6, R6, 0xffffffe0, !P6 ;  /* 0xffffffe006067807 */ /* 0x000fe20007000000 */
[----:B------:R-:W-:Y:S01]  /*0ac0*/  IMAD.SHL.U32 R5, R10, 0x2, RZ ;  /* 0x000000020a057824 */ /* 0x000fe200078e00ff */
[----:B------:R-:W-:Y:S01]  /*0ad0*/  SEL R10, R12, 0x10, !P0 ;  /* 0x000000100c0a7807 */ /* 0x000fe20004000000 */
[----:B------:R-:W-:Y:S01]  /*0ae0*/  IMAD R16, R0, 0x2, R2 ;  /* 0x0000000200107824 */ /* 0x000fe200078e0202 */
[----:B------:R1:W-:Y:S01]  /*0af0*/  STL [R1+0x64], R13 ;  /* 0x0000640d01007387 */ /* 0x0003e20000100800 */
[----:B------:R-:W-:Y:S01]  /*0b00*/  LEA R12, R14, 0xc000, 0x1 ;  /* 0x0000c0000e0c7811 */ /* 0x000fe200078e08ff */
[----:B------:R-:W-:Y:S01]  /*0b10*/  IMAD.SHL.U32 R8, R8, 0x2, RZ ;  /* 0x0000000208087824 */ /* 0x000fe200078e00ff */
[----:B------:R-:W-:Y:S01]  /*0b20*/  LEA R9, R9, 0x12000, 0x1 ;  /* 0x0001200009097811 */ /* 0x000fe200078e08ff */
[----:B------:R2:W-:Y:S04]  /*0b30*/  STL [R1+0x38], R5 ;  /* 0x0000380501007387 */ /* 0x0005e80000100800 */
[----:B------:R-:W-:Y:S01]  /*0b40*/  STL [R1], R16 ;  /* 0x0000001001007387 */ /* 0x000fe20000100800 */
[----:B-1----:R-:W-:-:S02]  /*0b50*/  IMAD R13, R0, 0x2, R3 ;  /* 0x00000002000d7824 */ /* 0x002fc400078e0203 */
[----:B------:R-:W-:Y:S02]  /*0b60*/  IMAD.IADD R3, R3, 0x1, R16 ;  /* 0x0000000103037824 */ /* 0x000fe400078e0210 */
[----:B------:R-:W-:Y:S01]  /*0b70*/  IMAD.IADD R0, R2, 0x1, R13 ;  /* 0x0000000102007824 */ /* 0x000fe200078e020d */
[----:B------:R1:W-:Y:S01]  /*0b80*/  STL [R1+0x4], R13 ;  /* 0x0000040d01007387 */ /* 0x0003e20000100800 */
[----:B--2---:R-:W-:Y:S01]  /*0b90*/  SEL R5, R11, 0xffffffc0, !P5 ;  /* 0xffffffc00b057807 */ /* 0x004fe20006800000 */
[----:B------:R-:W-:Y:S02]  /*0ba0*/  IMAD R2, R4, 0x2, R2 ;  /* 0x0000000204027824 */ /* 0x000fe400078e0202 */
[----:B------:R2:W-:Y:S04]  /*0bb0*/  STL [R1+0x2c], R3 ;  /* 0x00002c0301007387 */ /* 0x0005e80000100800 */
[----:B------:R3:W-:Y:S01]  /*0bc0*/  STL [R1+0x10], R0 ;  /* 0x0000100001007387 */ /* 0x0007e20000100800 */
[----:B-1----:R-:W-:-:S02]  /*0bd0*/  IMAD.SHL.U32 R13, R15, 0x2, RZ ;  /* 0x000000020f0d7824 */ /* 0x002fc400078e00ff */
[----:B--2---:R-:W-:-:S03]  /*0be0*/  IMAD.SHL.U32 R3, R4, 0x2, RZ ;  /* 0x0000000204037824 */ /* 0x004fc600078e00ff */
[C---:B------:R-:W-:Y:S01]  /*0bf0*/  IADD3 R11, R13.reuse, 0x20, RZ ;  /* 0x000000200d0b7810 */ /* 0x040fe20007ffe0ff */
[----:B------:R-:W-:Y:S01]  /*0c00*/  STL [R1+0x3c], R13 ;  /* 0x00003c0d01007387 */ /* 0x000fe20000100800 */
[C---:B------:R-:W-:Y:S01]  /*0c10*/  IADD3 R4, R12.reuse, 0x40, RZ ;  /* 0x000000400c047810 */ /* 0x040fe20007ffe0ff */
[C---:B---3--:R-:W-:Y:S01]  /*0c20*/  IMAD.IADD R0, R13.reuse, 0x1, R10 ;  /* 0x000000010d007824 */ /* 0x048fe200078e020a */
[----:B------:R-:W-:Y:S01]  /*0c30*/  @P1 IADD3 R11, R13, -0x20, RZ ;  /* 0xffffffe00d0b1810 */ /* 0x000fe20007ffe0ff */
[----:B------:R-:W-:Y:S01]  /*0c40*/  STL [R1+0x70], R12 ;  /* 0x0000700c01007387 */ /* 0x000fe20000100800 */
[----:B------:R-:W-:-:S03]  /*0c50*/  @P2 IADD3 R4, R12, -0x40, RZ ;  /* 0xffffffc00c042810 */ /* 0x000fc60007ffe0ff */
        /* <DEDUP_REMOVED lines=20> */
.L_x_729:
        /* <DEDUP_REMOVED lines=53> */
.L_x_701:
        /* <DEDUP_REMOVED lines=58> */
.L_x_703:
        /* <DEDUP_REMOVED lines=18> */
.L_x_704:
        /* <DEDUP_REMOVED lines=71> */
.L_x_705:
[----:B------:R-:W-:Y:S02]  /*1a20*/  UMOV UR11, UR52 ;  /* 0x00000034000b7c82 */ /* 0x000fe40008000000 */
.L_x_706:
[----:B------:R-:W2:Y:S04]  /*1a30*/  LDL.64 R6, [R1+0x80] ;  /* 0x0000800001067983 */ /* 0x000ea80000100a00 */
[----:B------:R1:W3:Y:S01]  /*1a40*/  LDL.64 R18, [R1+0x80] ;  /* 0x0000800001127983 */ /* 0x0002e20000100a00 */
[----:B------:R-:W-:Y:S01]  /*1a50*/  UIADD3 UR8, UP5, UP4, UR8, UR46, UR48 ;  /* 0x0000002e08087290 */ /* 0x000fe2000fcbe030 */
[----:B------:R-:W-:Y:S01]  /*1a60*/  IMAD.U32 R11, RZ, RZ, UR38 ;  /* 0x00000026ff0b7e24 */ /* 0x000fe2000f8e00ff */
[----:B------:R-:W-:Y:S01]  /*1a70*/  USHF.R.S32.HI UR14, URZ, 0x1f, UR38 ;  /* 0x0000001f3f0e7899 */ /* 0x000fe20008011426 */
[----:B------:R-:W4:Y:S01]  /*1a80*/  S2R R31, SR_TID.X ;  /* 0x00000000001f7919 */ /* 0x000f220000002100 */
[----:B------:R-:W-:Y:S01]  /*1a90*/  UIADD3 UR17, UP1, UP0, UR17, UR8, UR20 ;  /* 0x0000000811117290 */ /* 0x000fe2000f83e014 */
[----:B------:R-:W-:Y:S01]  /*1aa0*/  BSSY B1, `(.L_x_702) ;  /* 0x00006ec000017945 */ /* 0x000fe20003800000 */
[----:B------:R-:W-:Y:S01]  /*1ab0*/  UIADD3.X UR7, UR10, UR50, UR55, UP5, UP4 ;  /* 0x000000320a077290 */ /* 0x000fe2000afe8437 */
[----:B------:R-:W5:Y:S01]  /*1ac0*/  S2R R36, SR_TID.X ;  /* 0x0000000000247919 */ /* 0x000f620000002100 */
[----:B------:R-:W-:-:S02]  /*1ad0*/  ULDC.64 UR8, c[0x0][0x1a8] ;  /* 0x00006a0000087ab9 */ /* 0x000fc40000000a00 */
[----:B------:R-:W-:Y:S01]  /*1ae0*/  UIADD3.X UR13, UR12, UR7, UR13, UP1, UP0 ;  /* 0x000000070c0d7290 */ /* 0x000fe20008fe040d */
[----:B------:R-:W1:Y:S01]  /*1af0*/  S2R R24, SR_TID.X ;  /* 0x0000000000187919 */ /* 0x000e620000002100 */
[----:B------:R-:W-:Y:S02]  /*1b00*/  UIMAD UR7, UR14, UR8, URZ ;  /* 0x000000080e0772a4 */ /* 0x000fe4000f8e023f */
[----:B------:R-:W-:Y:S02]  /*1b10*/  UISETP.GE.AND UP0, UPT, UR23, 0x1, UPT ;  /* 0x000000011700788c */ /* 0x000fe4000bf06270 */
[----:B------:R-:W-:Y:S02]  /*1b20*/  UIMAD UR12, UR38, UR9, UR7 ;  /* 0x00000009260c72a4 */ /* 0x000fe4000f8e0207 */
[----:B------:R-:W-:Y:S02]  /*1b30*/  UMOV UR20, 0x4 ;  /* 0x0000000400147882 */ /* 0x000fe40000000000 */
[----:B------:R-:W-:-:S02]  /*1b40*/  ULDC.64 UR8, c[0x0][0x378] ;  /* 0x0000de0000087ab9 */ /* 0x000fc40000000a00 */
[----:B------:R-:W-:-:S04]  /*1b50*/  UIMAD UR7, UR14, UR8, URZ ;  /* 0x000000080e0772a4 */ /* 0x000fc8000f8e023f */
[----:B------:R-:W-:Y:S01]  /*1b60*/  UIMAD UR10, UR38, UR9, UR7 ;  /* 0x00000009260a72a4 */ /* 0x000fe2000f8e0207 */
[----:B----4-:R-:W-:Y:S02]  /*1b70*/  SHF.R.S32.HI R31, RZ, 0x1f, R31 ;  /* 0x0000001fff1f7819 */ /* 0x010fe4000001141f */
[----:B------:R-:W-:Y:S02]  /*1b80*/  ULDC.64 UR8, c[0x0][0x370] ;  /* 0x0000dc0000087ab9 */ /* 0x000fe40000000a00 */
[----:B-----5:R-:W-:Y:S01]  /*1b90*/  LEA.HI R31, R31, R36, RZ, 0x3 ;  /* 0x000000241f1f7211 */ /* 0x020fe200078f18ff */
[----:B------:R-:W-:Y:S02]  /*1ba0*/  UIMAD UR7, UR24, UR8, URZ ;  /* 0x00000008180772a4 */ /* 0x000fe4000f8e023f */
[----:B------:R-:W-:Y:S01]  /*1bb0*/  UIADD3 UR8, UR16, UR15, URZ ;  /* 0x0000000f10087290 */ /* 0x000fe2000fffe03f */
[----:B------:R-:W-:Y:S01]  /*1bc0*/  SHF.R.S32.HI R31, RZ, 0x3, R31 ;  /* 0x00000003ff1f7819 */ /* 0x000fe2000001141f */
[----:B------:R-:W-:-:S02]  /*1bd0*/  UIMAD UR7, UR16, UR9, UR7 ;  /* 0x00000009100772a4 */ /* 0x000fc4000f8e0207 */
[----:B------:R-:W-:Y:S01]  /*1be0*/  UIADD3 UR9, UR16, UR11, URZ ;  /* 0x0000000b10097290 */ /* 0x000fe2000fffe03f */
[----:B------:R-:W-:Y:S01]  /*1bf0*/  SHF.R.S32.HI R26, RZ, 0x1f, R31 ;  /* 0x0000001fff1a7819 */ /* 0x000fe2000001141f */
[----:B------:R-:W-:Y:S01]  /*1c00*/  ULDC.64 UR14, c[0x0][0x200] ;  /* 0x00008000000e7ab9 */ /* 0x000fe20000000a00 */
[----:B------:R-:W-:Y:S01]  /*1c10*/  IADD3 R5, P1, R31, UR16, RZ ;  /* 0x000000101f057c10 */ /* 0x000fe2000ff3e0ff */
[----:B------:R-:W-:-:S03]  /*1c20*/  UIMAD.WIDE UR14, UR8, UR20, UR14 ;  /* 0x00000014080e72a5 */ /* 0x000fc6000f8e020e */
        /* <DEDUP_REMOVED lines=11> */
[----:B------:R-:W-:Y:S01]  /*1ce0*/  IMAD.U32 R5, RZ, RZ, UR16 ;  /* 0x00000010ff057e24 */ /* 0x000fe2000f8e00ff */
[----:B------:R-:W-:-:S03]  /*1cf0*/  ULEA.HI.SX32 UR16, UR27, 0xffffffff, 0x1a ;  /* 0xffffffff1b107891 */ /* 0x000fc6000f8fd23f */
[----:B------:R-:W-:-:S04]  /*1d00*/  IMAD.WIDE.U32 R6, R5, c[0x0][0x370], R6 ;  /* 0x0000dc0005067a25 */ /* 0x000fc800078e0006 */
[----:B------:R-:W-:Y:S01]  /*1d10*/  IMAD.U32 R5, RZ, RZ, UR38 ;  /* 0x00000026ff057e24 */ /* 0x000fe2000f8e00ff */
[----:B------:R-:W-:Y:S01]  /*1d20*/  IADD3 R7, R7, UR7, RZ ;  /* 0x0000000707077c10 */ /* 0x000fe2000fffe0ff */
[----:B------:R-:W-:-:S04]  /*1d30*/  IMAD.WIDE.U32 R8, R11, c[0x0][0x1a8], R8 ;  /* 0x00006a000b087a25 */ /* 0x000fc800078e0008 */
[----:B------:R-:W-:Y:S01]  /*1d40*/  IMAD.WIDE.U32 R6, R5, c[0x0][0x378], R6 ;  /* 0x0000de0005067a25 */ /* 0x000fe200078e0006 */
[----:B-1----:R-:W-:Y:S02]  /*1d50*/  SHF.R.S32.HI R5, RZ, 0x1f, R24 ;  /* 0x0000001fff057819 */ /* 0x002fe40000011418 */
[----:B------:R-:W-:Y:S02]  /*1d60*/  IADD3 R11, R9, UR12, RZ ;  /* 0x0000000c090b7c10 */ /* 0x000fe4000fffe0ff */
[----:B------:R-:W-:Y:S02]  /*1d70*/  LEA.HI R5, R5, R24, RZ, 0x5 ;  /* 0x0000001805057211 */ /* 0x000fe400078f28ff */
[----:B------:R-:W-:Y:S02]  /*1d80*/  LEA R16, P1, R8, c[0x0][0x160], 0x1 ;  /* 0x0000580008107a11 */ /* 0x000fe400078208ff */
[----:B------:R-:W-:Y:S02]  /*1d90*/  LOP3.LUT R10, R5, 0xffffffe0, RZ, 0xc0, !PT ;  /* 0xffffffe0050a7812 */ /* 0x000fe400078ec0ff */
[----:B------:R-:W-:-:S02]  /*1da0*/  SHF.R.S32.HI R5, RZ, 0x5, R5 ;  /* 0x00000005ff057819 */ /* 0x000fc40000011405 */
[----:B------:R-:W-:Y:S01]  /*1db0*/  LEA.HI.X R17, R8, c[0x0][0x164], R11, 0x1, P1 ;  /* 0x0000590008117a11 */ /* 0x000fe200008f0c0b */
[----:B------:R-:W-:Y:S01]  /*1dc0*/  IMAD.IADD R24, R24, 0x1, -R10 ;  /* 0x0000000118187824 */ /* 0x000fe200078e0a0a */
[----:B------:R-:W-:Y:S01]  /*1dd0*/  IADD3 R7, R7, UR10, RZ ;  /* 0x0000000a07077c10 */ /* 0x000fe2000fffe0ff */
[----:B------:R-:W-:Y:S01]  /*1de0*/  IMAD R10, R26, c[0x0][0x370], RZ ;  /* 0x0000dc001a0a7a24 */ /* 0x000fe200078e02ff */
[----:B------:R-:W-:Y:S01]  /*1df0*/  ULDC.64 UR10, c[0x0][0x3c8] ;  /* 0x0000f200000a7ab9 */ /* 0x000fe20000000a00 */
[----:B------:R-:W-:Y:S02]  /*1e00*/  IMAD R5, R5, UR47, R24 ;  /* 0x0000002f05057c24 */ /* 0x000fe4000f8e0218 */
[C---:B------:R-:W-:Y:S02]  /*1e10*/  IMAD R10, R31.reuse, c[0x0][0x374], R10 ;  /* 0x0000dd001f0a7a24 */ /* 0x040fe400078e020a */
[----:B------:R-:W-:Y:S01]  /*1e20*/  IMAD.WIDE.U32 R6, R31, c[0x0][0x370], R6 ;  /* 0x0000dc001f067a25 */ /* 0x000fe200078e0006 */
[----:B------:R-:W-:-:S04]  /*1e30*/  IADD3 R9, P0, R5, UR17, RZ ;  /* 0x0000001105097c10 */ /* 0x000fc8000ff1e0ff */
[----:B------:R-:W-:Y:S01]  /*1e40*/  LEA.HI.X.SX32 R8, R5, UR13, 0x1, P0 ;  /* 0x0000000d05087c11 */ /* 0x000fe200080f0eff */
[----:B------:R-:W-:Y:S01]  /*1e50*/  IMAD.IADD R5, R7, 0x1, R10 ;  /* 0x0000000107057824 */ /* 0x000fe200078e020a */
[----:B------:R-:W-:Y:S01]  /*1e60*/  PLOP3.LUT P0, PT, PT, PT, UP0, 0x80, 0x0 ;  /* 0x000000000000781c */ /* 0x000fe20003f0f008 */
[----:B------:R-:W-:Y:S01]  /*1e70*/  UIMAD.WIDE UR12, UR9, UR20, UR10 ;  /* 0x00000014090c72a5 */ /* 0x000fe2000f8e020a */
[C---:B------:R-:W-:Y:S02]  /*1e80*/  LEA R22, P1, R9.reuse, c[0x0][0x350], 0x2 ;  /* 0x0000d40009167a11 */ /* 0x040fe400078210ff */
[C---:B------:R-:W-:Y:S02]  /*1e90*/  LEA R12, P2, R6.reuse, c[0x0][0x330], 0x1 ;  /* 0x0000cc00060c7a11 */ /* 0x040fe400078408ff */
[----:B------:R-:W-:Y:S02]  /*1ea0*/  LEA.HI.X R23, R9, c[0x0][0x354], R8, 0x2, P1 ;  /* 0x0000d50009177a11 */ /* 0x000fe400008f1408 */
[----:B------:R-:W-:-:S05]  /*1eb0*/  LEA.HI.X R13, R6, c[0x0][0x334], R5, 0x1, P2 ;  /* 0x0000cd00060d7a11 */ /* 0x000fca00010f0c05 */
[----:B------:R-:W-:Y:S05]  /*1ec0*/  @!P0 BRA `(.L_x_707) ;  /* 0x0000623000008947 */ /* 0x000fea0003800000 */
[----:B--2---:R-:W2:Y:S01]  /*1ed0*/  LDL R30, [R1+0x38] ;  /* 0x00003800011e7983 */ /* 0x004ea20000100800 */
[----:B------:R-:W-:Y:S01]  /*1ee0*/  ULDC.64 UR10, c[0x0][0x1a0] ;  /* 0x00006800000a7ab9 */ /* 0x000fe20000000a00 */
[----:B------:R-:W-:Y:S01]  /*1ef0*/  IMAD.U32 R8, RZ, RZ, UR19 ;  /* 0x00000013ff087e24 */ /* 0x000fe2000f8e00ff */
[----:B------:R-:W-:Y:S01]  /*1f00*/  ULDC.64 UR8, c[0x0][0x198] ;  /* 0x0000660000087ab9 */ /* 0x000fe20000000a00 */
[----:B------:R-:W-:Y:S01]  /*1f10*/  IMAD.U32 R6, RZ, RZ, UR19 ;  /* 0x00000013ff067e24 */ /* 0x000fe2000f8e00ff */
[----:B------:R-:W-:Y:S01]  /*1f20*/  UIMAD UR10, UR18, UR10, URZ ;  /* 0x0000000a120a72a4 */ /* 0x000fe2000f8e023f */
[----:B------:R-:W-:Y:S01]  /*1f30*/  IADD3 R11, R31, 0x20, RZ ;  /* 0x000000201f0b7810 */ /* 0x000fe20007ffe0ff */
[----:B------:R-:W-:Y:S01]  /*1f40*/  UIMAD UR7, UR18, UR8, URZ ;  /* 0x00000008120772a4 */ /* 0x000fe2000f8e023f */
[--C-:B------:R-:W-:Y:S01]  /*1f50*/  IMAD.WIDE.U32 R8, R8, c[0x0][0x1a0], R18.reuse ;  /* 0x0000680008087a25 */ /* 0x100fe200078e0012 */
[----:B------:R-:W-:Y:S02]  /*1f60*/  UIMAD UR11, UR19, UR11, UR10 ;  /* 0x0000000b130b72a4 */ /* 0x000fe4000f8e020a */
[----:B------:R-:W-:Y:S01]  /*1f70*/  UIMAD UR10, UR19, UR9, UR7 ;  /* 0x00000009130a72a4 */ /* 0x000fe2000f8e0207 */
[----:B------:R-:W-:Y:S01]  /*1f80*/  IMAD.WIDE.U32 R6, R6, c[0x0][0x198], R18 ;  /* 0x0000660006067a25 */ /* 0x000fe200078e0012 */
[----:B------:R-:W-:Y:S01]  /*1f90*/  UIMAD UR9, UR28, -0x40, UR6 ;  /* 0xffffffc01c0978a4 */ /* 0x000fe2000f8e0206 */
[----:B------:R-:W-:Y:S01]  /*1fa0*/  IADD3 R10, P3, R8, UR25, RZ ;  /* 0x00000019080a7c10 */ /* 0x000fe2000ff7e0ff */
[----:B------:R-:W-:-:S04]  /*1fb0*/  UMOV UR7, UR16 ;  /* 0x0000001000077c82 */ /* 0x000fc80008000000 */
[----:B------:R-:W-:Y:S01]  /*1fc0*/  ISETP.GE.AND P2, PT, R11, UR9, PT ;  /* 0x000000090b007c0c */ /* 0x000fe2000bf46270 */
[----:B------:R-:W-:Y:S01]  /*1fd0*/  UIMAD UR8, UR7, -0x40, UR23 ;  /* 0xffffffc0070878a4 */ /* 0x000fe2000f8e0217 */
[----:B------:R-:W-:Y:S01]  /*1fe0*/  IADD3 R8, P0, R6, UR33, RZ ;  /* 0x0000002106087c10 */ /* 0x000fe2000ff1e0ff */
[----:B------:R-:W-:Y:S01]  /*1ff0*/  IMAD.U32 R5, RZ, RZ, UR10 ;  /* 0x0000000aff057e24 */ /* 0x000fe2000f8e00ff */
[----:B------:R-:W-:-:S03]  /*2000*/  MOV R6, UR11 ;  /* 0x0000000b00067c02 */ /* 0x000fc60008000f00 */
[----:B------:R-:W-:Y:S02]  /*2010*/  ISETP.GE.AND P1, PT, R11, UR8, PT ;  /* 0x000000080b007c0c */ /* 0x000fe4000bf26270 */
[----:B------:R-:W-:Y:S02]  /*2020*/  IADD3.X R11, R9, UR26, R6, P3, !PT ;  /* 0x0000001a090b7c10 */ /* 0x000fe40009ffe406 */
[----:B------:R-:W-:Y:S02]  /*2030*/  IADD3.X R9, R7, UR34, R5, P0, !PT ;  /* 0x0000002207097c10 */ /* 0x000fe400087fe405 */
[----:B------:R-:W-:-:S05]  /*2040*/  @!P2 IADD3 R18, P0, R31, 0x20, RZ ;  /* 0x000000201f12a810 */ /* 0x000fca0007f1e0ff */
[----:B------:R-:W-:Y:S01]  /*2050*/  @!P2 IMAD.X R19, RZ, RZ, R26, P0 ;  /* 0x000000ffff13a224 */ /* 0x000fe200000e061a */
[----:B------:R-:W-:Y:S01]  /*2060*/  PLOP3.LUT P0, PT, PT, PT, UP3, 0x80, 0x0 ;  /* 0x000000000000781c */ /* 0x000fe20003f0f038 */
[C---:B------:R-:W-:Y:S02]  /*2070*/  IMAD R6, R14.reuse, c[0x0][0x1b8], RZ ;  /* 0x00006e000e067a24 */ /* 0x040fe400078e02ff */
[----:B------:R-:W-:Y:S01]  /*2080*/  IMAD R5, R14, c[0x0][0x1b0], RZ ;  /* 0x00006c000e057a24 */ /* 0x000fe200078e02ff */
[----:B------:R-:W-:Y:S01]  /*2090*/  MOV R34, R12 ;  /* 0x0000000c00227202 */ /* 0x000fe20000000f00 */
[----:B------:R-:W-:Y:S01]  /*20a0*/  IMAD.MOV.U32 R27, RZ, RZ, 0x40 ;  /* 0x00000040ff1b7424 */ /* 0x000fe200078e00ff */
[----:B------:R-:W-:Y:S01]  /*20b0*/  ISETP.GE.AND P3, PT, R31, UR9, PT ;  /* 0x000000091f007c0c */ /* 0x000fe2000bf66270 */
[----:B------:R-:W-:Y:S02]  /*20c0*/  IMAD.MOV.U32 R35, RZ, RZ, R13 ;  /* 0x000000ffff237224 */ /* 0x000fe400078e000d */
[----:B------:R-:W-:-:S02]  /*20d0*/  IMAD R12, R4, c[0x0][0x1bc], R6 ;  /* 0x00006f00040c7a24 */ /* 0x000fc400078e0206 */
[C---:B------:R-:W-:Y:S02]  /*20e0*/  IMAD R13, R4.reuse, c[0x0][0x1b4], R5 ;  /* 0x00006d00040d7a24 */ /* 0x040fe400078e0205 */
[----:B------:R-:W-:Y:S01]  /*20f0*/  IMAD.WIDE.U32 R6, R4, c[0x0][0x1b8], R10 ;  /* 0x00006e0004067a25 */ /* 0x000fe200078e000a */
[----:B------:R-:W-:Y:S03]  /*2100*/  @P0 BAR.SYNC.DEFER_BLOCKING 0x0 ;  /* 0x0000000000000b1d */ /* 0x000fe60000010000 */
[----:B------:R-:W-:-:S04]  /*2110*/  IMAD.WIDE.U32 R14, R27, c[0x0][0x370], RZ ;  /* 0x0000dc001b0e7a25 */ /* 0x000fc800078e00ff */
[----:B------:R-:W-:Y:S01]  /*2120*/  IMAD.WIDE.U32 R4, R4, c[0x0][0x1b0], R8 ;  /* 0x00006c0004047a25 */ /* 0x000fe200078e0008 */
[----:B------:R-:W-:Y:S02]  /*2130*/  @!P1 IADD3 R14, P4, R34, R14, RZ ;  /* 0x0000000e220e9210 */ /* 0x000fe40007f9e0ff */
[----:B------:R-:W-:Y:S01]  /*2140*/  @!P2 IADD3 R8, P5, R31, 0x20, RZ ;  /* 0x000000201f08a810 */ /* 0x000fe20007fbe0ff */
[----:B------:R-:W-:Y:S01]  /*2150*/  IMAD R9, R27, c[0x0][0x374], RZ ;  /* 0x0000dd001b097a24 */ /* 0x000fe200078e02ff */
[----:B------:R-:W-:Y:S01]  /*2160*/  IADD3 R5, R5, R13, RZ ;  /* 0x0000000d05057210 */ /* 0x000fe20007ffe0ff */
[----:B------:R-:W-:Y:S01]  /*2170*/  @!P2 IMAD R19, R19, c[0x0][0x198], RZ ;  /* 0x000066001313aa24 */ /* 0x000fe200078e02ff */
[----:B------:R-:W-:Y:S02]  /*2180*/  IADD3 R7, R7, R12, RZ ;  /* 0x0000000c07077210 */ /* 0x000fe40007ffe0ff */
[----:B------:R-:W-:Y:S01]  /*2190*/  @!P1 IADD3.X R15, R35, R15, R9, P4, !PT ;  /* 0x0000000f230f9210 */ /* 0x000fe200027fe409 */
[----:B------:R-:W-:Y:S01]  /*21a0*/  @!P2 IMAD.X R9, RZ, RZ, R26, P5 ;  /* 0x000000ffff09a224 */ /* 0x000fe200028e061a */
[----:B------:R-:W-:Y:S01]  /*21b0*/  @!P2 MOV R10, R4 ;  /* 0x00000004000aa202 */ /* 0x000fe20000000f00 */
[----:B------:R-:W-:-:S02]  /*21c0*/  @!P2 IMAD.MOV.U32 R11, RZ, RZ, R5 ;  /* 0x000000ffff0ba224 */ /* 0x000fc400078e0005 */
[----:B------:R-:W-:Y:S01]  /*21d0*/  @!P3 IMAD R20, R26, c[0x0][0x1a0], RZ ;  /* 0x000068001a14ba24 */ /* 0x000fe200078e02ff */
[----:B------:R-:W-:Y:S01]  /*21e0*/  @!P2 MOV R12, R6 ;  /* 0x00000006000ca202 */ /* 0x000fe20000000f00 */
[C---:B------:R-:W-:Y:S02]  /*21f0*/  @!P2 IMAD R25, R18.reuse, c[0x0][0x19c], R19 ;  /* 0x000067001219aa24 */ /* 0x040fe400078e0213 */
[----:B------:R-:W-:Y:S02]  /*2200*/  @!P2 IMAD.MOV.U32 R13, RZ, RZ, R7 ;  /* 0x000000ffff0da224 */ /* 0x000fe400078e0007 */
[----:B------:R-:W-:Y:S02]  /*2210*/  @!P2 IMAD R9, R9, c[0x0][0x1a0], RZ ;  /* 0x000068000909aa24 */ /* 0x000fe400078e02ff */
[----:B------:R-:W-:-:S04]  /*2220*/  @!P2 IMAD.WIDE.U32 R18, R18, c[0x0][0x198], R10 ;  /* 0x000066001212aa25 */ /* 0x000fc800078e000a */
[C---:B------:R-:W-:Y:S02]  /*2230*/  @!P3 IMAD R10, R31.reuse, c[0x0][0x1a4], R20 ;  /* 0x000069001f0aba24 */ /* 0x040fe400078e0214 */
[----:B------:R-:W-:-:S04]  /*2240*/  @!P3 IMAD.WIDE.U32 R6, R31, c[0x0][0x1a0], R6 ;  /* 0x000068001f06ba25 */ /* 0x000fc800078e0006 */
[C---:B------:R-:W-:Y:S01]  /*2250*/  @!P2 IMAD R21, R8.reuse, c[0x0][0x1a4], R9 ;  /* 0x000069000815aa24 */ /* 0x040fe200078e0209 */
[----:B------:R-:W-:Y:S01]  /*2260*/  @!P3 IADD3 R7, R7, R10, RZ ;  /* 0x0000000a0707b210 */ /* 0x000fe20007ffe0ff */
[----:B------:R-:W-:Y:S01]  /*2270*/  @!P2 IMAD.WIDE.U32 R8, R8, c[0x0][0x1a0], R12 ;  /* 0x000068000808aa25 */ /* 0x000fe200078e000c */
[----:B------:R-:W-:-:S03]  /*2280*/  @!P3 LEA R12, P5, R6, c[0x0][0x170], 0x1 ;  /* 0x00005c00060cba11 */ /* 0x000fc600078a08ff */
[----:B------:R-:W-:Y:S01]  /*2290*/  @!P3 IMAD R11, R26, c[0x0][0x198], RZ ;  /* 0x000066001a0bba24 */ /* 0x000fe200078e02ff */
[----:B------:R-:W-:Y:S01]  /*22a0*/  @!P3 LEA.HI.X R13, R6, c[0x0][0x174], R7, 0x1, P5 ;  /* 0x00005d00060dba11 */ /* 0x000fe200028f0c07 */
[----:B------:R-:W-:Y:S01]  /*22b0*/  @!P2 IMAD.IADD R9, R9, 0x1, R21 ;  /* 0x000000010909a824 */ /* 0x000fe200078e0215 */
[C---:B------:R-:W-:Y:S01]  /*22c0*/  @!P2 LEA R10, P4, R8.reuse, c[0x0][0x170], 0x1 ;  /* 0x00005c00080aaa11 */ /* 0x040fe200078808ff */
[C---:B------:R-:W-:Y:S01]  /*22d0*/  @!P3 IMAD R20, R31.reuse, c[0x0][0x19c], R11 ;  /* 0x000067001f14ba24 */ /* 0x040fe200078e020b */
[----:B------:R-:W-:Y:S02]  /*22e0*/  MOV R32, R16 ;  /* 0x0000001000207202 */ /* 0x000fe40000000f00 */
[----:B------:R-:W-:Y:S01]  /*22f0*/  @!P2 LEA.HI.X R11, R8, c[0x0][0x174], R9, 0x1, P4 ;  /* 0x00005d00080baa11 */ /* 0x000fe200020f0c09 */
[----:B------:R-:W-:Y:S01]  /*2300*/  IMAD.MOV.U32 R33, RZ, RZ, R17 ;  /* 0x000000ffff217224 */ /* 0x000fe200078e0011 */
[----:B------:R-:W-:Y:S04]  /*2310*/  STL.64 [R1+0x48], R34 ;  /* 0x0000482201007387 */ /* 0x000fe80000100a00 */
[----:B------:R-:W-:Y:S04]  /*2320*/  STL.64 [R1+0x40], R32 ;  /* 0x0000402001007387 */ /* 0x000fe80000100a00 */
        /* <DEDUP_REMOVED lines=18> */
[----:B------:R-:W-:-:S03]  /*2450*/  ISETP.GE.AND P0, PT, R31, UR8, PT ;  /* 0x000000081f007c0c */ /* 0x000fc6000bf06270 */
[----:B------:R-:W0:Y:S04]  /*2460*/  LDGDEPBAR ;  /* 0x00000000000079af */ /* 0x000e280000000000 */
[----:B--2---:R-:W2:Y:S06]  /*2470*/  LDL R10, [R1+0x64] ;  /* 0x00006400010a7983 */ /* 0x004eac0000100800 */
[----:B------:R-:W-:Y:S04]  /*2480*/  @P0 STS.128 [R30+0x6000], RZ ;  /* 0x006000ff1e000388 */ /* 0x000fe80000000c00 */
[----:B------:R-:W-:Y:S04]  /*2490*/  @P0 STS.128 [R30+0x8000], RZ ;  /* 0x008000ff1e000388 */ /* 0x000fe80000000c00 */
[----:B------:R-:W-:Y:S04]  /*24a0*/  @P0 STS.128 [R30+0xa000], RZ ;  /* 0x00a000ff1e000388 */ /* 0x000fe80000000c00 */
[----:B------:R-:W-:Y:S01]  /*24b0*/  @!PT LDS RZ, [RZ] ;  /* 0x00000000fffff984 */ /* 0x000fe20000000800 */
[----:B------:R-:W-:Y:S01]  /*24c0*/  @!PT LDS RZ, [RZ] ;  /* 0x00000000fffff984 */ /* 0x000fe20000000800 */
[----:B------:R-:W-:Y:S01]  /*24d0*/  @!PT LDS RZ, [RZ] ;  /* 0x00000000fffff984 */ /* 0x000fe20000000800 */
[----:B------:R1:W-:Y:S01]  /*24e0*/  @!P0 LDGSTS.E.BYPASS.LTC128B.128 [R30+0x6000], [R34.64] ;  /* 0x06000000221e8fae */ /* 0x0003e2000b901d44 */
[----:B------:R-:W-:-:S03]  /*24f0*/  IMAD.WIDE.U32 R28, R27, c[0x0][0x190], RZ ;  /* 0x000064001b1c7a25 */ /* 0x000fc600078e00ff */
[----:B------:R1:W-:Y:S04]  /*2500*/  @!P0 LDGSTS.E.BYPASS.LTC128B.128 [R30+0x8000], [R34.64+0x80] ;  /* 0x08000080221e8fae */ /* 0x0003e8000b901d44 */
[----:B------:R1:W-:Y:S04]  /*2510*/  @!P0 LDGSTS.E.BYPASS.LTC128B.128 [R30+0xa000], [R34.64+0x100] ;  /* 0x0a000100221e8fae */ /* 0x0003e8000b901d44 */
[----:B------:R-:W-:Y:S04]  /*2520*/  @P1 STS.128 [R30+0x7000], RZ ;  /* 0x007000ff1e001388 */ /* 0x000fe80000000c00 */
[----:B------:R-:W-:Y:S01]  /*2530*/  @P1 STS.128 [R30+0x9000], RZ ;  /* 0x009000ff1e001388 */ /* 0x000fe20000000c00 */
[----:B------:R-:W-:-:S03]  /*2540*/  IMAD R27, R27, c[0x0][0x194], RZ ;  /* 0x000065001b1b7a24 */ /* 0x000fc600078e02ff */
[----:B------:R-:W-:Y:S01]  /*2550*/  @P1 STS.128 [R30+0xb000], RZ ;  /* 0x00b000ff1e001388 */ /* 0x000fe20000000c00 */
[----:B------:R-:W-:-:S03]  /*2560*/  @!P1 IADD3 R8, P6, R32, R28, RZ ;  /* 0x0000001c20089210 */ /* 0x000fc60007fde0ff */
[----:B------:R-:W-:Y:S01]  /*2570*/  @!PT LDS RZ, [RZ] ;  /* 0x00000000fffff984 */ /* 0x000fe20000000800 */
[----:B------:R-:W-:Y:S01]  /*2580*/  @!PT LDS RZ, [RZ] ;  /* 0x00000000fffff984 */ /* 0x000fe20000000800 */
[----:B------:R-:W-:Y:S01]  /*2590*/  @!PT LDS RZ, [RZ] ;  /* 0x00000000fffff984 */ /* 0x000fe20000000800 */
[----:B------:R1:W-:Y:S01]  /*25a0*/  @!P1 LDGSTS.E.BYPASS.LTC128B.128 [R30+0x7000], [R14.64] ;  /* 0x070000000e1e9fae */ /* 0x0003e2000b901d44 */
[----:B------:R-:W-:-:S03]  /*25b0*/  @!P3 IMAD.WIDE.U32 R16, R31, c[0x0][0x198], R4 ;  /* 0x000066001f10ba25 */ /* 0x000fc600078e0004 */
[----:B------:R1:W-:Y:S04]  /*25c0*/  @!P1 LDGSTS.E.BYPASS.LTC128B.128 [R30+0x9000], [R14.64+0x80] ;  /* 0x090000800e1e9fae */ /* 0x0003e8000b901d44 */
[----:B------:R1:W-:Y:S04]  /*25d0*/  @!P1 LDGSTS.E.BYPASS.LTC128B.128 [R30+0xb000], [R14.64+0x100] ;  /* 0x0b0001000e1e9fae */ /* 0x0003e8000b901d44 */
[----:B------:R-:W-:Y:S01]  /*25e0*/  @P0 STS.128 [R30], RZ ;  /* 0x000000ff1e000388 */ /* 0x000fe20000000c00 */
[----:B------:R-:W-:-:S03]  /*25f0*/  @!P1 IADD3.X R9, R33, R29, R27, P6, !PT ;  /* 0x0000001d21099210 */ /* 0x000fc600037fe41b */
[----:B------:R-:W-:Y:S04]  /*2600*/  @P0 STS.128 [R30+0x2000], RZ ;  /* 0x002000ff1e000388 */ /* 0x000fe80000000c00 */
[----:B------:R-:W-:Y:S01]  /*2610*/  @P0 STS.128 [R30+0x4000], RZ ;  /* 0x004000ff1e000388 */ /* 0x000fe20000000c00 */
[----:B------:R-:W-:-:S03]  /*2620*/  @!P3 IADD3 R5, R17, R20, RZ ;  /* 0x000000141105b210 */ /* 0x000fc60007ffe0ff */
[----:B------:R-:W-:Y:S01]  /*2630*/  @!PT LDS RZ, [RZ] ;  /* 0x00000000fffff984 */ /* 0x000fe20000000800 */
[----:B------:R-:W-:Y:S01]  /*2640*/  @!PT LDS RZ, [RZ] ;  /* 0x00000000fffff984 */ /* 0x000fe20000000800 */
[----:B------:R-:W-:Y:S01]  /*2650*/  @!PT LDS RZ, [RZ] ;  /* 0x00000000fffff984 */ /* 0x000fe20000000800 */
[----:B------:R1:W-:Y:S01]  /*2660*/  @!P0 LDGSTS.E.BYPASS.LTC128B.128 [R30], [R32.64] ;  /* 0x00000000201e8fae */ /* 0x0003e2000b901d44 */
[----:B------:R-:W-:-:S03]  /*2670*/  @!P3 LEA R6, P5, R16, c[0x0][0x168], 0x1 ;  /* 0x00005a001006ba11 */ /* 0x000fc600078a08ff */
[----:B------:R1:W-:Y:S04]  /*2680*/  @!P0 LDGSTS.E.BYPASS.LTC128B.128 [R30+0x2000], [R32.64+0x80] ;  /* 0x02000080201e8fae */ /* 0x0003e8000b901d44 */
[----:B------:R1:W-:Y:S04]  /*2690*/  @!P0 LDGSTS.E.BYPASS.LTC128B.128 [R30+0x4000], [R32.64+0x100] ;  /* 0x04000100201e8fae */ /* 0x0003e8000b901d44 */
[----:B------:R-:W-:Y:S01]  /*26a0*/  @P1 STS.128 [R30+0x1000], RZ ;  /* 0x001000ff1e001388 */ /* 0x000fe20000000c00 */
[----:B------:R-:W-:-:S03]  /*26b0*/  @!P3 LEA.HI.X R7, R16, c[0x0][0x16c], R5, 0x1, P5 ;  /* 0x00005b001007ba11 */ /* 0x000fc600028f0c05 */
[----:B------:R-:W-:Y:S01]  /*26c0*/  @P1 STS.128 [R30+0x3000], RZ ;  /* 0x003000ff1e001388 */ /* 0x000fe20000000c00 */
[----:B------:R-:W-:-:S03]  /*26d0*/  @!P2 IMAD.IADD R17, R19, 0x1, R25 ;  /* 0x000000011311a824 */ /* 0x000fc600078e0219 */
[----:B------:R-:W-:Y:S01]  /*26e0*/  @P1 STS.128 [R30+0x5000], RZ ;  /* 0x005000ff1e001388 */ /* 0x000fe20000000c00 */
[----:B------:R-:W-:-:S03]  /*26f0*/  @!P2 LEA R4, P4, R18, c[0x0][0x168], 0x1 ;  /* 0x00005a001204aa11 */ /* 0x000fc600078808ff */
[----:B------:R-:W-:Y:S01]  /*2700*/  @!PT LDS RZ, [RZ] ;  /* 0x00000000fffff984 */ /* 0x000fe20000000800 */
[----:B------:R-:W-:Y:S01]  /*2710*/  @!PT LDS RZ, [RZ] ;  /* 0x00000000fffff984 */ /* 0x000fe20000000800 */
[----:B------:R-:W-:Y:S01]  /*2720*/  @!PT LDS RZ, [RZ] ;  /* 0x00000000fffff984 */ /* 0x000fe20000000800 */
[----:B------:R3:W-:Y:S04]  /*2730*/  @!P1 LDGSTS.E.BYPASS.LTC128B.128 [R30+0x1000], [R8.64] ;  /* 0x01000000081e9fae */ /* 0x0007e8000b901d44 */
[----:B------:R3:W-:Y:S04]  /*2740*/  @!P1 LDGSTS.E.BYPASS.LTC128B.128 [R30+0x3000], [R8.64+0x80] ;  /* 0x03000080081e9fae */ /* 0x0007e8000b901d44 */
[----:B------:R3:W-:Y:S04]  /*2750*/  @!P1 LDGSTS.E.BYPASS.LTC128B.128 [R30+0x5000], [R8.64+0x100] ;  /* 0x05000100081e9fae */ /* 0x0007e8000b901d44 */
        /* <DEDUP_REMOVED lines=19> */
[----:B------:R-:W-:Y:S01]  /*2890*/  UMOV UR9, UR15 ;  /* 0x0000000f00097c82 */ /* 0x000fe20008000000 */
[----:B----4-:R-:W-:Y:S01]  /*28a0*/  MOV R6, 0x7f800000 ;  /* 0x7f80000000067802 */ /* 0x010fe20000000f00 */
[----:B------:R-:W-:Y:S01]  /*28b0*/  IMAD.MOV.U32 R7, RZ, RZ, 0x7f800000 ;  /* 0x7f800000ff077424 */ /* 0x000fe200078e00ff */
[----:B------:R-:W0:Y:S01]  /*28c0*/  LDGDEPBAR ;  /* 0x00000000000079af */ /* 0x000e220000000000 */
[----:B------:R-:W-:-:S04]  /*28d0*/  DEPBAR.LE SB0, 0x1 ;  /* 0x000080400000791a */ /* 0x000fc80000000000 */
[C---:B--2---:R-:W-:Y:S02]  /*28e0*/  IADD3 R4, R10.reuse, 0x8, RZ ;  /* 0x000000080a047810 */ /* 0x044fe40007ffe0ff */
[----:B------:R-:W-:Y:S02]  /*28f0*/  ISETP.GE.AND P1, PT, R10, UR8, PT ;  /* 0x000000080a007c0c */ /* 0x000fe4000bf26270 */
[----:B------:R-:W-:Y:S02]  /*2900*/  ISETP.GE.AND P0, PT, R4, UR8, PT ;  /* 0x0000000804007c0c */ /* 0x000fe4000bf06270 */
[----:B------:R-:W-:Y:S01]  /*2910*/  MOV R4, 0x4 ;  /* 0x0000000400047802 */ /* 0x000fe20000000f00 */
[----:B------:R-:W-:-:S04]  /*2920*/  UMOV UR8, UR14 ;  /* 0x0000000e00087c82 */ /* 0x000fc80008000000 */
[----:B------:R-:W-:-:S05]  /*2930*/  IMAD.WIDE R4, R10, R4, UR8 ;  /* 0x000000080a047e25 */ /* 0x000fca000f8e0204 */
[----:B------:R-:W2:Y:S04]  /*2940*/  @!P1 LDG.E R7, [R4.64] ;  /* 0x0000000404079981 */ /* 0x000ea8000c1e1900 */
[----:B------:R-:W4:Y:S04]  /*2950*/  @!P0 LDG.E R6, [R4.64+0x20] ;  /* 0x0000200404068981 */ /* 0x000f28000c1e1900 */
[----:B------:R-:W-:Y:S01]  /*2960*/  BAR.SYNC.DEFER_BLOCKING 0x0 ;  /* 0x0000000000007b1d */ /* 0x000fe20000010000 */
[----:B---3--:R-:W-:-:S05]  /*2970*/  SHF.R.S32.HI R8, RZ, 0x1f, R24 ;  /* 0x0000001fff087819 */ /* 0x008fca0000011418 */
[----:B------:R-:W3:Y:S04]  /*2980*/  LDSM.16.M88.4 R148, [R252+0x12000] ;  /* 0x01200000fc94783b */ /* 0x000ee80000000200 */
[----:B------:R-:W1:Y:S04]  /*2990*/  LDSM.16.M88.4 R152, [R252+0x12800] ;  /* 0x01280000fc98783b */ /* 0x000e680000000200 */
[----:B------:R-:W1:Y:S04]  /*29a0*/  LDSM.16.M88.4 R180, [R252+0x14000] ;  /* 0x01400000fcb4783b */ /* 0x000e680000000200 */
[----:B------:R-:W1:Y:S04]  /*29b0*/  LDSM.16.M88.4 R184, [R252+0x14800] ;  /* 0x01480000fcb8783b */ /* 0x000e680000000200 */
[----:B------:R-:W1:Y:S04]  /*29c0*/  LDSM.16.M88.4 R212, [R252+0x16000] ;  /* 0x01600000fcd4783b */ /* 0x000e680000000200 */
[----:B------:R-:W1:Y:S04]  /*29d0*/  LDSM.16.M88.4 R216, [R252+0x16800] ;  /* 0x01680000fcd8783b */ /* 0x000e680000000200 */
[----:B----4-:R4:W-:Y:S04]  /*29e0*/  STL [R1+0x60], R6 ;  /* 0x0000600601007387 */ /* 0x0109e80000100800 */
[----:B--2---:R2:W-:Y:S01]  /*29f0*/  STL [R1+0x5c], R7 ;  /* 0x00005c0701007387 */ /* 0x0045e20000100800 */
[----:B----4-:R-:W-:Y:S01]  /*2a00*/  IMAD.MOV.U32 R6, RZ, RZ, c[0x0][0x308] ;  /* 0x0000c200ff067624 */ /* 0x010fe200078e00ff */
[----:B--2---:R-:W-:-:S05]  /*2a10*/  MOV R7, c[0x0][0x30c] ;  /* 0x0000c30000077a02 */ /* 0x004fca0000000f00 */
[----:B------:R2:W4:Y:S04]  /*2a20*/  LDG.E.64 R4, [R6.64+0x8] ;  /* 0x0000080406047981 */ /* 0x000528000c1e1b00 */
[----:B--2---:R-:W2:Y:S01]  /*2a30*/  LDG.E.64 R6, [R6.64] ;  /* 0x0000000406067981 */ /* 0x004ea2000c1e1b00 */
[----:B----4-:R-:W-:-:S04]  /*2a40*/  IADD3 R4, P1, P0, R4, UR41, R24 ;  /* 0x0000002904047c10 */ /* 0x010fc8000f83e018 */
[----:B------:R-:W-:-:S05]  /*2a50*/  IADD3.X R5, R5, UR49, R8, P1, P0 ;  /* 0x0000003105057c10 */ /* 0x000fca0008fe0408 */
[----:B------:R4:W-:Y:S04]  /*2a60*/  STL [R1+0x78], R5 ;  /* 0x0000780501007387 */ /* 0x0009e80000100800 */
[----:B------:R5:W-:Y:S01]  /*2a70*/  STL.64 [R1+0x30], R22 ;  /* 0x0000301601007387 */ /* 0x000be20000100a00 */
[----:B--2---:R2:W1:Y:S08]  /*2a80*/  R2UR UR14, R7 ;  /* 0x00000000070e73c2 */ /* 0x00447000000e0000 */
[----:B------:R1:W3:Y:S01]  /*2a90*/  R2UR UR15, R6 ;  /* 0x00000000060f73c2 */ /* 0x0002e200000e0000 */
[----:B----4-:R-:W4:Y:S04]  /*2aa0*/  LDL R5, [R1+0x2c] ;  /* 0x00002c0001057983 */ /* 0x010f280000100800 */
[----:B--2---:R-:W2:Y:S04]  /*2ab0*/  LDL R7, [R1+0x4] ;  /* 0x0000040001077983 */ /* 0x004ea80000100800 */
[----:B-1----:R-:W2:Y:S01]  /*2ac0*/  LDL R6, [R1] ;  /* 0x0000000001067983 */ /* 0x002ea20000100800 */
[----:B------:R-:W-:Y:S01]  /*2ad0*/  UMOV UR11, UR12 ;  /* 0x0000000c000b7c82 */ /* 0x000fe20008000000 */
[----:B------:R-:W-:Y:S01]  /*2ae0*/  CS2R R142, SRZ ;  /* 0x00000000008e7805 */ /* 0x000fe2000001ff00 */
        /* <DEDUP_REMOVED lines=46> */
[----:B-----5:R-:W-:Y:S01]  /*2dd0*/  CS2R R22, SRZ ;  /* 0x0000000000167805 */ /* 0x020fe2000001ff00 */
[----:B------:R-:W-:Y:S01]  /*2de0*/  CS2R R20, SRZ ;  /* 0x0000000000147805 */ /* 0x000fe2000001ff00 */
[----:B------:R-:W-:-:S02]  /*2df0*/  UMOV UR10, UR13 ;  /* 0x0000000d000a7c82 */ /* 0x000fc40008000000 */
[----:B------:R-:W-:Y:S02]  /*2e00*/  UISETP.GE.AND UP0, UPT, UR12, UR6, UPT ;  /* 0x000000060c00728c */ /* 0x000fe4000bf06270 */
[----:B---3--:R-:W-:Y:S02]  /*2e10*/  UIADD3 UR27, UR15, -0x61c88647, URZ ;  /* 0x9e3779b90f1b7890 */ /* 0x008fe4000fffe03f */
[----:B------:R-:W-:Y:S02]  /*2e20*/  UIADD3 UR26, UR14, -0x4498517b, URZ ;  /* 0xbb67ae850e1a7890 */ /* 0x000fe4000fffe03f */
[----:B------:R-:W-:Y:S02]  /*2e30*/  UIADD3 UR25, UR15, 0x3c6ef372, URZ ;  /* 0x3c6ef3720f197890 */ /* 0x000fe4000fffe03f */
[----:B------:R-:W-:Y:S02]  /*2e40*/  UIADD3 UR24, UR14, 0x76cf5d0a, URZ ;  /* 0x76cf5d0a0e187890 */ /* 0x000fe4000fffe03f */
[----:B------:R-:W-:-:S02]  /*2e50*/  UIADD3 UR23, UR15, -0x255992d5, URZ ;  /* 0xdaa66d2b0f177890 */ /* 0x000fc4000fffe03f */
[----:B------:R-:W-:Y:S02]  /*2e60*/  UIADD3 UR22, UR14, 0x32370b8f, URZ ;  /* 0x32370b8f0e167890 */ /* 0x000fe4000fffe03f */
[----:B------:R-:W-:Y:S02]  /*2e70*/  UIADD3 UR21, UR15, 0x78dde6e4, URZ ;  /* 0x78dde6e40f157890 */ /* 0x000fe4000fffe03f */
[----:B------:R-:W-:Y:S02]  /*2e80*/  UIADD3 UR20, UR14, -0x126145ec, URZ ;  /* 0xed9eba140e147890 */ /* 0x000fe4000fffe03f */
[----:B------:R-:W-:Y:S02]  /*2e90*/  UIADD3 UR19, UR15, 0x1715609d, URZ ;  /* 0x1715609d0f137890 */ /* 0x000fe4000fffe03f */
[----:B------:R-:W-:Y:S02]  /*2ea0*/  UIADD3 UR18, UR14, -0x56f99767, URZ ;  /* 0xa90668990e127890 */ /* 0x000fe4000fffe03f */
[----:B------:R-:W-:-:S02]  /*2eb0*/  UIADD3 UR17, UR15, -0x4ab325aa, URZ ;  /* 0xb54cda560f117890 */ /* 0x000fc4000fffe03f */
[----:B------:R-:W-:Y:S01]  /*2ec0*/  UIADD3 UR16, UR14, 0x646e171e, URZ ;  /* 0x646e171e0e107890 */ /* 0x000fe2000fffe03f */
[----:B----4-:R-:W1:Y:S04]  /*2ed0*/  LDSM.16.M88.4 R172, [R5+0x12000] ;  /* 0x0120000005ac783b */ /* 0x010e680000000200 */
[----:B------:R-:W3:Y:S04]  /*2ee0*/  LDSM.16.M88.4 R176, [R5+0x12800] ;  /* 0x0128000005b0783b */ /* 0x000ee80000000200 */
[----:B------:R-:W4:Y:S04]  /*2ef0*/  LDSM.16.M88.4 R204, [R5+0x14000] ;  /* 0x0140000005cc783b */ /* 0x000f280000000200 */
[----:B------:R-:W1:Y:S04]  /*2f00*/  LDSM.16.M88.4 R208, [R5+0x14800] ;  /* 0x0148000005d0783b */ /* 0x000e680000000200 */
[----:B--2---:R-:W2:Y:S04]  /*2f10*/  LDSM.16.M88.4 R156, [R7+0x12000] ;  /* 0x01200000079c783b */ /* 0x004ea80000000200 */
        /* <DEDUP_REMOVED lines=12> */
[----:B------:R5:W1:Y:S02]  /*2fe0*/  LDSM.16.M88.4 R240, [R5+0x16800] ;  /* 0x0168000005f0783b */ /* 0x000a640000000200 */
[----:B-----5:R-:W-:-:S05]  /*2ff0*/  IMAD.WIDE.U32 R4, R4, -0x2daee0ad, RZ ;  /* 0xd2511f5304047825 */ /* 0x020fca00078e00ff */
[----:B--234-:R1:W-:Y:S02]  /*3000*/  STL.64 [R1+0x68], R4 ;  /* 0x0000680401007387 */ /* 0x01c3e40000100a00 */
.L_x_710:
[----:B------:R-:W2:Y:S01]  /*3010*/  LDL R97, [R1+0x8] ;  /* 0x0000080001617983 */ /* 0x000ea20000100800 */
[----:B------:R-:W-:Y:S01]  /*3020*/  PLOP3.LUT P0, PT, PT, PT, UP0, 0x80, 0x0 ;  /* 0x000000000000781c */ /* 0x000fe20003f0f008 */
[----:B------:R-:W-:Y:S01]  /*3030*/  UISETP.GE.AND UP4, UPT, UR7, 0x1, UPT ;  /* 0x000000010700788c */ /* 0x000fe2000bf86270 */
[----:B------:R-:W-:Y:S01]  /*3040*/  PLOP3.LUT P3, PT, PT, PT, UP0, 0x80, 0x0 ;  /* 0x000000000000781c */ /* 0x000fe20003f6f008 */
[----:B------:R-:W3:Y:S01]  /*3050*/  LDL R90, [R1+0x4] ;  /* 0x00000400015a7983 */ /* 0x000ee20000100800 */
[----:B------:R-:W-:Y:S02]  /*3060*/  PLOP3.LUT P2, PT, PT, PT, UP0, 0x80, 0x0 ;  /* 0x000000000000781c */ /* 0x000fe40003f4f008 */
[----:B------:R-:W-:Y:S01]  /*3070*/  PLOP3.LUT P1, PT, PT, PT, UP0, 0x80, 0x0 ;  /* 0x000000000000781c */ /* 0x000fe20003f2f008 */
[----:B------:R-:W4:Y:S01]  /*3080*/  LDL R96, [R1+0xc] ;  /* 0x00000c0001607983 */ /* 0x000f220000100800 */
[----:B------:R-:W-:Y:S02]  /*3090*/  PLOP3.LUT P4, PT, PT, PT, UP0, 0x80, 0x0 ;  /* 0x000000000000781c */ /* 0x000fe40003f8f008 */
[----:B------:R-:W-:Y:S01]  /*30a0*/  PLOP3.LUT P6, PT, PT, PT, UP0, 0x80, 0x0 ;  /* 0x000000000000781c */ /* 0x000fe20003fcf008 */
[----:B-----5:R-:W5:Y:S01]  /*30b0*/  LDL R89, [R1] ;  /* 0x0000000001597983 */ /* 0x020f620000100800 */
[----:B------:R-:W-:Y:S03]  /*30c0*/  PLOP3.LUT P5, PT, PT, PT, UP0, 0x80, 0x0 ;  /* 0x000000000000781c */ /* 0x000fe60003faf008 */
[----:B------:R-:W3:Y:S04]  /*30d0*/  LDL R95, [R1+0x18] ;  /* 0x00001800015f7983 */ /* 0x000ee80000100800 */
[----:B------:R-:W5:Y:S04]  /*30e0*/  LDL R88, [R1+0x10] ;  /* 0x0000100001587983 */ /* 0x000f680000100800 */
[----:B------:R-:W5:Y:S04]  /*30f0*/  LDL R94, [R1+0x14] ;  /* 0x00001400015e7983 */ /* 0x000f680000100800 */
[----:B------:R-:W0:Y:S08]  /*3100*/  LDGDEPBAR ;  /* 0x00000000000079af */ /* 0x000e300000000000 */
[----:B------:R-:W5:Y:S04]  /*3110*/  LDL R99, [R1+0x88] ;  /* 0x0000880001637983 */ /* 0x000f680000100800 */
[----:B------:R-:W5:Y:S04]  /*3120*/  LDL R93, [R1+0x5c] ;  /* 0x00005c00015d7983 */ /* 0x000f680000100800 */
[----:B------:R-:W5:Y:S04]  /*3130*/  LDL R98, [R1+0x7c] ;  /* 0x00007c0001627983 */ /* 0x000f680000100800 */
[----:B------:R-:W5:Y:S04]  /*3140*/  LDL R92, [R1+0x78] ;  /* 0x00007800015c7983 */ /* 0x000f680000100800 */
[----:B-1----:R-:W1:Y:S01]  /*3150*/  S2R R244, SR_TID.X ;  /* 0x0000000000f47919 */ /* 0x002e620000002100 */
[----:B------:R-:W-:Y:S07]  /*3160*/  DEPBAR.LE SB0, 0x0 ;  /* 0x000080000000791a */ /* 0x000fee0000000000 */
[----:B------:R-:W-:Y:S08]  /*3170*/  BAR.SYNC.DEFER_BLOCKING 0x0 ;  /* 0x0000000000007b1d */ /* 0x000ff00000010000 */
[----:B------:R-:W-:Y:S08]  /*3180*/  LDSM.16.M88.4 R8, [R252+0xc000] ;  /* 0x00c00000fc08783b */ /* 0x000ff00000000200 */
[----:B------:R-:W-:Y:S08]  /*3190*/  LDSM.16.M88.4 R68, [R252+0xc800] ;  /* 0x00c80000fc44783b */ /* 0x000ff00000000200 */
[----:B--2---:R-:W2:Y:S08]  /*31a0*/  LDSM.16.M88.4 R16, [R97] ;  /* 0x000000006110783b */ /* 0x004eb00000000200 */
[----:B----4-:R-:W-:Y:S08]  /*31b0*/  LDSM.16.M88.4 R72, [R96] ;  /* 0x000000006048783b */ /* 0x010ff00000000200 */
[----:B---3--:R-:W3:Y:S08]  /*31c0*/  LDSM.16.M88.4 R76, [R90+0xc000] ;  /* 0x00c000005a4c783b */ /* 0x008ef00000000200 */
[----:B------:R-:W4:Y:S08]  /*31d0*/  LDSM.16.M88.4 R80, [R90+0xc800] ;  /* 0x00c800005a50783b */ /* 0x000f300000000200 */
[----:B-----5:R-:W-:Y:S01]  /*31e0*/  LDSM.16.M88.4 R84, [R89+0xc000] ;  /* 0x00c000005954783b */ /* 0x020fe20000000200 */
[C---:B-12---:R-:W-:Y:S08]  /*31f0*/  HMMA.16816.F32 R4, R16.reuse, R8, RZ ;  /* 0x000000081004723c */ /* 0x046ff000000018ff */
[C---:B------:R-:W-:Y:S08]  /*3200*/  HMMA.16816.F32 R8, R16.reuse, R10, RZ ;  /* 0x0000000a1008723c */ /* 0x040ff000000018ff */
[C---:B------:R-:W-:Y:S08]  /*3210*/  HMMA.16816.F32 R12, R16.reuse, R68, RZ ;  /* 0x00000044100c723c */ /* 0x040ff000000018ff */
[----:B------:R-:W-:Y:S01]  /*3220*/  HMMA.16816.F32 R16, R16, R70, RZ ;  /* 0x000000461010723c */ /* 0x000fe200000018ff */
[----:B------:R-:W1:Y:S07]  /*3230*/  LDSM.16.M88.4 R68, [R95] ;  /* 0x000000005f44783b */ /* 0x000e6e0000000200 */
[C---:B---3--:R-:W-:Y:S08]  /*3240*/  HMMA.16816.F32 R4, R72.reuse, R76, R4 ;  /* 0x0000004c4804723c */ /* 0x048ff00000001804 */
[C---:B------:R-:W-:Y:S01]  /*3250*/  HMMA.16816.F32 R8, R72.reuse, R78, R8 ;  /* 0x0000004e4808723c */ /* 0x040fe20000001808 */
[----:B------:R-:W2:Y:S07]  /*3260*/  LDSM.16.M88.4 R76, [R89+0xc800] ;  /* 0x00c80000594c783b */ /* 0x000eae0000000200 */
[C---:B----4-:R-:W-:Y:S08]  /*3270*/  HMMA.16816.F32 R12, R72.reuse, R80, R12 ;  /* 0x00000050480c723c */ /* 0x050ff0000000180c */
[----:B------:R-:W-:Y:S01]  /*3280*/  HMMA.16816.F32 R16, R72, R82, R16 ;  /* 0x000000524810723c */ /* 0x000fe20000001810 */
[----:B------:R-:W-:Y:S07]  /*3290*/  LDSM.16.M88.4 R72, [R94] ;  /* 0x000000005e48783b */ /* 0x000fee0000000200 */
[C---:B-1----:R-:W-:Y:S01]  /*32a0*/  HMMA.16816.F32 R4, R68.reuse, R84, R4 ;  /* 0x000000544404723c */ /* 0x042fe20000001804 */
        /* <DEDUP_REMOVED lines=9> */
[----:B------:R-:W1:Y:S07]  /*3340*/  LDSM.16.M88.4 R80, [R252+0xe800] ;  /* 0x00e80000fc50783b */ /* 0x000e6e0000000200 */
[C---:B---3--:R-:W-:Y:S08]  /*3350*/  HMMA.16816.F32 R12, R72.reuse, R84, R12 ;  /* 0x00000054480c723c */ /* 0x048ff0000000180c */
[----:B------:R-:W-:Y:S01]  /*3360*/  HMMA.16816.F32 R16, R72, R86, R16 ;  /* 0x000000564810723c */ /* 0x000fe20000001810 */
[----:B------:R-:W-:Y:S07]  /*3370*/  LDSM.16.M88.4 R72, [R96+0x2000] ;  /* 0x002000006048783b */ /* 0x000fee0000000200 */
[C---:B--2---:R-:W-:Y:S01]  /*3380*/  HMMA.16816.F32 R4, R68.reuse, R76, R4 ;  /* 0x0000004c4404723c */ /* 0x044fe20000001804 */
[----:B------:R-:W2:Y:S07]  /*3390*/  LDSM.16.M88.4 R84, [R90+0xe000] ;  /* 0x00e000005a54783b */ /* 0x000eae0000000200 */
[C---:B------:R-:W-:Y:S01]  /*33a0*/  HMMA.16816.F32 R8, R68.reuse, R78, R8 ;  /* 0x0000004e4408723c */ /* 0x040fe20000001808 */
[----:B------:R-:W3:Y:S07]  /*33b0*/  LDSM.16.M88.4 R76, [R90+0xe800] ;  /* 0x00e800005a4c783b */ /* 0x000eee0000000200 */
[C---:B-1----:R-:W-:Y:S08]  /*33c0*/  HMMA.16816.F32 R12, R68.reuse, R80, R12 ;  /* 0x00000050440c723c */ /* 0x042ff0000000180c */
[----:B------:R-:W-:Y:S01]  /*33d0*/  HMMA.16816.F32 R16, R68, R82, R16 ;  /* 0x000000524410723c */ /* 0x000fe20000001810 */
[----:B------:R-:W-:Y:S08]  /*33e0*/  LDSM.16.M88.4 R68, [R95+0x2000] ;  /* 0x002000005f44783b */ /* 0x000ff00000000200 */
[----:B------:R-:W1:Y:S01]  /*33f0*/  LDSM.16.M88.4 R80, [R89+0xe000] ;  /* 0x00e000005950783b */ /* 0x000e620000000200 */
[C---:B--2---:R-:W-:Y:S08]  /*3400*/  HMMA.16816.F32 R4, R72.reuse, R84, R4 ;  /* 0x000000544804723c */ /* 0x044ff00000001804 */
[C---:B------:R-:W-:Y:S01]  /*3410*/  HMMA.16816.F32 R8, R72.reuse, R86, R8 ;  /* 0x000000564808723c */ /* 0x040fe20000001808 */
[----:B------:R-:W2:Y:S07]  /*3420*/  LDSM.16.M88.4 R84, [R89+0xe800] ;  /* 0x00e800005954783b */ /* 0x000eae0000000200 */
[C---:B---3--:R-:W-:Y:S08]  /*3430*/  HMMA.16816.F32 R12, R72.reuse, R76, R12 ;  /* 0x0000004c480c723c */ /* 0x048ff0000000180c */
[----:B------:R-:W-:Y:S01]  /*3440*/  HMMA.16816.F32 R16, R72, R78, R16 ;  /* 0x0000004e4810723c */ /* 0x000fe20000001810 */
[----:B------:R-:W-:Y:S07]  /*3450*/  LDSM.16.M88.4 R72, [R94+0x2000] ;  /* 0x002000005e48783b */ /* 0x000fee0000000200 */
[C---:B-1----:R-:W-:Y:S01]  /*3460*/  HMMA.16816.F32 R4, R68.reuse, R80, R4 ;  /* 0x000000504404723c */ /* 0x042fe20000001804 */
[----:B------:R-:W1:Y:S07]  /*3470*/  LDSM.16.M88.4 R76, [R88+0xe000] ;  /* 0x00e00000584c783b */ /* 0x000e6e0000000200 */
[C---:B------:R-:W-:Y:S01]  /*3480*/  HMMA.16816.F32 R8, R68.reuse, R82, R8 ;  /* 0x000000524408723c */ /* 0x040fe20000001808 */
[----:B------:R-:W3:Y:S07]  /*3490*/  LDSM.16.M88.4 R80, [R88+0xe800] ;  /* 0x00e800005850783b */ /* 0x000eee0000000200 */
[C---:B--2---:R-:W-:Y:S08]  /*34a0*/  HMMA.16816.F32 R12, R68.reuse, R84, R12 ;  /* 0x00000054440c723c */ /* 0x044ff0000000180c */
[----:B------:R-:W-:Y:S01]  /*34b0*/  HMMA.16816.F32 R16, R68, R86, R16 ;  /* 0x000000564410723c */ /* 0x000fe20000001810 */
[----:B------:R-:W-:Y:S08]  /*34c0*/  LDSM.16.M88.4 R68, [R97+0x4000] ;  /* 0x004000006144783b */ /* 0x000ff00000000200 */
[----:B------:R-:W-:Y:S01]  /*34d0*/  LDSM.16.M88.4 R84, [R252+0x10800] ;  /* 0x01080000fc54783b */ /* 0x000fe20000000200 */
[C---:B-1----:R-:W-:Y:S08]  /*34e0*/  HMMA.16816.F32 R4, R72.reuse, R76, R4 ;  /* 0x0000004c4804723c */ /* 0x042ff00000001804 */
[C---:B------:R-:W-:Y:S01]  /*34f0*/  HMMA.16816.F32 R8, R72.reuse, R78, R8 ;  /* 0x0000004e4808723c */ /* 0x040fe20000001808 */
[----:B------:R-:W1:Y:S07]  /*3500*/  LDSM.16.M88.4 R76, [R252+0x10000] ;  /* 0x01000000fc4c783b */ /* 0x000e6e0000000200 */
[C---:B---3--:R-:W-:Y:S08]  /*3510*/  HMMA.16816.F32 R12, R72.reuse, R80, R12 ;  /* 0x00000050480c723c */ /* 0x048ff0000000180c */
[----:B------:R-:W-:Y:S01]  /*3520*/  HMMA.16816.F32 R16, R72, R82, R16 ;  /* 0x000000524810723c */ /* 0x000fe20000001810 */
[----:B------:R-:W-:Y:S08]  /*3530*/  LDSM.16.M88.4 R72, [R96+0x4000] ;  /* 0x004000006048783b */ /* 0x000ff00000000200 */
[----:B------:R-:W-:Y:S01]  /*3540*/  LDSM.16.M88.4 R80, [R90+0x10800] ;  /* 0x010800005a50783b */ /* 0x000fe20000000200 */
[C---:B-1----:R-:W-:Y:S08]  /*3550*/  HMMA.16816.F32 R4, R68.reuse, R76, R4 ;  /* 0x0000004c4404723c */ /* 0x042ff00000001804 */
[C---:B------:R-:W-:Y:S01]  /*3560*/  HMMA.16816.F32 R8, R68.reuse, R78, R8 ;  /* 0x0000004e4408723c */ /* 0x040fe20000001808 */
[----:B------:R1:W2:Y:S07]  /*3570*/  LDSM.16.M88.4 R76, [R90+0x10000] ;  /* 0x010000005a4c783b */ /* 0x0002ae0000000200 */
[C---:B------:R-:W-:Y:S08]  /*3580*/  HMMA.16816.F32 R12, R68.reuse, R84, R12 ;  /* 0x00000054440c723c */ /* 0x040ff0000000180c */
[----:B------:R-:W-:Y:S01]  /*3590*/  HMMA.16816.F32 R16, R68, R86, R16 ;  /* 0x000000564410723c */ /* 0x000fe20000001810 */
[----:B------:R-:W-:Y:S08]  /*35a0*/  LDSM.16.M88.4 R84, [R89+0x10000] ;  /* 0x010000005954783b */ /* 0x000ff00000000200 */
[----:B-1----:R-:W3:Y:S06]  /*35b0*/  LDL.64 R90, [R1+0x68] ;  /* 0x00006800015a7983 */ /* 0x002eec0000100a00 */
[----:B------:R-:W1:Y:S01]  /*35c0*/  LDSM.16.M88.4 R68, [R95+0x4000] ;  /* 0x004000005f44783b */ /* 0x000e620000000200 */
[C---:B--2---:R-:W-:Y:S08]  /*35d0*/  HMMA.16816.F32 R4, R72.reuse, R76, R4 ;  /* 0x0000004c4804723c */ /* 0x044ff00000001804 */
[C---:B------:R-:W-:Y:S01]  /*35e0*/  HMMA.16816.F32 R8, R72.reuse, R78, R8 ;  /* 0x0000004e4808723c */ /* 0x040fe20000001808 */
[----:B------:R2:W4:Y:S07]  /*35f0*/  LDSM.16.M88.4 R76, [R89+0x10800] ;  /* 0x01080000594c783b */ /* 0x00052e0000000200 */
[C---:B------:R-:W-:Y:S08]  /*3600*/  HMMA.16816.F32 R12, R72.reuse, R80, R12 ;  /* 0x00000050480c723c */ /* 0x040ff0000000180c */
[----:B------:R-:W-:Y:S01]  /*3610*/  HMMA.16816.F32 R16, R72, R82, R16 ;  /* 0x000000524810723c */ /* 0x000fe20000001810 */
[----:B------:R-:W-:Y:S07]  /*3620*/  LDSM.16.M88.4 R72, [R94+0x4000] ;  /* 0x004000005e48783b */ /* 0x000fee0000000200 */
[C---:B-1----:R-:W-:Y:S01]  /*3630*/  HMMA.16816.F32 R4, R68.reuse, R84, R4 ;  /* 0x000000544404723c */ /* 0x042fe20000001804 */
[----:B--2---:R-:W2:Y:S04]  /*3640*/  LDL R89, [R1+0x60] ;  /* 0x0000600001597983 */ /* 0x004ea80000100800 */
[----:B------:R-:W1:Y:S03]  /*3650*/  LDSM.16.M88.4 R80, [R88+0x10000] ;  /* 0x010000005850783b */ /* 0x000e660000000200 */
[C---:B------:R-:W-:Y:S05]  /*3660*/  HMMA.16816.F32 R8, R68.reuse, R86, R8 ;  /* 0x000000564408723c */ /* 0x040fea0000001808 */
[----:B------:R-:W5:Y:S01]  /*3670*/  @P0 S2R R84, SR_TID.X ;  /* 0x0000000000540919 */ /* 0x000f620000002100 */
[----:B------:R-:W-:Y:S02]  /*3680*/  PLOP3.LUT P0, PT, PT, PT, UP0, 0x80, 0x0 ;  /* 0x000000000000781c */ /* 0x000fe40003f0f008 */
[C---:B----4-:R-:W-:Y:S07]  /*3690*/  HMMA.16816.F32 R12, R68.reuse, R76, R12 ;  /* 0x0000004c440c723c */ /* 0x050fee000000180c */
[C---:B------:R-:W-:Y:S01]  /*36a0*/  FMUL.FTZ R77, R93.reuse, 1.4426950216293334961 ;  /* 0x3fb8aa3b5d4d7820 */ /* 0x040fe20000410000 */
[----:B------:R-:W-:Y:S07]  /*36b0*/  HMMA.16816.F32 R16, R68, R78, R16 ;  /* 0x0000004e4410723c */ /* 0x000fee0000001810 */
[----:B------:R-:W-:Y:S02]  /*36c0*/  IMAD.U32 R69, RZ, RZ, UR7 ;  /* 0x00000007ff457e24 */ /* 0x000fe4000f8e00ff */
[----:B------:R-:W-:Y:S03]  /*36d0*/  IMAD.U32 R68, RZ, RZ, UR28 ;  /* 0x0000001cff447e24 */ /* 0x000fe6000f8e00ff */
[----:B-----5:R-:W-:Y:S01]  /*36e0*/  @P3 IMAD.SHL.U32 R76, R84, 0x2, RZ ;  /* 0x00000002544c3824 */ /* 0x020fe200078e00ff */
[----:B------:R-:W-:Y:S02]  /*36f0*/  FSETP.NEU.FTZ.AND P3, PT, R93, -INF , PT ;  /* 0xff8000005d00780b */ /* 0x000fe40003f7d000 */
[----:B------:R-:W4:Y:S02]  /*3700*/  LDL R93, [R1+0x64] ;  /* 0x00006400015d7983 */ /* 0x000f240000100800 */
[----:B------:R-:W-:Y:S02]  /*3710*/  @P2 LOP3.LUT R76, R99, 0x6, R76, 0xf8, !PT ;  /* 0x00000006634c2812 */ /* 0x000fe400078ef84c */
[----:B------:R-:W5:Y:S01]  /*3720*/  S2R R99, SR_TID.X ;  /* 0x0000000000637919 */ /* 0x000f620000002100 */
[C---:B-1----:R-:W-:Y:S01]  /*3730*/  HMMA.16816.F32 R4, R72.reuse, R80, R4 ;  /* 0x000000504804723c */ /* 0x042fe20000001804 */
[----:B------:R-:W-:Y:S04]  /*3740*/  PLOP3.LUT P2, PT, PT, PT, UP0, 0x80, 0x0 ;  /* 0x000000000000781c */ /* 0x000fe80003f4f008 */
[----:B------:R-:W-:Y:S01]  /*3750*/  @P1 IMAD R76, R68, 0x40, R76 ;  /* 0x00000040444c1824 */ /* 0x000fe200078e024c */
[----:B------:R-:W-:Y:S02]  /*3760*/  FSEL R77, R77, RZ, P3 ;  /* 0x000000ff4d4d7208 */ /* 0x000fe40001800000 */
[C---:B------:R-:W-:Y:S01]  /*3770*/  HMMA.16816.F32 R8, R72.reuse, R82, R8 ;  /* 0x000000524808723c */ /* 0x040fe20000001808 */
[----:B------:R-:W-:Y:S02]  /*3780*/  PLOP3.LUT P1, PT, PT, PT, UP0, 0x80, 0x0 ;  /* 0x000000000000781c */ /* 0x000fe40003f2f008 */
[C---:B------:R-:W-:Y:S02]  /*3790*/  @P4 ISETP.GE.AND P4, PT, R76.reuse, UR6, PT ;  /* 0x000000064c004c0c */ /* 0x040fe4000bf86270 */
[----:B------:R-:W-:Y:S02]  /*37a0*/  @P0 IADD3 R71, R76, 0x1, RZ ;  /* 0x000000014c470810 */ /* 0x000fe40007ffe0ff */
[----:B------:R-:W-:Y:S02]  /*37b0*/  PLOP3.LUT P0, PT, PT, PT, UP0, 0x80, 0x0 ;  /* 0x000000000000781c */ /* 0x000fe40003f0f008 */
[----:B------:R-:W-:Y:S03]  /*37c0*/  @P6 ISETP.GE.AND P6, PT, R71, UR6, PT ;  /* 0x0000000647006c0c */ /* 0x000fe6000bfc6270 */
[----:B-----5:R-:W-:Y:S04]  /*37d0*/  SHF.R.S32.HI R99, RZ, 0x1f, R99 ;  /* 0x0000001fff637819 */ /* 0x020fe80000011463 */
[----:B------:R-:W-:Y:S02]  /*37e0*/  @P2 FSEL R4, R4, -INF , !P4 ;  /* 0xff80000004042808 */ /* 0x000fe40006000000 */
[----:B------:R-:W-:Y:S02]  /*37f0*/  LEA.HI R99, R99, R244, RZ, 0x7 ;  /* 0x000000f463637211 */ /* 0x000fe400078f38ff */
[----:B------:R-:W-:Y:S01]  /*3800*/  @P0 FSEL R6, R6, -INF , !P4 ;  /* 0xff80000006060808 */ /* 0x000fe20006000000 */
[----:B------:R-:W-:Y:S01]  /*3810*/  FFMA.FTZ R4, R4, c[0x0][0x23c], -R77 ;  /* 0x00008f0004047a23 */ /* 0x000fe2000001084d */
[----:B------:R-:W-:Y:S02]  /*3820*/  SHF.R.S32.HI R99, RZ, 0x7, R99 ;  /* 0x00000007ff637819 */ /* 0x000fe40000011463 */
[----:B------:R-:W-:Y:S01]  /*3830*/  PLOP3.LUT P2, PT, PT, PT, UP0, 0x80, 0x0 ;  /* 0x000000000000781c */ /* 0x000fe20003f4f008 */
[----:B------:R-:W1:Y:S01]  /*3840*/  MUFU.EX2 R87, R4 ;  /* 0x0000000400577308 */ /* 0x000e620000000800 */
[----:B------:R-:W-:Y:S01]  /*3850*/  @P1 FSEL R5, R5, -INF , !P6 ;  /* 0xff80000005051808 */ /* 0x000fe20007000000 */
[----:B------:R-:W-:Y:S01]  /*3860*/  IMAD R70, R68, 0x2, R99 ;  /* 0x0000000244467824 */ /* 0x000fe200078e0263 */
[----:B------:R-:W-:Y:S01]  /*3870*/  PLOP3.LUT P1, PT, PT, PT, UP0, 0x80, 0x0 ;  /* 0x000000000000781c */ /* 0x000fe20003f2f008 */
[----:B------:R-:W-:Y:S01]  /*3880*/  IMAD R68, R69, 0x4, R98 ;  /* 0x0000000445447824 */ /* 0x000fe200078e0262 */
[----:B------:R-:W-:Y:S01]  /*3890*/  PLOP3.LUT P0, PT, PT, PT, UP0, 0x80, 0x0 ;  /* 0x000000000000781c */ /* 0x000fe20003f0f008 */
[--C-:B------:R-:W-:Y:S01]  /*38a0*/  FFMA.FTZ R5, R5, c[0x0][0x23c], -R77.reuse ;  /* 0x00008f0005057a23 */ /* 0x100fe2000001084d */
[----:B------:R-:W-:Y:S01]  /*38b0*/  PLOP3.LUT P4, PT, PT, PT, UP0, 0x80, 0x0 ;  /* 0x000000000000781c */ /* 0x000fe20003f8f008 */
[----:B------:R-:W-:Y:S02]  /*38c0*/  IMAD.WIDE.U32 R68, R68, -0x326172a9, RZ ;  /* 0xcd9e8d5744447825 */ /* 0x000fe400078e00ff */
[----:B------:R5:W-:Y:S02]  /*38d0*/  MUFU.EX2 R86, R5 ;  /* 0x0000000500567308 */ /* 0x000be40000000800 */
[----:B------:R-:W-:Y:S02]  /*38e0*/  @P2 IADD3 R78, R76, 0x8, RZ ;  /* 0x000000084c4e2810 */ /* 0x000fe40007ffe0ff */
[----:B------:R-:W-:Y:S02]  /*38f0*/  LOP3.LUT R79, R69, UR15, R92, 0x96, !PT ;  /* 0x0000000f454f7c12 */ /* 0x000fe4000f8e965c */
[----:B------:R-:W4:Y:S01]  /*3900*/  LDL R92, [R1+0x3c] ;  /* 0x00003c00015c7983 */ /* 0x000f220000100800 */
[----:B------:R-:W-:Y:S02]  /*3910*/  @P5 ISETP.GE.AND P5, PT, R78, UR6, PT ;  /* 0x000000064e005c0c */ /* 0x000fe4000bfa6270 */
[----:B------:R-:W-:Y:S01]  /*3920*/  IMAD.WIDE.U32 R78, R79, -0x2daee0ad, RZ ;  /* 0xd2511f534f4e7825 */ /* 0x000fe200078e00ff */
[----:B------:R-:W-:Y:S02]  /*3930*/  @P0 FSEL R7, R7, -INF , !P6 ;  /* 0xff80000007070808 */ /* 0x000fe40007000000 */
[----:B------:R-:W-:Y:S02]  /*3940*/  PLOP3.LUT P2, PT, PT, PT, UP0, 0x80, 0x0 ;  /* 0x000000000000781c */ /* 0x000fe40003f4f008 */
        /* <DEDUP_REMOVED lines=22> */
[----:B---3--:R-:W-:Y:S02]  /*3ab0*/  LOP3.LUT R70, R91, UR14, R70, 0x96, !PT ;  /* 0x0000000e5b467c12 */ /* 0x008fe4000f8e9646 */
[----:B------:R-:W3:Y:S03]  /*3ac0*/  LDL R91, [R1+0x58] ;  /* 0x00005800015b7983 */ /* 0x000ee60000100800 */
[----:B------:R-:W-:Y:S05]  /*3ad0*/  IMAD.WIDE.U32 R84, R70, -0x326172a9, RZ ;  /* 0xcd9e8d5746547825 */ /* 0x000fea00078e00ff */
[----:B------:R-:W-:Y:S02]  /*3ae0*/  LOP3.LUT R80, R85, UR27, R68, 0x96, !PT ;  /* 0x0000001b55507c12 */ /* 0x000fe4000f8e9644 */
[----:B------:R-:W5:Y:S03]  /*3af0*/  LDSM.16.M88.4 R68, [R88+0x10800] ;  /* 0x010800005844783b */ /* 0x000f660000000200 */
[----:B------:R-:W-:Y:S05]  /*3b00*/  IMAD.WIDE.U32 R80, R80, -0x2daee0ad, RZ ;  /* 0xd2511f5350507825 */ /* 0x000fea00078e00ff */
[----:B------:R-:W-:Y:S02]  /*3b10*/  LOP3.LUT R82, R81, UR24, R78, 0x96, !PT ;  /* 0x0000001851527c12 */ /* 0x000fe4000f8e964e */
[----:B------:R-:W-:Y:S01]  /*3b20*/  MUFU.EX2 R81, R9 ;  /* 0x0000000900517308 */ /* 0x000fe20000000800 */
[C---:B--2---:R-:W-:Y:S01]  /*3b30*/  FMUL.FTZ R4, R89.reuse, 1.4426950216293334961 ;  /* 0x3fb8aa3b59047820 */ /* 0x044fe20000410000 */
[----:B------:R-:W-:Y:S01]  /*3b40*/  FSETP.NEU.FTZ.AND P3, PT, R89, -INF , PT ;  /* 0xff8000005900780b */ /* 0x000fe20003f7d000 */
[C---:B-----5:R-:W-:Y:S01]  /*3b50*/  HMMA.16816.F32 R12, R72.reuse, R68, R12 ;  /* 0x00000044480c723c */ /* 0x060fe2000000180c */
[----:B------:R-:W2:Y:S02]  /*3b60*/  LDL R89, [R1+0x54] ;  /* 0x0000540001597983 */ /* 0x000ea40000100800 */
        /* <DEDUP_REMOVED lines=27> */
[----:B------:R4:W-:Y:S01]  /*3d20*/  MUFU.EX2 R79, R12 ;  /* 0x0000000c004f7308 */ /* 0x0009e20000000800 */
[----:B-1----:R-:W-:Y:S02]  /*3d30*/  @P6 IADD3 R8, R76, 0x11, RZ ;  /* 0x000000114c086810 */ /* 0x002fe40007ffe0ff */
[----:B------:R-:W-:Y:S02]  /*3d40*/  PLOP3.LUT P6, PT, PT, PT, UP0, 0x80, 0x0 ;  /* 0x000000000000781c */ /* 0x000fe40003fcf008 */
[----:B------:R-:W-:Y:S02]  /*3d50*/  @P4 ISETP.GE.AND P4, PT, R8, UR6, PT ;  /* 0x0000000608004c0c */ /* 0x000fe4000bf86270 */
[----:B------:R-:W-:Y:S03]  /*3d60*/  LOP3.LUT R8, R69, UR19, R6, 0x96, !PT ;  /* 0x0000001345087c12 */ /* 0x000fe6000f8e9606 */
[----:B------:R-:W1:Y:S01]  /*3d70*/  MUFU.EX2 R80, R80 ;  /* 0x0000005000507308 */ /* 0x000e620000000800 */
[----:B------:R-:W-:Y:S02]  /*3d80*/  @P2 IADD3 R76, R76, 0x19, RZ ;  /* 0x000000194c4c2810 */ /* 0x000fe40007ffe0ff */
[----:B----4-:R-:W-:Y:S01]  /*3d90*/  LOP3.LUT R10, R7, UR21, R82, 0x96, !PT ;  /* 0x00000015070a7c12 */ /* 0x010fe2000f8e9652 */
        /* <DEDUP_REMOVED lines=25> */
[----:B------:R-:W1:Y:S01]  /*3f30*/  MUFU.EX2 R75, R15 ;  /* 0x0000000f004b7308 */ /* 0x000e620000000800 */
[----:B------:R-:W-:Y:S02]  /*3f40*/  @P0 FSEL R16, R16, -INF , !P5 ;  /* 0xff80000010100808 */ /* 0x000fe40006800000 */
[----:B------:R-:W-:Y:S02]  /*3f50*/  ISETP.LE.U32.AND P0, PT, R7, UR30, PT ;  /* 0x0000001e07007c0c */ /* 0x000fe4000bf03070 */
[----:B------:R-:W-:Y:S01]  /*3f60*/  LOP3.LUT R12, R6, 0xff, RZ, 0xc0, !PT ;  /* 0x000000ff060c7812 */ /* 0x000fe200078ec0ff */
[----:B------:R-:W-:Y:S01]  /*3f70*/  FFMA.FTZ R16, R16, c[0x0][0x23c], -R77 ;  /* 0x00008f0010107a23 */ /* 0x000fe2000001084d */
[----:B----4-:R-:W-:Y:S02]  /*3f80*/  SHF.R.U32.HI R13, RZ, 0x10, R6 ;  /* 0x00000010ff0d7819 */ /* 0x010fe40000011606 */
        /* <DEDUP_REMOVED lines=39> */
[----:B-1----:R-:W-:Y:S01]  /*4200*/  @!P0 FADD.FTZ R80, -R80, -RZ ;  /* 0x800000ff50508221 */ /* 0x002fe20000010100 */
[----:B------:R-:W-:Y:S01]  /*4210*/  LOP3.LUT R10, R10, 0xffff, RZ, 0xc0, !PT ;  /* 0x0000ffff0a0a7812 */ /* 0x000fe200078ec0ff */
[----:B------:R-:W-:Y:S01]  /*4220*/  @!P5 FADD.FTZ R79, -R79, -RZ ;  /* 0x800000ff4f4fd221 */ /* 0x000fe20000010100 */
[----:B------:R-:W-:Y:S02]  /*4230*/  ISETP.LE.U32.AND P2, PT, R5, UR30, PT ;  /* 0x0000001e05007c0c */ /* 0x000fe4000bf43070 */
[----:B------:R-:W-:Y:S02]  /*4240*/  ISETP.LE.U32.AND P1, PT, R6, UR30, PT ;  /* 0x0000001e06007c0c */ /* 0x000fe4000bf23070 */
[----:B------:R-:W-:Y:S01]  /*4250*/  LOP3.LUT R6, R70, 0xff, RZ, 0xc0, !PT ;  /* 0x000000ff46067812 */ /* 0x000fe200078ec0ff */
[----:B------:R-:W-:Y:S01]  /*4260*/  @!P6 FADD.FTZ R83, -R83, -RZ ;  /* 0x800000ff5353e221 */ /* 0x000fe20000010100 */
[----:B------:R-:W-:Y:S02]  /*4270*/  SHF.R.U32.HI R5, RZ, 0x8, R10 ;  /* 0x00000008ff057819 */ /* 0x000fe4000001160a */
[----:B----4-:R-:W-:Y:S02]  /*4280*/  SHF.R.U32.HI R4, RZ, 0x8, R71 ;  /* 0x00000008ff047819 */ /* 0x010fe40000011647 */
[----:B------:R-:W-:Y:S02]  /*4290*/  ISETP.LE.U32.AND P0, PT, R6, UR30, PT ;  /* 0x0000001e06007c0c */ /* 0x000fe4000bf03070 */
[----:B------:R-:W-:Y:S01]  /*42a0*/  F2FP.RELU.PACK_AB R6, R86, R87 ;  /* 0x000000575606723e */ /* 0x000fe200000008ff */
[----:B------:R-:W-:Y:S01]  /*42b0*/  @!P2 FADD.FTZ R75, -R75, -RZ ;  /* 0x800000ff4b4ba221 */ /* 0x000fe20000010100 */
        /* <DEDUP_REMOVED lines=23> */
[----:B---3--:R1:W-:Y:S04]  /*4430*/  STS [R91+0x14000], R4 ;  /* 0x014000045b007388 */ /* 0x0083e80000000800 */
[----:B------:R-:W-:Y:S01]  /*4440*/  STS [R91+0x14400], R8 ;  /* 0x014400085b007388 */ /* 0x000fe20000000800 */
[----:B-1----:R-:W-:Y:S03]  /*4450*/  F2FP.RELU.PACK_AB R4, R72, R73 ;  /* 0x000000494804723e */ /* 0x002fe600000008ff */
[----:B-----5:R-:W-:Y:S04]  /*4460*/  STS [R90+0x14000], R7 ;  /* 0x014000075a007388 */ /* 0x020fe80000000800 */
[----:B------:R-:W-:Y:S04]  /*4470*/  STS [R90+0x14400], R6 ;  /* 0x014400065a007388 */ /* 0x000fe80000000800 */
[----:B--2---:R-:W-:Y:S04]  /*4480*/  STS [R89+0x14000], R5 ;  /* 0x0140000559007388 */ /* 0x004fe80000000800 */
        /* <DEDUP_REMOVED lines=125> */
[----:B------:R-:W-:Y:S01]  /*4c60*/  FMUL.FTZ R10, R76, R10 ;  /* 0x0000000a4c0a7220 */ /* 0x000fe20000410000 */
[----:B------:R-:W-:Y:S01]  /*4c70*/  PLOP3.LUT P3, PT, PT, PT, UP4, 0x80, 0x0 ;  /* 0x000000000000781c */ /* 0x000fe20003f6f048 */
[----:B------:R-:W-:Y:S01]  /*4c80*/  FMUL.FTZ R80, R80, R4 ;  /* 0x0000000450507220 */ /* 0x000fe20000410000 */
[----:B------:R-:W-:Y:S02]  /*4c90*/  F2FP.PACK_AB R4, R85, R88 ;  /* 0x000000585504723e */ /* 0x000fe400000000ff */
[----:B------:R-:W-:Y:S01]  /*4ca0*/  FSEL R5, R5, R68, P1 ;  /* 0x0000004405057208 */ /* 0x000fe20000800000 */
[----:B------:R-:W-:Y:S01]  /*4cb0*/  @P0 FADD.FTZ R68, -R68, R19 ;  /* 0x0000001344440221 */ /* 0x000fe20000010100 */
[----:B------:R-:W-:Y:S01]  /*4cc0*/  F2FP.PACK_AB R6, R80, R83 ;  /* 0x000000535006723e */ /* 0x000fe200000000ff */
[----:B------:R1:W-:Y:S02]  /*4cd0*/  STS [R92+0x12400], R4 ;  /* 0x012400045c007388 */ /* 0x0003e40000000800 */
        /* <DEDUP_REMOVED lines=113> */
.L_x_708:
        /* <DEDUP_REMOVED lines=119> */
[----:B----4-:R1:W-:Y:S04]  /*5b60*/  @P3 STL [R1+0x5c], R25 ;  /* 0x00005c1901003387 */ /* 0x0103e80000100800 */
[----:B-1----:R1:W5:Y:S04]  /*5b70*/  LDL.LU.64 R24, [R1+0x98] ;  /* 0x0000980001187983 */ /* 0x0023680000300a00 */
[----:B---3--:R2:W-:Y:S02]  /*5b80*/  @P3 STL [R1+0x60], R246 ;  /* 0x000060f601003387 */ /* 0x0085e40000100800 */
        /* <DEDUP_REMOVED lines=248> */
.L_x_709:
        /* <DEDUP_REMOVED lines=15> */
[----:B------:R-:W-:Y:S01]  /*6c00*/  FMUL.FTZ R13, R45, c[0x0][0x2dc] ;  /* 0x0000b7002d0d7a20 */ /* 0x000fe20000410000 */
        /* <DEDUP_REMOVED lines=130> */
[----:B-1----:R-:W-:Y:S01]  /*7430*/  FMUL.FTZ R9, R57, c[0x0][0x2dc] ;  /* 0x0000b70039097a20 */ /* 0x002fe20000410000 */
        /* <DEDUP_REMOVED lines=73> */
.L_x_711:
        /* <DEDUP_REMOVED lines=19> */
.L_x_712:
        /* <DEDUP_REMOVED lines=53> */
.L_x_714:
[----:B-1-34-:R-:W-:Y:S05]  /*7d50*/  BSYNC B0 ;  /* 0x0000000000007941 */ /* 0x01afea0003800000 */
.L_x_713:
        /* <DEDUP_REMOVED lines=16> */
.L_x_716:
[----:B------:R-:W-:Y:S05]  /*7e60*/  BSYNC B0 ;  /* 0x0000000000007941 */ /* 0x000fea0003800000 */
.L_x_715:
        /* <DEDUP_REMOVED lines=26> */
.L_x_718:
[----:B------:R-:W-:Y:S05]  /*8010*/  BSYNC B0 ;  /* 0x0000000000007941 */ /* 0x000fea0003800000 */
.L_x_717:
        /* <DEDUP_REMOVED lines=14> */
.L_x_707:
        /* <DEDUP_REMOVED lines=20> */
.L_x_720:
        /* <DEDUP_REMOVED lines=18> */
.L_x_721:
        /* <DEDUP_REMOVED lines=38> */
.L_x_723:
[----:B------:R-:W-:Y:S05]  /*85c0*/  BSYNC B0 ;  /* 0x0000000000007941 */ /* 0x000fea0003800000 */
.L_x_722:
        /* <DEDUP_REMOVED lines=16> */
.L_x_725:
[----:B------:R-:W-:Y:S05]  /*86d0*/  BSYNC B0 ;  /* 0x0000000000007941 */ /* 0x000fea0003800000 */
.L_x_724:
        /* <DEDUP_REMOVED lines=26> */
.L_x_727:
[----:B------:R-:W-:Y:S05]  /*8880*/  BSYNC B0 ;  /* 0x0000000000007941 */ /* 0x000fea0003800000 */
.L_x_726:
        /* <DEDUP_REMOVED lines=13> */
.L_x_719:
[----:B------:R-:W-:Y:S05]  /*8960*/  BSYNC B1 ;  /* 0x0000000000017941 */ /* 0x000fea0003800000 */
.L_x_702:
        /* <DEDUP_REMOVED lines=11> */
.L_x_728:
[----:B------:R-:W-:Y:S05]  /*8a20*/  EXIT ;  /* 0x000000000000794d */ /* 0x000fea0003800000 */
.L_x_730:
        /* <DEDUP_REMOVED lines=13> */
.L_x_1595:


//--------------------- .text._ZN5flash44flash_bwd_dq_dk_dv_loop_seqk_parallel_kernelI23Flash_bwd_kernel_traitsILi192ELi64ELi64ELi8ELi4ELi2ELi2ELb1ELb1EN7cutlass6half_tE19Flash_kernel_traitsILi192ELi64ELi64ELi8ES3_EELb0ELb0ELb0ELb0ELb0ELb1ELb1EEEvNS_16Flash_bwd_paramsE --------------------------
	.section	.text._ZN5flash44flash_bwd_dq_dk_dv_loop_seqk_parallel_kernelI23Flash_bwd_kernel_traitsILi192ELi64ELi64ELi8ELi4ELi2ELi2ELb1ELb1EN7cutlass6half_tE19Flash_kernel_traitsILi192ELi64ELi64ELi8ES3_EELb0ELb0ELb0ELb0ELb0ELb1ELb1EEEvNS_16Flash_bwd_paramsE,"ax",@progbits
	.sectioninfo	@"SHI_REGISTERS=255"
	.align	128
        .global         _ZN5flash44flash_bwd_dq_dk_dv_loop_seqk_parallel_kernelI23Flash_bwd_kernel_traitsILi192ELi64ELi64ELi8ELi4ELi2ELi2ELb1ELb1EN7cutlass6half_tE19Flash_kernel_traitsILi192ELi64ELi64ELi8ES3_EELb0ELb0ELb0ELb0ELb0ELb1ELb1EEEvNS_16Flash_bwd_paramsE
        .type           _ZN5flash44flash_bwd_dq_dk_dv_loop_seqk_parallel_kernelI23Flash_bwd_kernel_traitsILi192ELi64ELi64ELi8ELi4ELi2ELi2ELb1ELb1EN7cutlass6half_tE19Flash_kernel_traitsILi192ELi64ELi64ELi8ES3_EELb0ELb0ELb0ELb0ELb0ELb1ELb1EEEvNS_16Flash_bwd_paramsE,@function
        .size           _ZN5flash44flash_bwd_dq_dk_dv_loop_seqk_parallel_kernelI23Flash_bwd_kernel_traitsILi192ELi64ELi64ELi8ELi4ELi2ELi2ELb1ELb1EN7cutlass6half_tE19Flash_kernel_traitsILi192ELi64ELi64ELi8ES3_EELb0ELb0ELb0ELb0ELb0ELb1ELb1EEEvNS_16Flash_bwd_paramsE,(.L_x_1596 - _ZN5flash44flash_bwd_dq_dk_dv_loop_seqk_parallel_kernelI23Flash_bwd_kernel_traitsILi192ELi64ELi64ELi8ELi4ELi2ELi2ELb1ELb1EN7cutlass6half_tE19Flash_kernel_traitsILi192ELi64ELi64ELi8ES3_EELb0ELb0ELb0ELb0ELb0ELb1ELb1EEEvNS_16Flash_bwd_paramsE)
        .other          _ZN5flash44flash_bwd_dq_dk_dv_loop_seqk_parallel_kernelI23Flash_bwd_kernel_traitsILi192ELi64ELi64ELi8ELi4ELi2ELi2ELb1ELb1EN7cutlass6half_tE19Flash_kernel_traitsILi192ELi64ELi64ELi8ES3_EELb0ELb0ELb0ELb0ELb0ELb1ELb1EEEvNS_16Flash_bwd_paramsE,@"STO_CUDA_ENTRY STV_DEFAULT"
_ZN5flash44flash_bwd_dq_dk_dv_loop_seqk_parallel_kernelI23Flash_bwd_kernel_traitsILi192ELi64ELi64ELi8ELi4ELi2ELi2ELb1ELb1EN7cutlass6half_tE19Flash_kernel_traitsILi192ELi64ELi64ELi8ES3_EELb0ELb0ELb0ELb0ELb0ELb1ELb1EEEvNS_16Flash_bwd_paramsE:
.text._ZN5flash44flash_bwd_dq_dk_dv_loop_seqk_parallel_kernelI23Flash_bwd_kernel_traitsILi192ELi64ELi64ELi8ELi4ELi2ELi2ELb1ELb1EN7cutlass6half_tE19Flash_kernel_traitsILi192ELi64ELi64ELi8ES3_EELb0ELb0ELb0ELb0ELb0ELb1ELb1EEEvNS_16Flash_bwd_paramsE:
        /* <DEDUP_REMOVED lines=212> */
.L_x_759:
        /* <DEDUP_REMOVED lines=53> */
.L_x_731:
        /* <DEDUP_REMOVED lines=58> */
.L_x_733:
        /* <DEDUP_REMOVED lines=18> */
.L_x_734:
        /* <DEDUP_REMOVED lines=71> */
.L_x_735:
[----:B------:R-:W-:Y:S02]  /*19c0*/  UMOV UR11, UR50 ;  /* 0x00000032000b7c82 */ /* 0x000fe40008000000 */
.L_x_736:
        /* <DEDUP_REMOVED lines=330> */
.L_x_740:
[----:B------:R-:W2:Y:S01]  /*2e70*/  LDL R246, [R1+0x4] ;  /* 0x0000040001f67983 */ /* 0x000ea20000100800 */
[----:B------:R-:W-:Y:S01]  /*2e80*/  PLOP3.LUT P0, PT, PT, PT, UP0, 0x80, 0x0 ;  /* 0x000000000000781c */ /* 0x000fe20003f0f008 */
[----:B------:R-:W-:Y:S01]  /*2e90*/  UISETP.GE.AND UP5, UPT, UR7, 0x1, UPT ;  /* 0x000000010700788c */ /* 0x000fe2000bfa6270 */
[----:B------:R-:W-:Y:S01]  /*2ea0*/  PLOP3.LUT P5, PT, PT, PT, UP0, 0x80, 0x0 ;  /* 0x000000000000781c */ /* 0x000fe20003faf008 */
[----:B------:R-:W3:Y:S01]  /*2eb0*/  LDL R245, [R1] ;  /* 0x0000000001f57983 */ /* 0x000ee20000100800 */
[----:B------:R-:W-:Y:S02]  /*2ec0*/  PLOP3.LUT P1, PT, PT, PT, UP0, 0x80, 0x0 ;  /* 0x000000000000781c */ /* 0x000fe40003f2f008 */
[----:B------:R-:W-:Y:S01]  /*2ed0*/  PLOP3.LUT P4, PT, PT, PT, UP0, 0x80, 0x0 ;  /* 0x000000000000781c */ /* 0x000fe20003f8f008 */
[----:B----4-:R-:W4:Y:S01]  /*2ee0*/  LDL R244, [R1+0x10] ;  /* 0x0000100001f47983 */ /* 0x010f220000100800 */
[----:B------:R-:W-:Y:S02]  /*2ef0*/  PLOP3.LUT P2, PT, PT, PT, UP0, 0x80, 0x0 ;  /* 0x000000000000781c */ /* 0x000fe40003f4f008 */
[----:B------:R-:W-:Y:S01]  /*2f00*/  PLOP3.LUT P3, PT, PT, PT, UP0, 0x80, 0x0 ;  /* 0x000000000000781c */ /* 0x000fe20003f6f008 */
[----:B-1----:R1:W-:Y:S01]  /*2f10*/  STL [R1+0xa0], R107 ;  /* 0x0000a06b01007387 */ /* 0x0023e20000100800 */
[----:B------:R-:W-:Y:S03]  /*2f20*/  PLOP3.LUT P6, PT, PT, PT, UP0, 0x80, 0x0 ;  /* 0x000000000000781c */ /* 0x000fe60003fcf008 */
[----:B------:R-:W0:Y:S08]  /*2f30*/  LDGDEPBAR ;  /* 0x00000000000079af */ /* 0x000e300000000000 */
[----:B-1----:R-:W4:Y:S04]  /*2f40*/  LDL R107, [R1+0x8] ;  /* 0x00000800016b7983 */ /* 0x002f280000100800 */
[----:B------:R1:W-:Y:S04]  /*2f50*/  STL [R1+0x9c], R106 ;  /* 0x00009c6a01007387 */ /* 0x0003e80000100800 */
[----:B-1----:R-:W4:Y:S04]  /*2f60*/  LDL R106, [R1+0xc] ;  /* 0x00000c00016a7983 */ /* 0x002f280000100800 */
[----:B------:R1:W-:Y:S04]  /*2f70*/  STL [R1+0x98], R105 ;  /* 0x0000986901007387 */ /* 0x0003e80000100800 */
[----:B-1----:R-:W4:Y:S04]  /*2f80*/  LDL R105, [R1+0x18] ;  /* 0x0000180001697983 */ /* 0x002f280000100800 */
[----:B------:R1:W-:Y:S04]  /*2f90*/  STL [R1+0x94], R104 ;  /* 0x0000946801007387 */ /* 0x0003e80000100800 */
[----:B-1----:R-:W4:Y:S04]  /*2fa0*/  LDL R104, [R1+0x14] ;  /* 0x0000140001687983 */ /* 0x002f280000100800 */
[----:B------:R1:W-:Y:S04]  /*2fb0*/  STL [R1+0x90], R103 ;  /* 0x0000906701007387 */ /* 0x0003e80000100800 */
[----:B------:R1:W-:Y:S04]  /*2fc0*/  STL [R1+0x8c], R102 ;  /* 0x00008c6601007387 */ /* 0x0003e80000100800 */
[----:B------:R1:W-:Y:S04]  /*2fd0*/  STL [R1+0x88], R101 ;  /* 0x0000886501007387 */ /* 0x0003e80000100800 */
[----:B------:R1:W-:Y:S04]  /*2fe0*/  STL [R1+0x84], R100 ;  /* 0x0000846401007387 */ /* 0x0003e80000100800 */
[----:B-1----:R-:W4:Y:S04]  /*2ff0*/  LDL R103, [R1+0x3c] ;  /* 0x00003c0001677983 */ /* 0x002f280000100800 */
[----:B------:R-:W4:Y:S04]  /*3000*/  LDL R102, [R1+0x58] ;  /* 0x0000580001667983 */ /* 0x000f280000100800 */
[----:B------:R-:W4:Y:S04]  /*3010*/  LDL R101, [R1+0x50] ;  /* 0x0000500001657983 */ /* 0x000f280000100800 */
[----:B------:R-:W4:Y:S01]  /*3020*/  LDL R100, [R1+0x54] ;  /* 0x0000540001647983 */ /* 0x000f220000100800 */
[----:B------:R-:W-:Y:S04]  /*3030*/  DEPBAR.LE SB0, 0x0 ;  /* 0x000080000000791a */ /* 0x000fe80000000000 */
[----:B------:R-:W-:Y:S08]  /*3040*/  BAR.SYNC.DEFER_BLOCKING 0x0 ;  /* 0x0000000000007b1d */ /* 0x000ff00000010000 */
[----:B------:R-:W-:Y:S08]  /*3050*/  LDSM.16.M88.4 R8, [R252+0xc000] ;  /* 0x00c00000fc08783b */ /* 0x000ff00000000200 */
[----:B------:R-:W-:Y:S08]  /*3060*/  LDSM.16.M88.4 R68, [R252+0xc800] ;  /* 0x00c80000fc44783b */ /* 0x000ff00000000200 */
[----:B--2---:R-:W-:Y:S08]  /*3070*/  LDSM.16.M88.4 R76, [R246+0xc000] ;  /* 0x00c00000f64c783b */ /* 0x004ff00000000200 */
[----:B------:R-:W-:Y:S08]  /*3080*/  LDSM.16.M88.4 R80, [R246+0xc800] ;  /* 0x00c80000f650783b */ /* 0x000ff00000000200 */
[----:B---3--:R-:W-:Y:S08]  /*3090*/  LDSM.16.M88.4 R88, [R245+0xc000] ;  /* 0x00c00000f558783b */ /* 0x008ff00000000200 */
[----:B----4-:R-:W-:Y:S08]  /*30a0*/  LDSM.16.M88.4 R96, [R244+0xc000] ;  /* 0x00c00000f460783b */ /* 0x010ff00000000200 */
[----:B------:R-:W1:Y:S08]  /*30b0*/  LDSM.16.M88.4 R16, [R107] ;  /* 0x000000006b10783b */ /* 0x000e700000000200 */
[----:B------:R-:W2:Y:S01]  /*30c0*/  LDSM.16.M88.4 R72, [R106] ;  /* 0x000000006a48783b */ /* 0x000ea20000000200 */
[C---:B-1----:R-:W-:Y:S08]  /*30d0*/  HMMA.16816.F32 R4, R16.reuse, R8, RZ ;  /* 0x000000081004723c */ /* 0x042ff000000018ff */
[C---:B------:R-:W-:Y:S08]  /*30e0*/  HMMA.16816.F32 R8, R16.reuse, R10, RZ ;  /* 0x0000000a1008723c */ /* 0x040ff000000018ff */
[C---:B------:R-:W-:Y:S01]  /*30f0*/  HMMA.16816.F32 R12, R16.reuse, R68, RZ ;  /* 0x00000044100c723c */ /* 0x040fe200000018ff */
[----:B------:R-:W1:Y:S07]  /*3100*/  LDSM.16.M88.4 R84, [R105] ;  /* 0x000000006954783b */ /* 0x000e6e0000000200 */
        /* <DEDUP_REMOVED lines=220> */
[----:B------:R-:W-:Y:S02]  /*3ed0*/  @P2 FSEL R6, R85, -INF , !P3 ;  /* 0xff80000055062808 */ /* 0x000fe40005800000 */
[----:B------:R-:W-:Y:S03]  /*3ee0*/  PLOP3.LUT P3, PT, PT, PT, UP5, 0x80, 0x0 ;  /* 0x000000000000781c */ /* 0x000fe60003f6f058 */
        /* <DEDUP_REMOVED lines=11> */
[----:B------:R-:W-:Y:S03]  /*3fa0*/  IADD3.X R75, R72, UR10, RZ, P0, !PT ;  /* 0x0000000a484b7c10 */ /* 0x000fe600087fe4ff */
        /* <DEDUP_REMOVED lines=259> */
[----:B------:R-:W2:Y:S01]  /*4fe0*/  LDL.LU.64 R94, [R1+0x48] ;  /* 0x00004800015e7983 */ /* 0x000ea20000300a00 */
[----:B------:R-:W-:Y:S01]  /*4ff0*/  IMAD.MOV.U32 R6, RZ, RZ, c[0x0][0x370] ;  /* 0x0000dc00ff067624 */ /* 0x000fe200078e00ff */
[----:B------:R-:W-:Y:S02]  /*5000*/  MOV R7, c[0x0][0x374] ;  /* 0x0000dd0000077a02 */ /* 0x000fe40000000f00 */
[----:B------:R-:W3:Y:S01]  /*5010*/  LDL R92, [R1+0x38] ;  /* 0x00003800015c7983 */ /* 0x000ee20000100800 */
[----:B-1----:R-:W-:Y:S05]  /*5020*/  IMAD.U32 R4, R6, -0x40, RZ ;  /* 0xffffffc006047824 */ /* 0x002fea00078e00ff */
        /* <DEDUP_REMOVED lines=17> */
.L_x_738:
        /* <DEDUP_REMOVED lines=371> */
.L_x_739:
        /* <DEDUP_REMOVED lines=171> */
.L_x_741:
        /* <DEDUP_REMOVED lines=18> */
.L_x_742:
        /* <DEDUP_REMOVED lines=53> */
.L_x_744:
[----:B-1-34-:R-:W-:Y:S05]  /*7790*/  BSYNC B0 ;  /* 0x0000000000007941 */ /* 0x01afea0003800000 */
.L_x_743:
        /* <DEDUP_REMOVED lines=16> */
.L_x_746:
[----:B------:R-:W-:Y:S05]  /*78a0*/  BSYNC B0 ;  /* 0x0000000000007941 */ /* 0x000fea0003800000 */
.L_x_745:
        /* <DEDUP_REMOVED lines=26> */
.L_x_748:
[----:B------:R-:W-:Y:S05]  /*7a50*/  BSYNC B0 ;  /* 0x0000000000007941 */ /* 0x000fea0003800000 */
.L_x_747:
        /* <DEDUP_REMOVED lines=14> */
.L_x_737:
        /* <DEDUP_REMOVED lines=20> */
.L_x_750:
        /* <DEDUP_REMOVED lines=18> */
.L_x_751:
        /* <DEDUP_REMOVED lines=38> */
.L_x_753:
[----:B------:R-:W-:Y:S05]  /*8000*/  BSYNC B0 ;  /* 0x0000000000007941 */ /* 0x000fea0003800000 */
.L_x_752:
        /* <DEDUP_REMOVED lines=16> */
.L_x_755:
[----:B------:R-:W-:Y:S05]  /*8110*/  BSYNC B0 ;  /* 0x0000000000007941 */ /* 0x000fea0003800000 */
.L_x_754:
        /* <DEDUP_REMOVED lines=26> */
.L_x_757:
[----:B------:R-:W-:Y:S05]  /*82c0*/  BSYNC B0 ;  /* 0x0000000000007941 */ /* 0x000fea0003800000 */
.L_x_756:
        /* <DEDUP_REMOVED lines=13> */
.L_x_749:
[----:B------:R-:W-:Y:S05]  /*83a0*/  BSYNC B1 ;  /* 0x0000000000017941 */ /* 0x000fea0003800000 */
.L_x_732:
        /* <DEDUP_REMOVED lines=11> */
.L_x_758:
[----:B------:R-:W-:Y:S05]  /*8460*/  EXIT ;  /* 0x000000000000794d */ /* 0x000fea0003800000 */
.L_x_760:
        /* <DEDUP_REMOVED lines=9> */
.L_x_1596:


//--------------------- .text._ZN5flash44flash_bwd_dq_dk_dv_loop_seqk_parallel_kernelI23Flash_bwd_kernel_traitsILi192ELi64ELi64ELi8ELi4ELi2ELi2ELb1ELb1EN7cutlass6half_tE19Flash_kernel_traitsILi192ELi64ELi64ELi8ES3_EELb1ELb0ELb0ELb1ELb0ELb0ELb0EEEvNS_16Flash_bwd_paramsE --------------------------
	.section	.text._ZN5flash44flash_bwd_dq_dk_dv_loop_seqk_parallel_kernelI23Flash_bwd_kernel_traitsILi192ELi64ELi64ELi8ELi4ELi2ELi2ELb1ELb1EN7cutlass6half_tE19Flash_kernel_traitsILi192ELi64ELi64ELi8ES3_EELb1ELb0ELb0ELb1ELb0ELb0ELb0EEEvNS_16Flash_bwd_paramsE,"ax",@progbits
	.sectioninfo	@"SHI_REGISTERS=255"
	.align	128
        .global         _ZN5flash44flash_bwd_dq_dk_dv_loop_seqk_parallel_kernelI23Flash_bwd_kernel_traitsILi192ELi64ELi64ELi8ELi4ELi2ELi2ELb1ELb1EN7cutlass6half_tE19Flash_kernel_traitsILi192ELi64ELi64ELi8ES3_EELb1ELb0ELb0ELb1ELb0ELb0ELb0EEEvNS_16Flash_bwd_paramsE
        .type           _ZN5flash44flash_bwd_dq_dk_dv_loop_seqk_parallel_kernelI23Flash_bwd_kernel_traitsILi192ELi64ELi64ELi8ELi4ELi2ELi2ELb1ELb1EN7cutlass6half_tE19Flash_kernel_traitsILi192ELi64ELi64ELi8ES3_EELb1ELb0ELb0ELb1ELb0ELb0ELb0EEEvNS_16Flash_bwd_paramsE,@function
        .size           _ZN5flash44flash_bwd_dq_dk_dv_loop_seqk_parallel_kernelI23Flash_bwd_kernel_traitsILi192ELi64ELi64ELi8ELi4ELi2ELi2ELb1ELb1EN7cutlass6half_tE19Flash_kernel_traitsILi192ELi64ELi64ELi8ES3_EELb1ELb0ELb0ELb1ELb0ELb0ELb0EEEvNS_16Flash_bwd_paramsE,(.L_x_1597 - _ZN5flash44flash_bwd_dq_dk_dv_loop_seqk_parallel_kernelI23Flash_bwd_kernel_traitsILi192ELi64ELi64ELi8ELi4ELi2ELi2ELb1ELb1EN7cutlass6half_tE19Flash_kernel_traitsILi192ELi64ELi64ELi8ES3_EELb1ELb0ELb0ELb1ELb0ELb0ELb0EEEvNS_16Flash_bwd_paramsE)
        .other          _ZN5flash44flash_bwd_dq_dk_dv_loop_seqk_parallel_kernelI23Flash_bwd_kernel_traitsILi192ELi64ELi64ELi8ELi4ELi2ELi2ELb1ELb1EN7cutlass6half_tE19Flash_kernel_traitsILi192ELi64ELi64ELi8ES3_EELb1ELb0ELb0ELb1ELb0ELb0ELb0EEEvNS_16Flash_bwd_paramsE,@"STO_CUDA_ENTRY STV_DEFAULT"
_ZN5flash44flash_bwd_dq_dk_dv_loop_seqk_parallel_kernelI23Flash_bwd_kernel_traitsILi192ELi64ELi64ELi8ELi4ELi2ELi2ELb1ELb1EN7cutlass6half_tE19Flash_kernel_traitsILi192ELi64ELi64ELi8ES3_EELb1ELb0ELb0ELb1ELb0ELb0ELb0EEEvNS_16Flash_bwd_paramsE:
.text._ZN5flash44flash_bwd_dq_dk_dv_loop_seqk_parallel_kernelI23Flash_bwd_kernel_traitsILi192ELi64ELi64ELi8ELi4ELi2ELi2ELb1ELb1EN7cutlass6half_tE19Flash_kernel_traitsILi192ELi64ELi64ELi8ES3_EELb1ELb0ELb0ELb1ELb0ELb0ELb0EEEvNS_16Flash_bwd_paramsE:
        /* <DEDUP_REMOVED lines=30> */
[CC--:B------:R-:W-:Y:S01]  /*01e0*/  LEA.HI R10, R5.reuse, R6.reuse, RZ, 0x3 ;  /* 0x00000006050a7211 */ /* 0x0c0fe200078f18ff */
[----:B------:R-:W-:Y:S01]  /*01f0*/  UIMAD.WIDE UR36, UR46, UR36, URZ ;  /* 0x000000242e2472a5 */ /* 0x000fe2000f8e023f */
[CC--:B------:R-:W-:Y:S01]  /*0200*/  LEA.HI R3, R5.reuse, R6.reuse, RZ, 0x4 ;  /* 0x0000000605037211 */ /* 0x0c0fe200078f20ff */
[----:B---3--:R-:W-:Y:S01]  /*0210*/  UIMAD UR47, UR35, UR46, URZ ;  /* 0x0000002e232f72a4 */ /* 0x008fe2000f8e023f */
[CC--:B------:R-:W-:Y:S01]  /*0220*/  LEA.HI R14, R5.reuse, R6.reuse, RZ, 0x7 ;  /* 0x00000006050e7211 */ /* 0x0c0fe200078f38ff */
[----:B------:R-:W-:Y:S01]  /*0230*/  UIMAD UR56, UR7, UR6, UR56 ;  /* 0x00000006073872a4 */ /* 0x000fe2000f8e0238 */
[CC--:B------:R-:W-:Y:S01]  /*0240*/  LEA.HI R15, R5.reuse, R6.reuse, RZ, 0x6 ;  /* 0x00000006050f7211 */ /* 0x0c0fe200078f30ff */
[----:B------:R-:W-:Y:S01]  /*0250*/  UIMAD UR46, UR46, UR12, URZ ;  /* 0x0000000c2e2e72a4 */ /* 0x000fe2000f8e023f */
[----:B------:R-:W-:Y:S01]  /*0260*/  LEA.HI R5, R5, R6, RZ, 0x2 ;  /* 0x0000000605057211 */ /* 0x000fe200078f10ff */
[----:B------:R-:W-:Y:S01]  /*0270*/  UIMAD UR6, UR32, UR13, UR35 ;  /* 0x0000000d200672a4 */ /* 0x000fe2000f8e0223 */
[----:B------:R-:W-:Y:S01]  /*0280*/  LOP3.LUT R2, R0, 0xffffffe0, RZ, 0xc0, !PT ;  /* 0xffffffe000027812 */ /* 0x000fe200078ec0ff */
[----:B------:R-:W-:Y:S01]  /*0290*/  ULDC UR14, c[0x0][0x1c0] ;  /* 0x00007000000e7ab9 */ /* 0x000fe20000000800 */
[----:B------:R-:W-:Y:S01]  /*02a0*/  LOP3.LUT R4, R5, 0x7ffffffc, RZ, 0xc0, !PT ;  /* 0x7ffffffc05047812 */ /* 0x000fe200078ec0ff */
[----:B------:R-:W-:Y:S01]  /*02b0*/  ULDC UR11, c[0x0][0x1c0] ;  /* 0x00007000000b7ab9 */ /* 0x000fe20000000800 */
        /* <DEDUP_REMOVED lines=10> */
[----:B------:R-:W-:Y:S01]  /*0360*/  LEA.HI R0, R0, R2, RZ, 0x1 ;  /* 0x0000000200007211 */ /* 0x000fe200078f08ff */
[----:B------:R-:W-:Y:S01]  /*0370*/  UIMAD UR53, UR8, UR32, URZ ;  /* 0x00000020083572a4 */ /* 0x000fe2000f8e023f */
[----:B------:R-:W-:Y:S01]  /*0380*/  LEA.HI R3, R3, R4, RZ, 0x1 ;  /* 0x0000000403037211 */ /* 0x000fe200078f08ff */
[----:B------:R-:W-:Y:S01]  /*0390*/  UIMAD UR7, UR32, UR11, UR35 ;  /* 0x0000000b200772a4 */ /* 0x000fe2000f8e0223 */
[----:B------:R-:W-:Y:S01]  /*03a0*/  LOP3.LUT R0, R0, 0xfffffffe, RZ, 0xc0, !PT ;  /* 0xfffffffe00007812 */ /* 0x000fe200078ec0ff */
[----:B------:R-:W-:Y:S01]  /*03b0*/  @!UP2 UIMAD UR8, UR32, UR14, UR35 ;  /* 0x0000000e2008a2a4 */ /* 0x000fe2000f8e0223 */
[----:B------:R-:W-:Y:S01]  /*03c0*/  LOP3.LUT R3, R3, 0xfffffffe, RZ, 0xc0, !PT ;  /* 0xfffffffe03037812 */ /* 0x000fe200078ec0ff */
[----:B------:R-:W-:Y:S01]  /*03d0*/  USHF.L.U32 UR45, UR46, 0x6, URZ ;  /* 0x000000062e2d7899 */ /* 0x000fe2000800063f */
[----:B------:R-:W-:Y:S01]  /*03e0*/  LEA.HI R6, R6, R2, RZ, 0x2 ;  /* 0x0000000206067211 */ /* 0x000fe200078f10ff */
[----:B------:R-:W-:Y:S01]  /*03f0*/  IMAD.IADD R13, R2, 0x1, -R0 ;  /* 0x00000001020d7824 */ /* 0x000fe200078e0a00 */
[----:B------:R-:W-:Y:S01]  /*0400*/  SHF.R.S32.HI R0, RZ, 0x1f, R5 ;  /* 0x0000001fff007819 */ /* 0x000fe20000011405 */
[----:B------:R-:W-:Y:S01]  /*0410*/  IMAD.IADD R11, R4, 0x1, -R3 ;  /* 0x00000001040b7824 */ /* 0x000fe200078e0a03 */
[----:B------:R-:W-:Y:S01]  /*0420*/  SHF.R.S32.HI R3, RZ, 0x2, R5 ;  /* 0x00000002ff037819 */ /* 0x000fe20000011405 */
[----:B------:R-:W-:Y:S01]  /*0430*/  USHF.L.U32 UR44, UR6, 0x5, URZ ;  /* 0x00000005062c7899 */ /* 0x000fe2000800063f */
[----:B------:R-:W-:Y:S01]  /*0440*/  LOP3.LUT R6, R6, 0xfffffffc, RZ, 0xc0, !PT ;  /* 0xfffffffc06067812 */ /* 0x000fe200078ec0ff */
[----:B------:R-:W-:Y:S01]  /*0450*/  ULDC UR50, c[0x0][0x214] ;  /* 0x0000850000327ab9 */ /* 0x000fe20000000800 */
[----:B------:R-:W-:Y:S01]  /*0460*/  LEA.HI R0, R0, R3, RZ, 0x3 ;  /* 0x0000000300007211 */ /* 0x000fe200078f18ff */
[----:B------:R-:W-:Y:S01]  /*0470*/  ULDC UR57, c[0x0][0x1c8] ;  /* 0x0000720000397ab9 */ /* 0x000fe20000000800 */
[----:B------:R-:W-:Y:S01]  /*0480*/  SHF.R.S32.HI R12, RZ, 0x3, R10 ;  /* 0x00000003ff0c7819 */ /* 0x000fe2000001140a */
[----:B------:R-:W-:Y:S01]  /*0490*/  IMAD.IADD R18, R2, 0x1, -R6 ;  /* 0x0000000102127824 */ /* 0x000fe200078e0a06 */
[----:B------:R-:W-:Y:S01]  /*04a0*/  LOP3.LUT R0, R0, 0xfffffff8, RZ, 0xc0, !PT ;  /* 0xfffffff800007812 */ /* 0x000fe200078ec0ff */
[----:B------:R-:W-:Y:S01]  /*04b0*/  ULDC.U8 UR10, c[0x0][0x3d0] ;  /* 0x0000f400000a7ab9 */ /* 0x000fe20000000000 */
[----:B------:R-:W-:Y:S01]  /*04c0*/  SHF.R.S32.HI R4, RZ, 0x1f, R8 ;  /* 0x0000001fff047819 */ /* 0x000fe20000011408 */
[----:B------:R-:W-:Y:S01]  /*04d0*/  IMAD.SHL.U32 R2, R12, 0x40, RZ ;  /* 0x000000400c027824 */ /* 0x000fe200078e00ff */
[----:B------:R-:W-:Y:S01]  /*04e0*/  LOP3.LUT P4, RZ, R7, 0x4, RZ, 0xc0, !PT ;  /* 0x0000000407ff7812 */ /* 0x000fe2000788c0ff */
[----:B------:R-:W-:Y:S01]  /*04f0*/  IMAD.IADD R5, R3, 0x1, -R0 ;  /* 0x0000000103057824 */ /* 0x000fe200078e0a00 */
[----:B------:R-:W-:Y:S01]  /*0500*/  SHF.R.S32.HI R3, RZ, 0x1f, R9 ;  /* 0x0000001fff037819 */ /* 0x000fe20000011409 */
[----:B------:R-:W-:Y:S01]  /*0510*/  STL [R1+0x9c], R18 ;  /* 0x00009c1201007387 */ /* 0x000fe20000100800 */
[----:B------:R-:W-:Y:S01]  /*0520*/  LOP3.LUT R0, R2, 0x1c0, RZ, 0xc0, !PT ;  /* 0x000001c002007812 */ /* 0x000fe200078ec0ff */
[----:B------:R-:W-:Y:S01]  /*0530*/  ULDC UR51, c[0x0][0x224] ;  /* 0x0000890000337ab9 */ /* 0x000fe20000000800 */
[----:B------:R-:W-:Y:S01]  /*0540*/  LEA.HI R12, R4, R8, RZ, 0x3 ;  /* 0x00000008040c7211 */ /* 0x000fe200078f18ff */
[----:B------:R-:W-:Y:S01]  /*0550*/  STL [R1+0x50], R20 ;  /* 0x0000501401007387 */ /* 0x000fe20000100800 */
[----:B------:R-:W-:Y:S01]  /*0560*/  LOP3.LUT R2, R0, 0x38, R20, 0xf8, !PT ;  /* 0x0000003800027812 */ /* 0x000fe200078ef814 */
[----:B------:R-:W-:Y:S01]  /*0570*/  @UP2 UIMAD UR55, UR32, UR50, URZ ;  /* 0x00000032203722a4 */ /* 0x000fe2000f8e023f */
[----:B------:R-:W-:Y:S01]  /*0580*/  SHF.R.U32.HI R0, RZ, 0x3, R0 ;  /* 0x00000003ff007819 */ /* 0x000fe20000011600 */
[----:B------:R-:W-:Y:S01]  /*0590*/  ULDC.64 UR4, c[0x0][0x118] ;  /* 0x0000460000047ab9 */ /* 0x000fe20000000a00 */
[----:B------:R-:W-:Y:S01]  /*05a0*/  LEA.HI R17, R3, R9, RZ, 0x2 ;  /* 0x0000000903117211 */ /* 0x000fe200078f10ff */
[----:B------:R-:W-:Y:S01]  /*05b0*/  IMAD.U32 R3, RZ, RZ, UR15 ;  /* 0x0000000fff037e24 */ /* 0x000fe2000f8e00ff */
[----:B------:R-:W-:Y:S01]  /*05c0*/  LOP3.LUT R9, R2, R0, RZ, 0x3c, !PT ;  /* 0x0000000002097212 */ /* 0x000fe200078e3cff */
[----:B------:R-:W-:Y:S01]  /*05d0*/  IMAD.SHL.U32 R0, R7, 0x40, RZ ;  /* 0x0000004007007824 */ /* 0x000fe200078e00ff */
[----:B------:R-:W-:Y:S01]  /*05e0*/  LOP3.LUT R2, R12, 0xfffffff8, RZ, 0xc0, !PT ;  /* 0xfffffff80c027812 */ /* 0x000fe200078ec0ff */
[----:B------:R-:W-:Y:S01]  /*05f0*/  IMAD.SHL.U32 R3, R11, 0x200, RZ ;  /* 0x000002000b037824 */ /* 0x000fe200078e00ff */
[----:B------:R-:W-:Y:S01]  /*0600*/  LOP3.LUT P3, RZ, R7, 0x2, RZ, 0xc0, !PT ;  /* 0x0000000207ff7812 */ /* 0x000fe2000786c0ff */
[----:B------:R-:W-:Y:S01]  /*0610*/  ULOP3.LUT UR57, UR35, UR57, URZ, 0x3c, !UPT ;  /* 0x0000003923397292 */ /* 0x000fe2000f8e3c3f */
[----:B------:R-:W-:Y:S01]  /*0620*/  LOP3.LUT R0, R0, 0x1c0, RZ, 0xc0, !PT ;  /* 0x000001c000007812 */ /* 0x000fe200078ec0ff */
[----:B------:R-:W-:Y:S01]  /*0630*/  IMAD.IADD R8, R8, 0x1, -R2 ;  /* 0x0000000108087824 */ /* 0x000fe200078e0a02 */
[----:B------:R-:W-:Y:S01]  /*0640*/  SHF.R.S32.HI R7, RZ, 0x7, R14 ;  /* 0x00000007ff077819 */ /* 0x000fe2000001140e */
[----:B------:R-:W-:Y:S01]  /*0650*/  IMAD.SHL.U32 R2, R13, 0x10, RZ ;  /* 0x000000100d027824 */ /* 0x000fe200078e00ff */
[C---:B------:R-:W-:Y:S01]  /*0660*/  LOP3.LUT R252, R0.reuse, 0x8, R10, 0xf8, !PT ;  /* 0x0000000800fc7812 */ /* 0x040fe200078ef80a */
[----:B------:R-:W-:Y:S01]  /*0670*/  USHF.R.S32.HI UR58, URZ, 0x1f, UR35 ;  /* 0x0000001f3f3a7899 */ /* 0x000fe20008011423 */
[----:B------:R-:W-:Y:S01]  /*0680*/  LOP3.LUT R4, R5, 0x1, RZ, 0xc0, !PT ;  /* 0x0000000105047812 */ /* 0x000fe200078ec0ff */
[----:B------:R-:W-:Y:S01]  /*0690*/  UISETP.NE.AND UP3, UPT, UR10, URZ, UPT ;  /* 0x0000003f0a00728c */ /* 0x000fe2000bf65270 */
[----:B------:R-:W-:Y:S01]  /*06a0*/  LOP3.LUT R6, R0, 0x10, R2, 0xf8, !PT ;  /* 0x0000001000067812 */ /* 0x000fe200078ef802 */
[----:B------:R-:W-:Y:S01]  /*06b0*/  IMAD R2, R7, 0x800, R3 ;  /* 0x0000080007027824 */ /* 0x000fe200078e0203 */
[----:B------:R-:W-:Y:S01]  /*06c0*/  SHF.R.U32.HI R0, RZ, 0x3, R0 ;  /* 0x00000003ff007819 */ /* 0x000fe20000011600 */
[----:B------:R-:W-:Y:S01]  /*06d0*/  USHF.R.S32.HI UR61, URZ, 0x1f, UR35 ;  /* 0x0000001f3f3d7899 */ /* 0x000fe20008011423 */
[----:B------:R-:W-:Y:S01]  /*06e0*/  ISETP.NE.U32.AND P0, PT, R4, 0x1, PT ;  /* 0x000000010400780c */ /* 0x000fe20003f05070 */
[C---:B------:R-:W-:Y:S01]  /*06f0*/  IMAD.SHL.U32 R4, R5.reuse, 0x40, RZ ;  /* 0x0000004005047824 */ /* 0x040fe200078e00ff */
[----:B------:R-:W-:Y:S01]  /*0700*/  LOP3.LUT R252, R252, R0, RZ, 0x3c, !PT ;  /* 0x00000000fcfc7212 */ /* 0x000fe200078e3cff */
[----:B------:R-:W-:Y:S01]  /*0710*/  USHF.R.S32.HI UR60, URZ, 0x1f, UR32 ;  /* 0x0000001f3f3c7899 */ /* 0x000fe20008011420 */
[----:B------:R-:W-:Y:S01]  /*0720*/  LOP3.LUT R6, R6, 0x8, R10, 0xf8, !PT ;  /* 0x0000000806067812 */ /* 0x000fe200078ef80a */
[----:B------:R-:W-:Y:S01]  /*0730*/  USHF.R.S32.HI UR59, URZ, 0x1f, UR35 ;  /* 0x0000001f3f3b7899 */ /* 0x000fe20008011423 */
[----:B------:R-:W-:Y:S01]  /*0740*/  R2P PR, R5, 0x6 ;  /* 0x0000000605007804 */ /* 0x000fe20000000000 */
        /* <DEDUP_REMOVED lines=10> */
[----:B------:R-:W-:Y:S01]  /*07f0*/  UIMAD.WIDE.U32 UR40, UR36, UR42, URZ ;  /* 0x0000002a242872a5 */ /* 0x000fe2000f8e003f */
[----:B------:R-:W-:Y:S01]  /*0800*/  LOP3.LUT P5, RZ, R8, 0x2, RZ, 0xc0, !PT ;  /* 0x0000000208ff7812 */ /* 0x000fe200078ac0ff */
[----:B------:R-:W-:Y:S01]  /*0810*/  UIMAD UR52, UR37, UR42, URZ ;  /* 0x0000002a253472a4 */ /* 0x000fe2000f8e023f */
[----:B------:R-:W-:Y:S01]  /*0820*/  LOP3.LUT R2, R2, 0x18, RZ, 0xc0, !PT ;  /* 0x0000001802027812 */ /* 0x000fe200078ec0ff */
[----:B------:R-:W-:-:S02]  /*0830*/  USHF.R.S32.HI UR54, URZ, 0x1f, UR47 ;  /* 0x0000001f3f367899 */ /* 0x000fc4000801142f */
[----:B------:R-:W-:Y:S01]  /*0840*/  UIMAD UR51, UR7, UR51, URZ ;  /* 0x00000033073372a4 */ /* 0x000fe2000f8e023f */
[----:B------:R-:W-:Y:S01]  /*0850*/  LOP3.LUT R9, R2, 0x20, R5, 0xf8, !PT ;  /* 0x0000002002097812 */ /* 0x000fe200078ef805 */
[----:B------:R-:W-:Y:S01]  /*0860*/  @!UP2 UIMAD UR50, UR8, UR50, URZ ;  /* 0x000000320832a2a4 */ /* 0x000fe2000f8e023f */
[----:B------:R-:W-:Y:S01]  /*0870*/  LOP3.LUT R5, R0, 0x20, R6, 0xf8, !PT ;  /* 0x0000002000057812 */ /* 0x000fe200078ef806 */
[----:B------:R-:W-:Y:S01]  /*0880*/  IMAD.U32 R6, RZ, RZ, UR9 ;  /* 0x00000009ff067e24 */ /* 0x000fe2000f8e00ff */
[----:B------:R-:W-:Y:S01]  /*0890*/  LOP3.LUT R7, R4, R0, R2, 0x1e, !PT ;  /* 0x0000000004077212 */ /* 0x000fe200078e1e02 */
[----:B------:R-:W-:Y:S01]  /*08a0*/  IMAD.SHL.U32 R0, R16, 0x2, RZ ;  /* 0x0000000210007824 */ /* 0x000fe200078e00ff */
[----:B------:R-:W-:Y:S01]  /*08b0*/  LOP3.LUT R4, R5, R4, RZ, 0x3c, !PT ;  /* 0x0000000405047212 */ /* 0x000fe200078e3cff */
[----:B------:R-:W-:Y:S01]  /*08c0*/  IMAD.SHL.U32 R6, R8, 0x40, RZ ;  /* 0x0000004008067824 */ /* 0x000fe200078e00ff */
[----:B------:R-:W-:Y:S01]  /*08d0*/  IADD3 R16, R20, 0x40, RZ ;  /* 0x0000004014107810 */ /* 0x000fe20007ffe0ff */
[--C-:B------:R-:W-:Y:S01]  /*08e0*/  IMAD R5, R18, 0x400, R0.reuse ;  /* 0x0000040012057824 */ /* 0x100fe200078e0200 */
[----:B------:R-:W-:Y:S01]  /*08f0*/  USHF.R.S32.HI UR49, URZ, 0x1f, UR45 ;  /* 0x0000001f3f317899 */ /* 0x000fe2000801142d */
[----:B------:R-:W-:Y:S01]  /*0900*/  IMAD R2, R13, 0x400, R0 ;  /* 0x000004000d027824 */ /* 0x000fe200078e0200 */
[----:B------:R-:W-:Y:S01]  /*0910*/  LOP3.LUT R0, R6, 0x1c0, RZ, 0xc0, !PT ;  /* 0x000001c006007812 */ /* 0x000fe200078ec0ff */
[----:B------:R-:W-:Y:S01]  /*0920*/  IMAD.IADD R14, R5, 0x1, R4 ;  /* 0x00000001050e7824 */ /* 0x000fe200078e0204 */
[----:B------:R-:W-:Y:S01]  /*0930*/  STL [R1+0x6c], R16 ;  /* 0x00006c1001007387 */ /* 0x000fe20000100800 */
[----:B------:R-:W-:Y:S01]  /*0940*/  IMAD.SHL.U32 R4, R11, 0x8, RZ ;  /* 0x000000080b047824 */ /* 0x000fe200078e00ff */
[----:B------:R-:W-:Y:S01]  /*0950*/  USHF.R.S32.HI UR48, URZ, 0x1f, UR44 ;  /* 0x0000001f3f307899 */ /* 0x000fe2000801142c */
        /* <DEDUP_REMOVED lines=67> */
.L_x_805:
        /* <DEDUP_REMOVED lines=53> */
.L_x_761:
        /* <DEDUP_REMOVED lines=21> */
[----:B------:R-:W-:Y:S02]  /*1230*/  ULDC.64 UR10, c[0x0][0x178] ;  /* 0x00005e00000a7ab9 */ /* 0x000fe40000000a00 */
[----:B-1----:R-:W-:Y:S02]  /*1240*/  UISETP.NE.AND UP0, UPT, UR21, -0x1, UPT ;  /* 0xffffffff1500788c */ /* 0x002fe4000bf05270 */
[----:B------:R-:W-:Y:S02]  /*1250*/  UIADD3 UR6, UR24, 0x3f, URZ ;  /* 0x0000003f18067890 */ /* 0x000fe4000fffe03f */
[----:B------:R-:W-:Y:S02]  /*1260*/  UIMAD UR12, UR39, UR10, URZ ;  /* 0x0000000a270c72a4 */ /* 0x000fe4000f8e023f */
[----:B------:R-:W-:Y:S01]  /*1270*/  UIMAD.WIDE.U32 UR8, UR32, UR10, URZ ;  /* 0x0000000a200872a5 */ /* 0x000fe2000f8e003f */
[----:B------:R-:W-:Y:S01]  /*1280*/  PLOP3.LUT P0, PT, PT, PT, UP0, 0x80, 0x0 ;  /* 0x000000000000781c */ /* 0x000fe20003f0f008 */
[----:B------:R-:W-:-:S02]  /*1290*/  USHF.R.S32.HI UR10, URZ, 0x1f, UR6 ;  /* 0x0000001f3f0a7899 */ /* 0x000fc40008011406 */
[----:B------:R-:W-:Y:S02]  /*12a0*/  UIMAD UR14, UR32, UR11, UR12 ;  /* 0x0000000b200e72a4 */ /* 0x000fe4000f8e020c */
[----:B------:R-:W-:Y:S02]  /*12b0*/  ULEA.HI UR33, UR10, UR6, URZ, 0x6 ;  /* 0x000000060a217291 */ /* 0x000fe4000f8f303f */
[----:B------:R-:W-:Y:S02]  /*12c0*/  ULDC.64 UR12, c[0x0][0x190] ;  /* 0x00006400000c7ab9 */ /* 0x000fe40000000a00 */
[----:B------:R-:W-:Y:S02]  /*12d0*/  UISETP.NE.AND UP1, UPT, UR15, -0x1, UPT ;  /* 0xffffffff0f00788c */ /* 0x000fe4000bf25270 */
[----:B------:R-:W-:Y:S02]  /*12e0*/  UIMAD.WIDE.U32 UR10, UR15, UR12, URZ ;  /* 0x0000000c0f0a72a5 */ /* 0x000fe4000f8e003f */
[----:B------:R-:W-:-:S02]  /*12f0*/  @UP0 UIADD3 UR6, UR20, UR21, URZ ;  /* 0x0000001514060290 */ /* 0x000fc4000fffe03f */
[----:B------:R-:W-:Y:S02]  /*1300*/  ULDC.64 UR16, c[0x0][0x198] ;  /* 0x0000660000107ab9 */ /* 0x000fe40000000a00 */
[----:B------:R-:W-:Y:S02]  /*1310*/  UIADD3 UR34, UR9, UR14, URZ ;  /* 0x0000000e09227290 */ /* 0x000fe4000fffe03f */
[----:B------:R-:W-:Y:S02]  /*1320*/  USEL UR38, UR8, UR10, !UP1 ;  /* 0x0000000a08267287 */ /* 0x000fe4000c800000 */
[----:B------:R-:W-:-:S04]  /*1330*/  @UP0 UIMAD.WIDE.U32 UR8, UR6, UR16, URZ ;  /* 0x00000010060802a5 */ /* 0x000fc8000f8e003f */
[----:B------:R-:W-:Y:S02]  /*1340*/  @UP0 UIMAD UR27, UR6, UR17, UR9 ;  /* 0x00000011061b02a4 */ /* 0x000fe4000f8e0209 */
[----:B------:R-:W-:Y:S02]  /*1350*/  ULOP3.LUT UR9, UR33, 0xffffffc0, URZ, 0xc0, !UPT ;  /* 0xffffffc021097892 */ /* 0x000fe4000f8ec03f */
[----:B------:R-:W-:Y:S02]  /*1360*/  UIMAD UR6, UR15, UR13, URZ ;  /* 0x0000000d0f0672a4 */ /* 0x000fe4000f8e023f */
[----:B------:R-:W-:Y:S02]  /*1370*/  UIADD3 UR17, UR9, -0x40, URZ ;  /* 0xffffffc009117890 */ /* 0x000fe4000fffe03f */
[----:B------:R-:W-:Y:S02]  /*1380*/  @UP1 UIADD3 UR34, UR11, UR6, URZ ;  /* 0x000000060b221290 */ /* 0x000fe4000fffe03f */
[----:B------:R-:W-:-:S02]  /*1390*/  USHF.R.S32.HI UR29, URZ, 0x1f, UR17 ;  /* 0x0000001f3f1d7899 */ /* 0x000fc40008011411 */
        /* <DEDUP_REMOVED lines=14> */
.L_x_763:
        /* <DEDUP_REMOVED lines=18> */
.L_x_764:
        /* <DEDUP_REMOVED lines=72> */
.L_x_765:
[----:B------:R-:W-:Y:S02]  /*1a20*/  UMOV UR12, UR51 ;  /* 0x00000033000c7c82 */ /* 0x000fe40008000000 */
.L_x_766:
[----:B------:R-:W2:Y:S04]  /*1a30*/  LDL.64 R4, [R1+0x50] ;  /* 0x0000500001047983 */ /* 0x000ea80000100a00 */
[----:B------:R1:W3:Y:S01]  /*1a40*/  LDL.64 R28, [R1+0x50] ;  /* 0x00005000011c7983 */ /* 0x0002e20000100a00 */
[----:B------:R-:W-:Y:S01]  /*1a50*/  UIADD3 UR8, UP5, UP4, UR8, UR45, UR47 ;  /* 0x0000002d08087290 */ /* 0x000fe2000fcbe02f */
[----:B------:R-:W-:Y:S01]  /*1a60*/  BSSY B1, `(.L_x_762) ;  /* 0x0000865000017945 */ /* 0x000fe20003800000 */
[----:B------:R-:W-:Y:S01]  /*1a70*/  UMOV UR15, 0x4 ;  /* 0x00000004000f7882 */ /* 0x000fe20000000000 */
        /* <DEDUP_REMOVED lines=11> */
[----:B------:R-:W-:-:S04]  /*1b30*/  UIMAD UR6, UR58, UR8, URZ ;  /* 0x000000083a0672a4 */ /* 0x000fc8000f8e023f */
[----:B------:R-:W-:Y:S01]  /*1b40*/  UIMAD UR10, UR35, UR9, UR6 ;  /* 0x00000009230a72a4 */ /* 0x000fe2000f8e0206 */
[----:B----4-:R-:W-:Y:S02]  /*1b50*/  SHF.R.S32.HI R30, RZ, 0x1f, R30 ;  /* 0x0000001fff1e7819 */ /* 0x010fe4000001141e */
[----:B------:R-:W-:Y:S02]  /*1b60*/  ULDC.64 UR8, c[0x0][0x370] ;  /* 0x0000dc0000087ab9 */ /* 0x000fe40000000a00 */
[----:B------:R-:W-:Y:S01]  /*1b70*/  UIMAD UR6, UR29, UR8, URZ ;  /* 0x000000081d0672a4 */ /* 0x000fe2000f8e023f */
[----:B-----5:R-:W-:Y:S01]  /*1b80*/  LEA.HI R30, R30, R31, RZ, 0x3 ;  /* 0x0000001f1e1e7211 */ /* 0x020fe200078f18ff */
[----:B------:R-:W-:Y:S02]  /*1b90*/  UIADD3 UR8, UR17, UR12, URZ ;  /* 0x0000000c11087290 */ /* 0x000fe4000fffe03f */
[----:B------:R-:W-:Y:S01]  /*1ba0*/  UIMAD UR6, UR17, UR9, UR6 ;  /* 0x00000009110672a4 */ /* 0x000fe2000f8e0206 */
[----:B------:R-:W-:Y:S01]  /*1bb0*/  SHF.R.S32.HI R30, RZ, 0x3, R30 ;  /* 0x00000003ff1e7819 */ /* 0x000fe2000001141e */
[----:B------:R-:W-:Y:S01]  /*1bc0*/  ULEA.HI.SX32 UR12, UR33, 0xffffffff, 0x1a ;  /* 0xffffffff210c7891 */ /* 0x000fe2000f8fd23f */
        /* <DEDUP_REMOVED lines=39> */
[----:B------:R-:W-:-:S02]  /*1e40*/  IADD3 R20, R9, UR11, RZ ;  /* 0x0000000b09147c10 */ /* 0x000fc4000fffe0ff */
[----:B------:R-:W-:Y:S01]  /*1e50*/  ULDC.64 UR18, c[0x0][0x200] ;  /* 0x0000800000127ab9 */ /* 0x000fe20000000a00 */
[----:B------:R-:W-:Y:S01]  /*1e60*/  IMAD.IADD R19, R7, 0x1, R4 ;  /* 0x0000000107137824 */ /* 0x000fe200078e0204 */
[----:B------:R-:W-:Y:S01]  /*1e70*/  LEA R14, P2, R8, c[0x0][0x160], 0x1 ;  /* 0x00005800080e7a11 */ /* 0x000fe200078408ff */
[----:B------:R-:W-:Y:S01]  /*1e80*/  UIMAD.WIDE UR14, UR6, UR15, UR18 ;  /* 0x0000000f060e72a5 */ /* 0x000fe2000f8e0212 */
[----:B------:R-:W-:Y:S02]  /*1e90*/  LEA R12, P1, R6, c[0x0][0x330], 0x1 ;  /* 0x0000cc00060c7a11 */ /* 0x000fe400078208ff */
[----:B------:R-:W-:Y:S02]  /*1ea0*/  LEA.HI.X R15, R8, c[0x0][0x164], R20, 0x1, P2 ;  /* 0x00005900080f7a11 */ /* 0x000fe400010f0c14 */
[----:B------:R-:W-:Y:S01]  /*1eb0*/  LEA.HI.X R13, R6, c[0x0][0x334], R19, 0x1, P1 ;  /* 0x0000cd00060d7a11 */ /* 0x000fe200008f0c13 */
[----:B------:R-:W-:Y:S05]  /*1ec0*/  @!P0 BRA `(.L_x_767) ;  /* 0x000078a000008947 */ /* 0x000fea0003800000 */
[----:B-1----:R-:W2:Y:S01]  /*1ed0*/  LDL R27, [R1+0x2c] ;  /* 0x00002c00011b7983 */ /* 0x002ea20000100800 */
[----:B------:R-:W-:Y:S01]  /*1ee0*/  PLOP3.LUT P0, PT, PT, PT, UP3, 0x80, 0x0 ;  /* 0x000000000000781c */ /* 0x000fe20003f0f038 */
[----:B------:R-:W-:Y:S01]  /*1ef0*/  ULDC.64 UR10, c[0x0][0x1a0] ;  /* 0x00006800000a7ab9 */ /* 0x000fe20000000a00 */
[----:B------:R-:W-:Y:S01]  /*1f00*/  IMAD.MOV.U32 R32, RZ, RZ, R14 ;  /* 0x000000ffff207224 */ /* 0x000fe200078e000e */
[----:B------:R-:W-:Y:S01]  /*1f10*/  UIMAD UR6, UR13, UR10, URZ ;  /* 0x0000000a0d0672a4 */ /* 0x000fe2000f8e023f */
[----:B------:R-:W-:Y:S01]  /*1f20*/  MOV R33, R15 ;  /* 0x0000000f00217202 */ /* 0x000fe20000000f00 */
[----:B------:R-:W-:Y:S01]  /*1f30*/  IMAD.MOV.U32 R34, RZ, RZ, R12 ;  /* 0x000000ffff227224 */ /* 0x000fe200078e000c */
[----:B------:R-:W-:Y:S01]  /*1f40*/  MOV R35, R13 ;  /* 0x0000000d00237202 */ /* 0x000fe20000000f00 */
[----:B------:R-:W-:Y:S01]  /*1f50*/  UIMAD UR6, UR22, UR11, UR6 ;  /* 0x0000000b160672a4 */ /* 0x000fe2000f8e0206 */
[----:B------:R-:W-:Y:S01]  /*1f60*/  MOV R21, UR22 ;  /* 0x0000001600157c02 */ /* 0x000fe20008000f00 */
[----:B------:R1:W-:Y:S01]  /*1f70*/  STL.64 [R1+0x30], R16 ;  /* 0x0000301001007387 */ /* 0x0003e20000100a00 */
[----:B------:R-:W-:Y:S01]  /*1f80*/  UMOV UR16, UR9 ;  /* 0x0000000900107c82 */ /* 0x000fe20008000000 */
[----:B------:R-:W-:Y:S01]  /*1f90*/  BSSY B0, `(.L_x_768) ;  /* 0x0000035000007945 */ /* 0x000fe20003800000 */
[----:B------:R-:W-:Y:S01]  /*1fa0*/  UMOV UR17, UR8 ;  /* 0x0000000800117c82 */ /* 0x000fe20008000000 */
[----:B------:R-:W-:Y:S01]  /*1fb0*/  MOV R11, UR6 ;  /* 0x00000006000b7c02 */ /* 0x000fe20008000f00 */
[----:B------:R-:W-:Y:S01]  /*1fc0*/  UIMAD UR6, UR28, -0x40, UR7 ;  /* 0xffffffc01c0678a4 */ /* 0x000fe2000f8e0207 */
[----:B------:R3:W-:Y:S01]  /*1fd0*/  STL.64 [R1+0x48], R32 ;  /* 0x0000482001007387 */ /* 0x0007e20000100a00 */
[----:B------:R-:W-:Y:S01]  /*1fe0*/  IMAD.WIDE.U32 R4, R21, c[0x0][0x1a0], R28 ;  /* 0x0000680015047a25 */ /* 0x000fe200078e001c */
[----:B------:R-:W-:-:S02]  /*1ff0*/  UMOV UR9, UR12 ;  /* 0x0000000c00097c82 */ /* 0x000fc40008000000 */
[----:B------:R-:W-:Y:S01]  /*2000*/  @P0 BAR.SYNC.DEFER_BLOCKING 0x0 ;  /* 0x0000000000000b1d */ /* 0x000fe20000010000 */
[----:B------:R-:W-:Y:S02]  /*2010*/  ISETP.GE.AND P6, PT, R30, UR6, PT ;  /* 0x000000061e007c0c */ /* 0x000fe4000bfc6270 */
[----:B------:R-:W-:Y:S01]  /*2020*/  IADD3 R10, P0, R4, UR30, RZ ;  /* 0x0000001e040a7c10 */ /* 0x000fe2000ff1e0ff */
[----:B------:R-:W-:Y:S02]  /*2030*/  IMAD R4, R23, c[0x0][0x1b8], RZ ;  /* 0x00006e0017047a24 */ /* 0x000fe400078e02ff */
[----:B------:R3:W-:Y:S01]  /*2040*/  STL.64 [R1+0x40], R34 ;  /* 0x0000402201007387 */ /* 0x0007e20000100a00 */
[----:B------:R-:W-:Y:S01]  /*2050*/  IADD3.X R11, R5, UR31, R11, P0, !PT ;  /* 0x0000001f050b7c10 */ /* 0x000fe200087fe40b */
[----:B------:R-:W-:-:S04]  /*2060*/  IMAD R4, R18, c[0x0][0x1bc], R4 ;  /* 0x00006f0012047a24 */ /* 0x000fc800078e0204 */
        /* <DEDUP_REMOVED lines=39> */
.L_x_769:
[----:B------:R-:W-:Y:S05]  /*22e0*/  BSYNC B0 ;  /* 0x0000000000007941 */ /* 0x000fea0003800000 */
.L_x_768:
        /* <DEDUP_REMOVED lines=42> */
.L_x_771:
[----:B------:R-:W-:Y:S05]  /*2590*/  BSYNC B0 ;  /* 0x0000000000007941 */ /* 0x000fea0003800000 */
.L_x_770:
        /* <DEDUP_REMOVED lines=29> */
.L_x_773:
[----:B------:R-:W-:Y:S05]  /*2770*/  BSYNC B0 ;  /* 0x0000000000007941 */ /* 0x000fea0003800000 */
.L_x_772:
        /* <DEDUP_REMOVED lines=40> */
.L_x_775:
[----:B------:R-:W-:Y:S05]  /*2a00*/  BSYNC B0 ;  /* 0x0000000000007941 */ /* 0x000fea0003800000 */
.L_x_774:
        /* <DEDUP_REMOVED lines=26> */
.L_x_777:
[----:B------:R-:W-:Y:S05]  /*2bb0*/  BSYNC B0 ;  /* 0x0000000000007941 */ /* 0x000fea0003800000 */
.L_x_776:
        /* <DEDUP_REMOVED lines=38> */
.L_x_779:
[----:B------:R-:W-:Y:S05]  /*2e20*/  BSYNC B0 ;  /* 0x0000000000007941 */ /* 0x000fea0003800000 */
.L_x_778:
[----:B------:R-:W5:Y:S01]  /*2e30*/  LDL R15, [R1+0x74] ;  /* 0x00007400010f7983 */ /* 0x000f620000100800 */
[----:B-1----:R-:W-:Y:S01]  /*2e40*/  IMAD.MOV.U32 R6, RZ, RZ, 0x7f800000 ;  /* 0x7f800000ff067424 */ /* 0x002fe200078e00ff */
[----:B------:R-:W-:Y:S01]  /*2e50*/  MOV R7, 0x7f800000 ;  /* 0x7f80000000077802 */ /* 0x000fe20000000f00 */
[----:B------:R-:W-:Y:S01]  /*2e60*/  ULDC.64 UR10, c[0x0][0x198] ;  /* 0x00006600000a7ab9 */ /* 0x000fe20000000a00 */
[C---:B-----5:R-:W-:Y:S02]  /*2e70*/  IADD3 R4, R15.reuse, 0x8, RZ ;  /* 0x000000080f047810 */ /* 0x060fe40007ffe0ff */
[----:B------:R-:W-:Y:S02]  /*2e80*/  ISETP.GE.AND P1, PT, R15, UR6, PT ;  /* 0x000000060f007c0c */ /* 0x000fe4000bf26270 */
[----:B------:R-:W-:Y:S02]  /*2e90*/  ISETP.GE.AND P0, PT, R4, UR6, PT ;  /* 0x0000000604007c0c */ /* 0x000fe4000bf06270 */
        /* <DEDUP_REMOVED lines=54> */
.L_x_781:
[----:B------:R-:W-:Y:S05]  /*3200*/  BSYNC B0 ;  /* 0x0000000000007941 */ /* 0x000fea0003800000 */
.L_x_780:
        /* <DEDUP_REMOVED lines=39> */
.L_x_783:
[----:B------:R-:W-:Y:S05]  /*3480*/  BSYNC B0 ;  /* 0x0000000000007941 */ /* 0x000fea0003800000 */
.L_x_782:
[----:B------:R-:W0:Y:S01]  /*3490*/  LDGDEPBAR ;  /* 0x00000000000079af */ /* 0x000e220000000000 */
[----:B------:R-:W-:Y:S02]  /*34a0*/  ULDC.64 UR12, c[0x0][0x318] ;  /* 0x0000c600000c7ab9 */ /* 0x000fe40000000a00 */
[----:B------:R-:W-:Y:S02]  /*34b0*/  UISETP.NE.U32.AND UP1, UPT, URZ, UR12, UPT ;  /* 0x0000000c3f00728c */ /* 0x000fe4000bf25070 */
[----:B------:R-:W-:Y:S02]  /*34c0*/  ULDC.64 UR18, c[0x0][0x320] ;  /* 0x0000c80000127ab9 */ /* 0x000fe40000000a00 */
[----:B------:R-:W-:-:S06]  /*34d0*/  UISETP.NE.AND.EX UP1, UPT, URZ, UR13, UPT, UP1 ;  /* 0x0000000d3f00728c */ /* 0x000fcc000bf25310 */
        /* <DEDUP_REMOVED lines=13> */
[----:B-1----:R1:W5:Y:S01]  /*35b0*/  @P1 LDG.E R9, [R4.64] ;  /* 0x0000000404091981 */ /* 0x002362000c1e1900 */
[----:B------:R-:W-:Y:S02]  /*35c0*/  IMAD.MOV.U32 R12, RZ, RZ, c[0x0][0x308] ;  /* 0x0000c200ff0c7624 */ /* 0x000fe400078e00ff */
[----:B------:R-:W-:Y:S01]  /*35d0*/  IMAD.MOV.U32 R13, RZ, RZ, c[0x0][0x30c] ;  /* 0x0000c300ff0d7624 */ /* 0x000fe200078e00ff */
[----:B------:R-:W2:Y:S01]  /*35e0*/  S2R R8, SR_TID.X ;  /* 0x0000000000087919 */ /* 0x000ea20000002100 */
[CC--:B------:R-:W-:Y:S01]  /*35f0*/  LEA.HI R6, R26.reuse, R25.reuse, RZ, 0x7 ;  /* 0x000000191a067211 */ /* 0x0c0fe200078f38ff */
[----:B------:R-:W5:Y:S01]  /*3600*/  @P1 MUFU.RCP R14, c[0x0][0x238] ;  /* 0x00008e00000e1b08 */ /* 0x000f620000001000 */
[----:B------:R-:W-:Y:S01]  /*3610*/  LEA.HI R7, R26, R25, RZ, 0x3 ;  /* 0x000000191a077211 */ /* 0x000fe200078f18ff */
[----:B------:R-:W-:Y:S01]  /*3620*/  IMAD.MOV.U32 R240, RZ, RZ, 0x20 ;  /* 0x00000020fff07424 */ /* 0x000fe200078e00ff */
[----:B------:R-:W-:Y:S01]  /*3630*/  SHF.R.S32.HI R6, RZ, 0x7, R6 ;  /* 0x00000007ff067819 */ /* 0x000fe20000011406 */
[----:B------:R-:W3:Y:S04]  /*3640*/  LDSM.16.M88.4 R164, [R252+0x12000] ;  /* 0x01200000fca4783b */ /* 0x000ee80000000200 */
[----:B------:R-:W-:Y:S01]  /*3650*/  IMAD.SHL.U32 R11, R6, 0x20, RZ ;  /* 0x00000020060b7824 */ /* 0x000fe200078e00ff */
[----:B------:R-:W4:Y:S04]  /*3660*/  LDSM.16.M88.4 R168, [R252+0x12800] ;  /* 0x01280000fca8783b */ /* 0x000f280000000200 */
[----:B------:R-:W3:Y:S04]  /*3670*/  LDSM.16.M88.4 R196, [R252+0x14000] ;  /* 0x01400000fcc4783b */ /* 0x000ee80000000200 */
[----:B------:R-:W3:Y:S04]  /*3680*/  LDSM.16.M88.4 R200, [R252+0x14800] ;  /* 0x01480000fcc8783b */ /* 0x000ee80000000200 */
[----:B-1----:R1:W3:Y:S01]  /*3690*/  LDG.E.64 R4, [R12.64+0x8] ;  /* 0x000008040c047981 */ /* 0x0022e2000c1e1b00 */
[----:B--2---:R-:W-:-:S03]  /*36a0*/  IMAD.SHL.U32 R8, R8, 0x2, RZ ;  /* 0x0000000208087824 */ /* 0x004fc600078e00ff */
[----:B------:R-:W2:Y:S02]  /*36b0*/  LDSM.16.M88.4 R228, [R252+0x16000] ;  /* 0x01600000fce4783b */ /* 0x000ea40000000200 */
[----:B------:R-:W-:Y:S01]  /*36c0*/  LOP3.LUT R11, R11, 0x6, R8, 0xf8, !PT ;  /* 0x000000060b0b7812 */ /* 0x000fe200078ef808 */
[----:B------:R-:W-:Y:S01]  /*36d0*/  IMAD.U32 R8, RZ, RZ, UR28 ;  /* 0x0000001cff087e24 */ /* 0x000fe2000f8e00ff */
[----:B------:R-:W2:Y:S04]  /*36e0*/  LDSM.16.M88.4 R232, [R252+0x16800] ;  /* 0x01680000fce8783b */ /* 0x000ea80000000200 */
[----:B-1----:R-:W2:Y:S01]  /*36f0*/  LDG.E.64 R12, [R12.64] ;  /* 0x000000040c0c7981 */ /* 0x002ea2000c1e1b00 */
[----:B------:R-:W-:Y:S01]  /*3700*/  LEA R16, R8, R11, 0x6 ;  /* 0x0000000b08107211 */ /* 0x000fe200078e30ff */
[----:B------:R-:W-:Y:S01]  /*3710*/  CS2R R142, SRZ ;  /* 0x00000000008e7805 */ /* 0x000fe2000001ff00 */
[----:B------:R-:W-:Y:S01]  /*3720*/  LOP3.LUT R7, R7, 0xfffffff8, RZ, 0xc0, !PT ;  /* 0xfffffff807077812 */ /* 0x000fe200078ec0ff */
[----:B------:R-:W-:Y:S01]  /*3730*/  CS2R R140, SRZ ;  /* 0x00000000008c7805 */ /* 0x000fe2000001ff00 */
[----:B------:R-:W-:Y:S01]  /*3740*/  CS2R R146, SRZ ;  /* 0x0000000000927805 */ /* 0x000fe2000001ff00 */
[----:B------:R-:W-:Y:S01]  /*3750*/  STL [R1+0x38], R16 ;  /* 0x0000381001007387 */ /* 0x000fe20000100800 */
[----:B------:R-:W-:Y:S01]  /*3760*/  IADD3 R10, -R7, R25, RZ ;  /* 0x00000019070a7210 */ /* 0x000fe20007ffe1ff */
[----:B------:R-:W-:Y:S01]  /*3770*/  IMAD.U32 R7, RZ, RZ, UR28 ;  /* 0x0000001cff077e24 */ /* 0x000fe2000f8e00ff */
[----:B------:R-:W-:Y:S01]  /*3780*/  CS2R R144, SRZ ;  /* 0x0000000000907805 */ /* 0x000fe2000001ff00 */
[----:B------:R-:W4:Y:S01]  /*3790*/  LDL R8, [R1] ;  /* 0x0000000001087983 */ /* 0x000f220000100800 */
[----:B------:R-:W-:Y:S01]  /*37a0*/  LOP3.LUT P0, RZ, R10, 0x2, RZ, 0xc0, !PT ;  /* 0x000000020aff7812 */ /* 0x000fe2000780c0ff */
        /* <DEDUP_REMOVED lines=41> */
[----:B------:R-:W-:Y:S01]  /*3a40*/  UMOV UR6, URZ ;  /* 0x0000003f00067c82 */ /* 0x000fe20008000000 */
[----:B-----5:R-:W-:-:S02]  /*3a50*/  @P1 FMUL.FTZ R9, R9, R14 ;  /* 0x0000000e09091220 */ /* 0x020fc40000410000 */
[----:B------:R-:W-:Y:S01]  /*3a60*/  IMAD R14, R7, 0x2, R6 ;  /* 0x00000002070e7824 */ /* 0x000fe200078e0206 */
[--C-:B------:R-:W-:Y:S01]  /*3a70*/  SHF.R.S32.HI R6, RZ, 0x1f, R22.reuse ;  /* 0x0000001fff067819 */ /* 0x100fe20000011416 */
[----:B------:R1:W3:Y:S02]  /*3a80*/  @P1 R2UR UR12, R9 ;  /* 0x00000000090c13c2 */ /* 0x0002e400000e0000 */
[----:B-1----:R-:W5:Y:S01]  /*3a90*/  LDL R9, [R1+0x4] ;  /* 0x0000040001097983 */ /* 0x002f620000100800 */
[----:B------:R-:W-:Y:S02]  /*3aa0*/  IADD3 R7, P2, P1, R4, UR44, R22 ;  /* 0x0000002c04077c10 */ /* 0x000fe4000f95e016 */
[----:B------:R-:W-:Y:S02]  /*3ab0*/  SEL R240, R240, 0xffffffe0, !P0 ;  /* 0xffffffe0f0f07807 */ /* 0x000fe40004000000 */
[----:B------:R-:W-:-:S03]  /*3ac0*/  IADD3.X R4, R5, UR48, R6, P2, P1 ;  /* 0x0000003005047c10 */ /* 0x000fc600097e2406 */
[----:B------:R-:W-:Y:S01]  /*3ad0*/  IMAD.IADD R240, R240, 0x1, R252 ;  /* 0x00000001f0f07824 */ /* 0x000fe200078e02fc */
[----:B--2---:R-:W1:Y:S01]  /*3ae0*/  R2UR UR10, R13 ;  /* 0x000000000d0a73c2 */ /* 0x004e6200000e0000 */
[----:B------:R2:W-:Y:S04]  /*3af0*/  STL [R1+0x98], R4 ;  /* 0x0000980401007387 */ /* 0x0005e80000100800 */
[----:B------:R-:W3:Y:S03]  /*3b00*/  LDSM.16.M88.4 R172, [R240+0x12000] ;  /* 0x01200000f0ac783b */ /* 0x000ee60000000200 */
[----:B------:R1:W1:Y:S01]  /*3b10*/  R2UR UR8, R12 ;  /* 0x000000000c0873c2 */ /* 0x00026200000e0000 */
[----:B------:R-:W3:Y:S04]  /*3b20*/  LDSM.16.M88.4 R176, [R240+0x12800] ;  /* 0x01280000f0b0783b */ /* 0x000ee80000000200 */
[----:B------:R-:W3:Y:S04]  /*3b30*/  LDSM.16.M88.4 R204, [R240+0x14000] ;  /* 0x01400000f0cc783b */ /* 0x000ee80000000200 */
[----:B------:R-:W3:Y:S04]  /*3b40*/  LDSM.16.M88.4 R208, [R240+0x14800] ;  /* 0x01480000f0d0783b */ /* 0x000ee80000000200 */
[----:B------:R-:W5:Y:S04]  /*3b50*/  LDSM.16.M88.4 R236, [R240+0x16000] ;  /* 0x01600000f0ec783b */ /* 0x000f680000000200 */
[----:B----4-:R-:W4:Y:S01]  /*3b60*/  LDSM.16.M88.4 R156, [R8+0x12000] ;  /* 0x01200000089c783b */ /* 0x010f220000000200 */
[----:B--2---:R-:W-:-:S03]  /*3b70*/  IADD3 R4, R15, -UR24, -R16 ;  /* 0x800000180f047c10 */ /* 0x004fc6000fffe810 */
[----:B------:R-:W2:Y:S01]  /*3b80*/  LDSM.16.M88.4 R160, [R8+0x12800] ;  /* 0x0128000008a0783b */ /* 0x000ea20000000200 */
[----:B------:R-:W-:-:S03]  /*3b90*/  IADD3 R4, R4, UR7, RZ ;  /* 0x0000000704047c10 */ /* 0x000fc6000fffe0ff */
[----:B------:R-:W2:Y:S01]  /*3ba0*/  LDSM.16.M88.4 R188, [R8+0x14000] ;  /* 0x0140000008bc783b */ /* 0x000ea20000000200 */
[----:B-1----:R-:W-:-:S03]  /*3bb0*/  LOP3.LUT R5, R14, UR10, RZ, 0x3c, !PT ;  /* 0x0000000a0e057c12 */ /* 0x002fc6000f8e3cff */
[----:B------:R-:W1:Y:S04]  /*3bc0*/  LDSM.16.M88.4 R192, [R8+0x14800] ;  /* 0x0148000008c0783b */ /* 0x000e680000000200 */
[----:B------:R-:W1:Y:S04]  /*3bd0*/  LDSM.16.M88.4 R220, [R8+0x16000] ;  /* 0x0160000008dc783b */ /* 0x000e680000000200 */
[----:B------:R-:W1:Y:S04]  /*3be0*/  LDSM.16.M88.4 R224, [R8+0x16800] ;  /* 0x0168000008e0783b */ /* 0x000e680000000200 */
[----:B------:R-:W1:Y:S04]  /*3bf0*/  LDSM.16.M88.4 R240, [R240+0x16800] ;  /* 0x01680000f0f0783b */ /* 0x000e680000000200 */
[----:B------:R-:W-:Y:S01]  /*3c00*/  STL [R1+0x88], R4 ;  /* 0x0000880401007387 */ /* 0x000fe20000100800 */
[----:B------:R-:W-:Y:S01]  /*3c10*/  USHF.L.U32 UR11, UR28, 0x6, URZ ;  /* 0x000000061c0b7899 */ /* 0x000fe2000800063f */
[----:B------:R-:W-:Y:S01]  /*3c20*/  CS2R R26, SRZ ;  /* 0x00000000001a7805 */ /* 0x000fe2000001ff00 */
[----:B------:R-:W-:Y:S01]  /*3c30*/  CS2R R24, SRZ ;  /* 0x0000000000187805 */ /* 0x000fe2000001ff00 */
[----:B------:R-:W-:Y:S01]  /*3c40*/  CS2R R22, SRZ ;  /* 0x0000000000167805 */ /* 0x000fe2000001ff00 */
[----:B------:R-:W-:-:S02]  /*3c50*/  UIADD3 UR11, UR11, 0x40, URZ ;  /* 0x000000400b0b7890 */ /* 0x000fc4000fffe03f */
[----:B---3--:R-:W-:Y:S02]  /*3c60*/  @UP1 UMOV UR6, UR12 ;  /* 0x0000000c00061c82 */ /* 0x008fe40008000000 */
[----:B------:R-:W-:Y:S01]  /*3c70*/  UISETP.GE.AND UP0, UPT, UR11, UR7, UPT ;  /* 0x000000070b00728c */ /* 0x000fe2000bf06270 */
[----:B-----5:R-:W3:Y:S04]  /*3c80*/  LDSM.16.M88.4 R148, [R9+0x12000] ;  /* 0x012000000994783b */ /* 0x020ee80000000200 */
[----:B------:R-:W1:Y:S04]  /*3c90*/  LDSM.16.M88.4 R152, [R9+0x12800] ;  /* 0x012800000998783b */ /* 0x000e680000000200 */
[----:B------:R-:W1:Y:S04]  /*3ca0*/  LDSM.16.M88.4 R180, [R9+0x14000] ;  /* 0x0140000009b4783b */ /* 0x000e680000000200 */
[----:B------:R-:W1:Y:S04]  /*3cb0*/  LDSM.16.M88.4 R184, [R9+0x14800] ;  /* 0x0148000009b8783b */ /* 0x000e680000000200 */
[----:B------:R-:W1:Y:S04]  /*3cc0*/  LDSM.16.M88.4 R212, [R9+0x16000] ;  /* 0x0160000009d4783b */ /* 0x000e680000000200 */
[----:B------:R5:W1:Y:S02]  /*3cd0*/  LDSM.16.M88.4 R216, [R9+0x16800] ;  /* 0x0168000009d8783b */ /* 0x000a640000000200 */
[----:B-----5:R-:W-:-:S05]  /*3ce0*/  IMAD.WIDE.U32 R8, R7, -0x2daee0ad, RZ ;  /* 0xd2511f5307087825 */ /* 0x020fca00078e00ff */
[----:B------:R-:W-:Y:S01]  /*3cf0*/  LOP3.LUT R4, R5, R9, RZ, 0x3c, !PT ;  /* 0x0000000905047212 */ /* 0x000fe200078e3cff */
[----:B------:R1:W-:Y:S04]  /*3d00*/  STL.64 [R1+0x90], R8 ;  /* 0x0000900801007387 */ /* 0x0003e80000100a00 */
[----:B------:R-:W-:-:S05]  /*3d10*/  IMAD.WIDE.U32 R4, R4, -0x326172a9, RZ ;  /* 0xcd9e8d5704047825 */ /* 0x000fca00078e00ff */
[----:B--234-:R1:W-:Y:S02]  /*3d20*/  STL.64 [R1+0x78], R4 ;  /* 0x0000780401007387 */ /* 0x01c3e40000100a00 */
.L_x_786:
[----:B------:R-:W2:Y:S01]  /*3d30*/  LDL R91, [R1+0x4] ;  /* 0x00000400015b7983 */ /* 0x000ea20000100800 */
[----:B------:R-:W-:Y:S02]  /*3d40*/  UIADD3 UR11, UR8, -0x61c88647, URZ ;  /* 0x9e3779b9080b7890 */ /* 0x000fe4000fffe03f */
[----:B------:R-:W-:Y:S01]  /*3d50*/  UIADD3 UR13, UR8, 0x3c6ef372, URZ ;  /* 0x3c6ef372080d7890 */ /* 0x000fe2000fffe03f */
[----:B------:R-:W3:Y:S01]  /*3d60*/  LDL R246, [R1+0x8] ;  /* 0x0000080001f67983 */ /* 0x000ee20000100800 */
[----:B------:R-:W-:Y:S02]  /*3d70*/  UIADD3 UR12, UR10, 0x32370b8f, URZ ;  /* 0x32370b8f0a0c7890 */ /* 0x000fe4000fffe03f */
[----:B------:R-:W-:Y:S01]  /*3d80*/  UISETP.GE.AND UP4, UPT, UR9, 0x1, UPT ;  /* 0x000000010900788c */ /* 0x000fe2000bf86270 */
[----:B------:R-:W4:Y:S04]  /*3d90*/  LDL R89, [R1] ;  /* 0x0000000001597983 */ /* 0x000f280000100800 */
        /* <DEDUP_REMOVED lines=9> */
[----:B------:R-:W4:Y:S04]  /*3e30*/  LDL R93, [R1+0x98] ;  /* 0x00009800015d7983 */ /* 0x000f280000100800 */
[----:B------:R-:W4:Y:S06]  /*3e40*/  LDL.64 R96, [R1+0x78] ;  /* 0x0000780001607983 */ /* 0x000f2c0000100a00 */
[----:B------:R-:W4:Y:S01]  /*3e50*/  LDL R98, [R1+0x74] ;  /* 0x0000740001627983 */ /* 0x000f220000100800 */
[----:B------:R-:W-:Y:S04]  /*3e60*/  DEPBAR.LE SB0, 0x0 ;  /* 0x000080000000791a */ /* 0x000fe80000000000 */
[----:B------:R-:W-:Y:S08]  /*3e70*/  BAR.SYNC.DEFER_BLOCKING 0x0 ;  /* 0x0000000000007b1d */ /* 0x000ff00000010000 */
[----:B------:R-:W-:Y:S08]  /*3e80*/  LDSM.16.M88.4 R84, [R252+0xc000] ;  /* 0x00c00000fc54783b */ /* 0x000ff00000000200 */
[----:B-12---:R-:W-:Y:S08]  /*3e90*/  LDSM.16.M88.4 R8, [R91+0xc000] ;  /* 0x00c000005b08783b */ /* 0x006ff00000000200 */
[----:B---3--:R-:W1:Y:S08]  /*3ea0*/  LDSM.16.M88.4 R16, [R246] ;  /* 0x00000000f610783b */ /* 0x008e700000000200 */
[----:B------:R-:W2:Y:S08]  /*3eb0*/  LDSM.16.M88.4 R68, [R91+0xc800] ;  /* 0x00c800005b44783b */ /* 0x000eb00000000200 */
[----:B-----5:R-:W-:Y:S08]  /*3ec0*/  LDSM.16.M88.4 R72, [R245] ;  /* 0x00000000f548783b */ /* 0x020ff00000000200 */
[----:B----4-:R-:W3:Y:S08]  /*3ed0*/  LDSM.16.M88.4 R76, [R89+0xc000] ;  /* 0x00c00000594c783b */ /* 0x010ef00000000200 */
[----:B------:R-:W4:Y:S01]  /*3ee0*/  LDSM.16.M88.4 R80, [R89+0xc800] ;  /* 0x00c800005950783b */ /* 0x000f220000000200 */
[C---:B-1----:R-:W-:Y:S08]  /*3ef0*/  HMMA.16816.F32 R4, R16.reuse, R8, RZ ;  /* 0x000000081004723c */ /* 0x042ff000000018ff */
[C---:B------:R-:W-:Y:S08]  /*3f00*/  HMMA.16816.F32 R8, R16.reuse, R10, RZ ;  /* 0x0000000a1008723c */ /* 0x040ff000000018ff */
[C---:B--2---:R-:W-:Y:S08]  /*3f10*/  HMMA.16816.F32 R12, R16.reuse, R68, RZ ;  /* 0x00000044100c723c */ /* 0x044ff000000018ff */
        /* <DEDUP_REMOVED lines=23> */
[----:B------:R-:W-:Y:S07]  /*4090*/  LDSM.16.M88.4 R84, [R89+0xe800] ;  /* 0x00e800005954783b */ /* 0x000fee0000000200 */
[C---:B------:R-:W-:Y:S01]  /*40a0*/  HMMA.16816.F32 R8, R68.reuse, R78, R8 ;  /* 0x0000004e4408723c */ /* 0x040fe20000001808 */
[----:B------:R-:W2:Y:S07]  /*40b0*/  LDSM.16.M88.4 R76, [R89+0xe000] ;  /* 0x00e00000594c783b */ /* 0x000eae0000000200 */
[C---:B-1----:R-:W-:Y:S08]  /*40c0*/  HMMA.16816.F32 R12, R68.reuse, R80, R12 ;  /* 0x00000050440c723c */ /* 0x042ff0000000180c */
[----:B------:R-:W-:Y:S01]  /*40d0*/  HMMA.16816.F32 R16, R68, R82, R16 ;  /* 0x000000524410723c */ /* 0x000fe20000001810 */
[----:B------:R-:W-:Y:S08]  /*40e0*/  LDSM.16.M88.4 R68, [R244+0x2000] ;  /* 0x00200000f444783b */ /* 0x000ff00000000200 */
[----:B------:R-:W-:Y:S01]  /*40f0*/  LDSM.16.M88.4 R80, [R252+0xe800] ;  /* 0x00e80000fc50783b */ /* 0x000fe20000000200 */
[C---:B--2---:R-:W-:Y:S08]  /*4100*/  HMMA.16816.F32 R4, R72.reuse, R76, R4 ;  /* 0x0000004c4804723c */ /* 0x044ff00000001804 */
[C---:B------:R-:W-:Y:S01]  /*4110*/  HMMA.16816.F32 R8, R72.reuse, R78, R8 ;  /* 0x0000004e4808723c */ /* 0x040fe20000001808 */
[----:B------:R-:W1:Y:S07]  /*4120*/  LDSM.16.M88.4 R76, [R252+0xe000] ;  /* 0x00e00000fc4c783b */ /* 0x000e6e0000000200 */
[C---:B------:R-:W-:Y:S08]  /*4130*/  HMMA.16816.F32 R12, R72.reuse, R84, R12 ;  /* 0x00000054480c723c */ /* 0x040ff0000000180c */
[----:B------:R-:W-:Y:S01]  /*4140*/  HMMA.16816.F32 R16, R72, R86, R16 ;  /* 0x000000564810723c */ /* 0x000fe20000001810 */
[----:B------:R-:W-:Y:S08]  /*4150*/  LDSM.16.M88.4 R72, [R99+0x2000] ;  /* 0x002000006348783b */ /* 0x000ff00000000200 */
[----:B------:R-:W-:Y:S01]  /*4160*/  LDSM.16.M88.4 R84, [R90+0xe800] ;  /* 0x00e800005a54783b */ /* 0x000fe20000000200 */
[C---:B-1----:R-:W-:Y:S08]  /*4170*/  HMMA.16816.F32 R4, R68.reuse, R76, R4 ;  /* 0x0000004c4404723c */ /* 0x042ff00000001804 */
[C---:B------:R-:W-:Y:S01]  /*4180*/  HMMA.16816.F32 R8, R68.reuse, R78, R8 ;  /* 0x0000004e4408723c */ /* 0x040fe20000001808 */
[----:B------:R-:W1:Y:S07]  /*4190*/  LDSM.16.M88.4 R76, [R90+0xe000] ;  /* 0x00e000005a4c783b */ /* 0x000e6e0000000200 */
[C---:B------:R-:W-:Y:S08]  /*41a0*/  HMMA.16816.F32 R12, R68.reuse, R80, R12 ;  /* 0x00000050440c723c */ /* 0x040ff0000000180c */
[----:B------:R-:W-:Y:S01]  /*41b0*/  HMMA.16816.F32 R16, R68, R82, R16 ;  /* 0x000000524410723c */ /* 0x000fe20000001810 */
[----:B------:R-:W-:Y:S08]  /*41c0*/  LDSM.16.M88.4 R68, [R246+0x4000] ;  /* 0x00400000f644783b */ /* 0x000ff00000000200 */
[----:B------:R-:W2:Y:S01]  /*41d0*/  LDSM.16.M88.4 R80, [R91+0x10000] ;  /* 0x010000005b50783b */ /* 0x000ea20000000200 */
[C---:B-1----:R-:W-:Y:S08]  /*41e0*/  HMMA.16816.F32 R4, R72.reuse, R76, R4 ;  /* 0x0000004c4804723c */ /* 0x042ff00000001804 */
[C---:B------:R-:W-:Y:S01]  /*41f0*/  HMMA.16816.F32 R8, R72.reuse, R78, R8 ;  /* 0x0000004e4808723c */ /* 0x040fe20000001808 */
[----:B------:R-:W1:Y:S07]  /*4200*/  LDSM.16.M88.4 R76, [R91+0x10800] ;  /* 0x010800005b4c783b */ /* 0x000e6e0000000200 */
[C---:B------:R-:W-:Y:S08]  /*4210*/  HMMA.16816.F32 R12, R72.reuse, R84, R12 ;  /* 0x00000054480c723c */ /* 0x040ff0000000180c */
        /* <DEDUP_REMOVED lines=9> */
[----:B------:R-:W1:Y:S01]  /*42b0*/  LDSM.16.M88.4 R76, [R252+0x10000] ;  /* 0x01000000fc4c783b */ /* 0x000e620000000200 */
[C---:B--2---:R-:W-:Y:S08]  /*42c0*/  HMMA.16816.F32 R4, R72.reuse, R80, R4 ;  /* 0x000000504804723c */ /* 0x044ff00000001804 */
[C---:B------:R-:W-:Y:S01]  /*42d0*/  HMMA.16816.F32 R8, R72.reuse, R82, R8 ;  /* 0x000000524808723c */ /* 0x040fe20000001808 */
[----:B------:R-:W2:Y:S07]  /*42e0*/  LDSM.16.M88.4 R80, [R252+0x10800] ;  /* 0x01080000fc50783b */ /* 0x000eae0000000200 */
[C---:B------:R-:W-:Y:S08]  /*42f0*/  HMMA.16816.F32 R12, R72.reuse, R84, R12 ;  /* 0x00000054480c723c */ /* 0x040ff0000000180c */
[----:B------:R-:W-:Y:S01]  /*4300*/  HMMA.16816.F32 R16, R72, R86, R16 ;  /* 0x000000564810723c */ /* 0x000fe20000001810 */
[----:B------:R-:W-:Y:S07]  /*4310*/  LDSM.16.M88.4 R72, [R99+0x4000] ;  /* 0x004000006348783b */ /* 0x000fee0000000200 */
[C---:B-1----:R-:W-:Y:S01]  /*4320*/  HMMA.16816.F32 R4, R68.reuse, R76, R4 ;  /* 0x0000004c4404723c */ /* 0x042fe20000001804 */
[----:B------:R-:W1:Y:S06]  /*4330*/  LDSM.16.M88.4 R84, [R90+0x10000] ;  /* 0x010000005a54783b */ /* 0x000e6c0000000200 */
[----:B------:R-:W-:Y:S01]  /*4340*/  IMAD.U32 R76, RZ, RZ, UR9 ;  /* 0x00000009ff4c7e24 */ /* 0x000fe2000f8e00ff */
[C---:B------:R-:W-:Y:S04]  /*4350*/  HMMA.16816.F32 R8, R68.reuse, R78, R8 ;  /* 0x0000004e4408723c */ /* 0x040fe80000001808 */
[----:B------:R-:W-:Y:S04]  /*4360*/  IMAD R76, R76, 0x40, R88 ;  /* 0x000000404c4c7824 */ /* 0x000fe800078e0258 */
[C---:B--2---:R-:W-:Y:S04]  /*4370*/  HMMA.16816.F32 R12, R68.reuse, R80, R12 ;  /* 0x00000050440c723c */ /* 0x044fe8000000180c */
[C---:B------:R-:W-:Y:S02]  /*4380*/  IADD3 R79, R76.reuse, -0x9, RZ ;  /* 0xfffffff74c4f7810 */ /* 0x040fe40007ffe0ff */
[C---:B------:R-:W-:Y:S02]  /*4390*/  IADD3 R78, R76.reuse, -0x10, RZ ;  /* 0xfffffff04c4e7810 */ /* 0x040fe40007ffe0ff */
[----:B------:R-:W-:Y:S01]  /*43a0*/  IADD3 R80, R76, -0x8, RZ ;  /* 0xfffffff84c507810 */ /* 0x000fe20007ffe0ff */
[----:B------:R-:W-:Y:S03]  /*43b0*/  HMMA.16816.F32 R16, R68, R82, R16 ;  /* 0x000000524410723c */ /* 0x000fe60000001810 */
[----:B------:R-:W-:Y:S02]  /*43c0*/  ISETP.GE.AND P6, PT, R80, RZ, PT ;  /* 0x000000ff5000720c */ /* 0x000fe40003fc6270 */
[C---:B------:R-:W-:Y:S02]  /*43d0*/  IADD3 R77, R76.reuse, -0x11, RZ ;  /* 0xffffffef4c4d7810 */ /* 0x040fe40007ffe0ff */
[C---:B------:R-:W-:Y:S02]  /*43e0*/  IADD3 R70, R76.reuse, 0x8, RZ ;  /* 0x000000084c467810 */ /* 0x040fe40007ffe0ff */
[----:B------:R-:W-:Y:S02]  /*43f0*/  IADD3 R69, R76, 0x7, RZ ;  /* 0x000000074c457810 */ /* 0x000fe40007ffe0ff */
[----:B------:R-:W-:Y:S02]  /*4400*/  ISETP.GE.AND P0, PT, R70, RZ, PT ;  /* 0x000000ff4600720c */ /* 0x000fe40003f06270 */
[----:B------:R-:W-:Y:S02]  /*4410*/  ISETP.GE.AND P1, PT, R69, RZ, PT ;  /* 0x000000ff4500720c */ /* 0x000fe40003f26270 */
[C---:B------:R-:W-:Y:S01]  /*4420*/  IADD3 R68, R76.reuse, -0x1, RZ ;  /* 0xffffffff4c447810 */ /* 0x040fe20007ffe0ff */
[C---:B-1----:R-:W-:Y:S05]  /*4430*/  HMMA.16816.F32 R4, R72.reuse, R84, R4 ;  /* 0x000000544804723c */ /* 0x042fea0000001804 */
[C---:B------:R-:W-:Y:S02]  /*4440*/  IADD3 R81, R76.reuse, -0x18, RZ ;  /* 0xffffffe84c517810 */ /* 0x040fe40007ffe0ff */
[C---:B------:R-:W-:Y:S01]  /*4450*/  IADD3 R82, R76.reuse, -0x19, RZ ;  /* 0xffffffe74c527810 */ /* 0x040fe20007ffe0ff */
[C---:B------:R-:W-:Y:S01]  /*4460*/  HMMA.16816.F32 R8, R72.reuse, R86, R8 ;  /* 0x000000564808723c */ /* 0x040fe20000001808 */
[----:B------:R-:W2:Y:S02]  /*4470*/  LDL.64 R86, [R1+0x90] ;  /* 0x0000900001567983 */ /* 0x000ea40000100a00 */
[----:B------:R-:W-:Y:S02]  /*4480*/  ISETP.GE.AND P3, PT, R79, RZ, PT ;  /* 0x000000ff4f00720c */ /* 0x000fe40003f66270 */
[C---:B------:R-:W-:Y:S02]  /*4490*/  @!P0 IADD3 R70, -R76.reuse, -0x8, RZ ;  /* 0xfffffff84c468810 */ /* 0x040fe40007ffe1ff */
[----:B------:R-:W-:Y:S02]  /*44a0*/  @!P1 IADD3 R69, -R76, -0x7, RZ ;  /* 0xfffffff94c459810 */ /* 0x000fe40007ffe1ff */
[----:B------:R-:W-:Y:S01]  /*44b0*/  ISETP.GE.AND P0, PT, R68, RZ, PT ;  /* 0x000000ff4400720c */ /* 0x000fe20003f06270 */
[----:B------:R-:W1:Y:S01]  /*44c0*/  I2F R84, R70 ;  /* 0x0000004600547306 */ /* 0x000e620000201400 */
[----:B------:R-:W-:Y:S02]  /*44d0*/  ISETP.GE.AND P4, PT, R78, RZ, PT ;  /* 0x000000ff4e00720c */ /* 0x000fe40003f86270 */
[----:B------:R-:W-:Y:S02]  /*44e0*/  ISETP.GE.AND P2, PT, R77, RZ, PT ;  /* 0x000000ff4d00720c */ /* 0x000fe40003f46270 */
[----:B------:R-:W-:Y:S02]  /*44f0*/  ISETP.GE.AND P5, PT, R81, RZ, PT ;  /* 0x000000ff5100720c */ /* 0x000fe40003fa6270 */
[----:B------:R-:W-:Y:S02]  /*4500*/  ISETP.GE.AND P1, PT, R82, RZ, PT ;  /* 0x000000ff5200720c */ /* 0x000fe40003f26270 */
[C---:B------:R-:W-:Y:S01]  /*4510*/  @!P6 IADD3 R80, -R76.reuse, 0x8, RZ ;  /* 0x000000084c50e810 */ /* 0x040fe20007ffe1ff */
[----:B------:R-:W3:Y:S01]  /*4520*/  I2F R85, R69 ;  /* 0x0000004500557306 */ /* 0x000ee20000201400 */
[C---:B------:R-:W-:Y:S02]  /*4530*/  @!P3 IADD3 R79, -R76.reuse, 0x9, RZ ;  /* 0x000000094c4fb810 */ /* 0x040fe40007ffe1ff */
[C---:B------:R-:W-:Y:S02]  /*4540*/  @!P0 IADD3 R68, -R76.reuse, 0x1, RZ ;  /* 0x000000014c448810 */ /* 0x040fe40007ffe1ff */
[C---:B------:R-:W-:Y:S02]  /*4550*/  @!P4 IADD3 R78, -R76.reuse, 0x10, RZ ;  /* 0x000000104c4ec810 */ /* 0x040fe40007ffe1ff */
[----:B------:R-:W-:Y:S02]  /*4560*/  IABS R89, R76 ;  /* 0x0000004c00597213 */ /* 0x000fe40000000000 */
[C---:B------:R-:W-:Y:S01]  /*4570*/  @!P2 IADD3 R77, -R76.reuse, 0x11, RZ ;  /* 0x000000114c4da810 */ /* 0x040fe20007ffe1ff */
[----:B------:R4:W5:Y:S01]  /*4580*/  I2F R88, R68 ;  /* 0x0000004400587306 */ /* 0x0009620000201400 */
[C---:B------:R-:W-:Y:S02]  /*4590*/  @!P5 IADD3 R81, -R76.reuse, 0x18, RZ ;  /* 0x000000184c51d810 */ /* 0x040fe40007ffe1ff */
[----:B------:R-:W-:Y:S01]  /*45a0*/  @!P1 IADD3 R82, -R76, 0x19, RZ ;  /* 0x000000194c529810 */ /* 0x000fe20007ffe1ff */
[----:B-1----:R-:W-:Y:S01]  /*45b0*/  FFMA.FTZ R6, R84, -UR6, R6 ;  /* 0x8000000654067c23 */ /* 0x002fe20008010006 */
[----:B------:R-:W-:Y:S02]  /*45c0*/  PLOP3.LUT P0, PT, PT, PT, UP0, 0x80, 0x0 ;  /* 0x000000000000781c */ /* 0x000fe40003f0f008 */
[----:B------:R-:W-:Y:S02]  /*45d0*/  PLOP3.LUT P3, PT, PT, PT, UP0, 0x80, 0x0 ;  /* 0x000000000000781c */ /* 0x000fe40003f6f008 */
[----:B------:R-:W-:Y:S01]  /*45e0*/  PLOP3.LUT P2, PT, PT, PT, UP0, 0x80, 0x0 ;  /* 0x000000000000781c */ /* 0x000fe20003f4f008 */
[----:B------:R1:W1:Y:S01]  /*45f0*/  I2F R76, R80 ;  /* 0x00000050004c7306 */ /* 0x0002620000201400 */
[----:B------:R-:W-:Y:S02]  /*4600*/  PLOP3.LUT P4, PT, PT, PT, UP0, 0x80, 0x0 ;  /* 0x000000000000781c */ /* 0x000fe40003f8f008 */
[----:B------:R-:W-:Y:S01]  /*4610*/  PLOP3.LUT P1, PT, PT, PT, UP0, 0x80, 0x0 ;  /* 0x000000000000781c */ /* 0x000fe20003f2f008 */
[----:B---3--:R-:W-:Y:S01]  /*4620*/  FFMA.FTZ R7, R85, -UR6, R7 ;  /* 0x8000000655077c23 */ /* 0x008fe20008010007 */
[----:B------:R-:W-:Y:S02]  /*4630*/  PLOP3.LUT P5, PT, PT, PT, UP0, 0x80, 0x0 ;  /* 0x000000000000781c */ /* 0x000fe40003faf008 */
[----:B------:R-:W-:Y:S02]  /*4640*/  PLOP3.LUT P6, PT, PT, PT, UP0, 0x80, 0x0 ;  /* 0x000000000000781c */ /* 0x000fe40003fcf008 */
[----:B------:R-:W-:Y:S01]  /*4650*/  @P0 IADD3 R83, R94, 0x1, RZ ;  /* 0x000000015e530810 */ /* 0x000fe20007ffe0ff */
[----:B------:R-:W3:Y:S01]  /*4660*/  I2F R89, R89 ;  /* 0x0000005900597306 */ /* 0x000ee20000201400 */
[----:B------:R-:W-:Y:S01]  /*4670*/  PLOP3.LUT P0, PT, PT, PT, UP0, 0x80, 0x0 ;  /* 0x000000000000781c */ /* 0x000fe20003f0f008 */
[----:B----4-:R4:W4:Y:S01]  /*4680*/  LDSM.16.M88.4 R68, [R90+0x10800] ;  /* 0x010800005a44783b */ /* 0x0109220000000200 */
[C---:B-----5:R-:W-:Y:S02]  /*4690*/  FFMA.FTZ R5, R88.reuse, -UR6, R5 ;  /* 0x8000000658057c23 */ /* 0x060fe40008010005 */
[----:B------:R-:W-:Y:S03]  /*46a0*/  FFMA.FTZ R11, R88, -UR6, R11 ;  /* 0x80000006580b7c23 */ /* 0x000fe6000801000b */
[C---:B------:R-:W-:Y:S02]  /*46b0*/  @P5 ISETP.GE.AND P5, PT, R94.reuse, UR7, PT ;  /* 0x000000075e005c0c */ /* 0x040fe4000bfa6270 */
[----:B------:R-:W-:Y:S01]  /*46c0*/  I2F R91, R78 ;  /* 0x0000004e005b7306 */ /* 0x000fe20000201400 */
[----:B------:R-:W-:Y:S02]  /*46d0*/  @P6 ISETP.GE.AND P6, PT, R83, UR7, PT ;  /* 0x0000000753006c0c */ /* 0x000fe4000bfc6270 */
[----:B-1----:R-:W-:Y:S01]  /*46e0*/  @P3 IADD3 R80, R94, 0x8, RZ ;  /* 0x000000085e503810 */ /* 0x002fe20007ffe0ff */
[----:B------:R-:W-:Y:S01]  /*46f0*/  FFMA.FTZ R8, R76, -UR6, R8 ;  /* 0x800000064c087c23 */ /* 0x000fe20008010008 */
[----:B------:R-:W-:Y:S02]  /*4700*/  PLOP3.LUT P3, PT, PT, PT, UP0, 0x80, 0x0 ;  /* 0x000000000000781c */ /* 0x000fe40003f6f008 */
[----:B------:R-:W-:Y:S02]  /*4710*/  @P4 ISETP.GE.AND P4, PT, R80, UR7, PT ;  /* 0x0000000750004c0c */ /* 0x000fe4000bf86270 */
[----:B------:R-:W-:Y:S02]  /*4720*/  @P2 IADD3 R80, R94, 0x9, RZ ;  /* 0x000000095e502810 */ /* 0x000fe40007ffe0ff */
[----:B------:R-:W-:Y:S02]  /*4730*/  PLOP3.LUT P2, PT, PT, PT, UP0, 0x80, 0x0 ;  /* 0x000000000000781c */ /* 0x000fe40003f4f008 */
[----:B------:R-:W-:Y:S01]  /*4740*/  @P0 ISETP.GE.AND P0, PT, R80, UR7, PT ;  /* 0x0000000750000c0c */ /* 0x000fe2000bf06270 */
[C---:B---3--:R-:W-:Y:S01]  /*4750*/  FFMA.FTZ R4, R89.reuse, -UR6, R4 ;  /* 0x8000000659047c23 */ /* 0x048fe20008010004 */
[----:B------:R-:W3:Y:S01]  /*4760*/  LDL R80, [R1+0x68] ;  /* 0x0000680001507983 */ /* 0x000ee20000100800 */
[----:B----4-:R1:W4:Y:S01]  /*4770*/  I2F R90, R79 ;  /* 0x0000004f005a7306 */ /* 0x0103220000201400 */
[----:B------:R-:W-:Y:S07]  /*4780*/  FFMA.FTZ R10, R89, -UR6, R10 ;  /* 0x80000006590a7c23 */ /* 0x000fee000801000a */
[----:B------:R-:W-:Y:S02]  /*4790*/  @P2 FSEL R4, R4, -INF , !P5 ;  /* 0xff80000004042808 */ /* 0x000fe40006800000 */
[----:B------:R-:W-:Y:S01]  /*47a0*/  PLOP3.LUT P2, PT, PT, PT, UP0, 0x80, 0x0 ;  /* 0x000000000000781c */ /* 0x000fe20003f4f008 */
[C---:B------:R-:W-:Y:S11]  /*47b0*/  HMMA.16816.F32 R12, R72.reuse, R68, R12 ;  /* 0x00000044480c723c */ /* 0x040ff6000000180c */
[----:B------:R-:W-:Y:S01]  /*47c0*/  @!UPT UIADD3 URZ, URZ, URZ, URZ ;  /* 0x0000003f3f3ff290 */ /* 0x000fe2000fffe03f */
[----:B------:R-:W-:Y:S01]  /*47d0*/  @P2 FSEL R5, R5, -INF , !P6 ;  /* 0xff80000005052808 */ /* 0x000fe20007000000 */
[----:B------:R-:W-:Y:S01]  /*47e0*/  FMUL.FTZ R68, R95, 1.4426950216293334961 ;  /* 0x3fb8aa3b5f447820 */ /* 0x000fe20000410000 */
[----:B------:R-:W-:Y:S01]  /*47f0*/  HMMA.16816.F32 R16, R72, R70, R16 ;  /* 0x000000464810723c */ /* 0x000fe20000001810 */
[----:B------:R-:W-:Y:S02]  /*4800*/  PLOP3.LUT P2, PT, PT, PT, UP0, 0x80, 0x0 ;  /* 0x000000000000781c */ /* 0x000fe40003f4f008 */
[----:B-1----:R-:W-:Y:S01]  /*4810*/  @P1 IADD3 R79, R94, 0x10, RZ ;  /* 0x000000105e4f1810 */ /* 0x002fe20007ffe0ff */
[----:B----4-:R-:W-:Y:S01]  /*4820*/  FFMA.FTZ R9, R90, -UR6, R9 ;  /* 0x800000065a097c23 */ /* 0x010fe20008010009 */
[----:B------:R-:W-:Y:S02]  /*4830*/  PLOP3.LUT P1, PT, PT, PT, UP0, 0x80, 0x0 ;  /* 0x000000000000781c */ /* 0x000fe40003f2f008 */
[----:B------:R-:W-:Y:S01]  /*4840*/  @P3 ISETP.GE.AND P3, PT, R79, UR7, PT ;  /* 0x000000074f003c0c */ /* 0x000fe2000bf66270 */
[----:B------:R-:W-:Y:S04]  /*4850*/  IMAD.U32 R79, RZ, RZ, UR9 ;  /* 0x00000009ff4f7e24 */ /* 0x000fe8000f8e00ff */
[----:B------:R-:W-:Y:S02]  /*4860*/  IMAD R79, R79, 0x4, R92 ;  /* 0x000000044f4f7824 */ /* 0x000fe400078e025c */
[----:B------:R1:W4:Y:S01]  /*4870*/  I2F R92, R77 ;  /* 0x0000004d005c7306 */ /* 0x0003220000201400 */
[----:B------:R-:W-:Y:S02]  /*4880*/  FFMA.FTZ R12, R91, -UR6, R12 ;  /* 0x800000065b0c7c23 */ /* 0x000fe4000801000c */
[----:B------:R-:W-:Y:S01]  /*4890*/  IMAD.WIDE.U32 R78, R79, -0x326172a9, RZ ;  /* 0xcd9e8d574f4e7825 */ /* 0x000fe200078e00ff */
[----:B------:R-:W-:Y:S02]  /*48a0*/  @P1 FSEL R6, R6, -INF , !P5 ;  /* 0xff80000006061808 */ /* 0x000fe40006800000 */
[----:B------:R-:W-:Y:S01]  /*48b0*/  FSETP.NEU.FTZ.AND P5, PT, R95, -INF , PT ;  /* 0xff8000005f00780b */ /* 0x000fe20003fbd000 */
[----:B------:R-:W-:Y:S01]  /*48c0*/  FFMA.FTZ R14, R76, -UR6, R14 ;  /* 0x800000064c0e7c23 */ /* 0x000fe2000801000e */
[----:B------:R-:W-:Y:S01]  /*48d0*/  LOP3.LUT R78, R97, UR11, R78, 0x96, !PT ;  /* 0x0000000b614e7c12 */ /* 0x000fe2000f8e964e */
[----:B------:R-:W-:Y:S01]  /*48e0*/  UIADD3 UR11, UR10, -0x4498517b, URZ ;  /* 0xbb67ae850a0b7890 */ /* 0x000fe2000fffe03f */
[----:B------:R-:W-:Y:S01]  /*48f0*/  FSEL R68, R68, RZ, P5 ;  /* 0x000000ff44447208 */ /* 0x000fe20002800000 */
[----:B------:R-:W5:Y:S01]  /*4900*/  LDL R97, [R1+0x3c] ;  /* 0x00003c0001617983 */ /* 0x000f620000100800 */
[----:B------:R-:W-:Y:S01]  /*4910*/  PLOP3.LUT P5, PT, PT, PT, UP0, 0x80, 0x0 ;  /* 0x000000000000781c */ /* 0x000fe20003faf008 */
[----:B------:R-:W-:Y:S01]  /*4920*/  FFMA.FTZ R15, R90, -UR6, R15 ;  /* 0x800000065a0f7c23 */ /* 0x000fe2000801000f */
[----:B------:R-:W-:Y:S01]  /*4930*/  PLOP3.LUT P1, PT, PT, PT, UP0, 0x80, 0x0 ;  /* 0x000000000000781c */ /* 0x000fe20003f2f008 */
[--C-:B------:R-:W-:Y:S01]  /*4940*/  FFMA.FTZ R4, R4, c[0x0][0x23c], -R68.reuse ;  /* 0x00008f0004047a23 */ /* 0x100fe20000010844 */
[----:B------:R-:W5:Y:S01]  /*4950*/  LDL R95, [R1+0x58] ;  /* 0x00005800015f7983 */ /* 0x000f620000100800 */
[----:B------:R-:W-:Y:S02]  /*4960*/  FFMA.FTZ R5, R5, c[0x0][0x23c], -R68 ;  /* 0x00008f0005057a23 */ /* 0x000fe40000010844 */
[----:B------:R-:W-:Y:S02]  /*4970*/  FFMA.FTZ R18, R91, -UR6, R18 ;  /* 0x800000065b127c23 */ /* 0x000fe40008010012 */
[----:B------:R4:W-:Y:S01]  /*4980*/  MUFU.EX2 R85, R5 ;  /* 0x0000000500557308 */ /* 0x0009e20000000800 */
[----:B-1----:R-:W-:Y:S01]  /*4990*/  LOP3.LUT R77, R79, UR8, R93, 0x96, !PT ;  /* 0x000000084f4d7c12 */ /* 0x002fe2000f8e965d */
[----:B------:R-:W-:Y:S04]  /*49a0*/  IMAD.WIDE.U32 R78, R78, -0x2daee0ad, RZ ;  /* 0xd2511f534e4e7825 */ /* 0x000fe800078e00ff */
[----:B------:R-:W-:Y:S01]  /*49b0*/  @P1 FSEL R7, R7, -INF , !P6 ;  /* 0xff80000007071808 */ /* 0x000fe20007000000 */
[----:B------:R-:W-:Y:S01]  /*49c0*/  IMAD.WIDE.U32 R72, R77, -0x2daee0ad, RZ ;  /* 0xd2511f534d487825 */ /* 0x000fe200078e00ff */
[----:B------:R-:W-:Y:S02]  /*49d0*/  PLOP3.LUT P1, PT, PT, PT, UP0, 0x80, 0x0 ;  /* 0x000000000000781c */ /* 0x000fe40003f2f008 */
[----:B------:R-:W1:Y:S01]  /*49e0*/  I2F R77, R82 ;  /* 0x00000052004d7306 */ /* 0x000e620000201400 */
[C---:B----4-:R-:W-:Y:S02]  /*49f0*/  FFMA.FTZ R13, R92.reuse, -UR6, R13 ;  /* 0x800000065c0d7c23 */ /* 0x050fe4000801000d */
[----:B------:R-:W-:Y:S07]  /*4a00*/  FFMA.FTZ R19, R92, -UR6, R19 ;  /* 0x800000065c137c23 */ /* 0x000fee0008010013 */
[----:B------:R-:W4:Y:S01]  /*4a10*/  I2F R93, R81 ;  /* 0x00000051005d7306 */ /* 0x000f220000201400 */
[----:B------:R-:W-:Y:S02]  /*4a20*/  @P1 IADD3 R5, R94, 0x18, RZ ;  /* 0x000000185e051810 */ /* 0x000fe40007ffe0ff */
[----:B------:R-:W-:Y:S01]  /*4a30*/  PLOP3.LUT P1, PT, PT, PT, UP0, 0x80, 0x0 ;  /* 0x000000000000781c */ /* 0x000fe20003f2f008 */
[----:B-1----:R-:W-:Y:S11]  /*4a40*/  FFMA.FTZ R17, R77, -UR6, R17 ;  /* 0x800000064d117c23 */ /* 0x002ff60008010011 */
[----:B------:R-:W-:Y:S01]  /*4a50*/  @!UPT UIADD3 URZ, URZ, URZ, URZ ;  /* 0x0000003f3f3ff290 */ /* 0x000fe2000fffe03f */
[----:B------:R-:W-:Y:S02]  /*4a60*/  @P1 FSEL R9, R9, -INF , !P0 ;  /* 0xff80000009091808 */ /* 0x000fe40004000000 */
[----:B------:R-:W-:Y:S03]  /*4a70*/  PLOP3.LUT P1, PT, PT, PT, UP0, 0x80, 0x0 ;  /* 0x000000000000781c */ /* 0x000fe60003f2f008 */
[----:B------:R-:W-:Y:S02]  /*4a80*/  FFMA.FTZ R9, R9, c[0x0][0x23c], -R68 ;  /* 0x00008f0009097a23 */ /* 0x000fe40000010844 */
[----:B----4-:R-:W-:Y:S02]  /*4a90*/  FFMA.FTZ R16, R93, -UR6, R16 ;  /* 0x800000065d107c23 */ /* 0x010fe40008010010 */
[----:B------:R-:W-:Y:S06]  /*4aa0*/  MUFU.EX2 R82, R9 ;  /* 0x0000000900527308 */ /* 0x000fec0000000800 */
[----:B------:R-:W-:Y:S02]  /*4ab0*/  @P1 FSEL R10, R10, -INF , !P4 ;  /* 0xff8000000a0a1808 */ /* 0x000fe40006000000 */
[----:B------:R-:W-:Y:S11]  /*4ac0*/  PLOP3.LUT P1, PT, PT, PT, UP0, 0x80, 0x0 ;  /* 0x000000000000781c */ /* 0x000ff60003f2f008 */
[----:B------:R-:W-:Y:S02]  /*4ad0*/  @!UPT UIADD3 URZ, URZ, URZ, URZ ;  /* 0x0000003f3f3ff290 */ /* 0x000fe4000fffe03f */
[----:B------:R-:W-:Y:S02]  /*4ae0*/  @P1 FSEL R11, R11, -INF , !P0 ;  /* 0xff8000000b0b1808 */ /* 0x000fe40004000000 */
[----:B------:R-:W-:Y:S02]  /*4af0*/  PLOP3.LUT P0, PT, PT, PT, UP0, 0x80, 0x0 ;  /* 0x000000000000781c */ /* 0x000fe40003f0f008 */
[----:B------:R-:W-:Y:S11]  /*4b00*/  PLOP3.LUT P1, PT, PT, PT, UP0, 0x80, 0x0 ;  /* 0x000000000000781c */ /* 0x000ff60003f2f008 */
[----:B------:R-:W-:Y:S02]  /*4b10*/  @!UPT UIADD3 URZ, URZ, URZ, URZ ;  /* 0x0000003f3f3ff290 */ /* 0x000fe4000fffe03f */
[----:B------:R-:W-:Y:S02]  /*4b20*/  @P1 FSEL R14, R14, -INF , !P3 ;  /* 0xff8000000e0e1808 */ /* 0x000fe40005800000 */
[----:B------:R-:W-:Y:S01]  /*4b30*/  PLOP3.LUT P1, PT, PT, PT, UP0, 0x80, 0x0 ;  /* 0x000000000000781c */ /* 0x000fe20003f2f008 */
[----:B--2---:R1:W2:Y:S01]  /*4b40*/  MUFU.EX2 R87, R4 ;  /* 0x0000000400577308 */ /* 0x0042a20000000800 */
[----:B------:R-:W-:Y:S01]  /*4b50*/  LOP3.LUT R70, R73, UR11, R86, 0x96, !PT ;  /* 0x0000000b49467c12 */ /* 0x000fe2000f8e9656 */
[----:B------:R-:W-:Y:S04]  /*4b60*/  UIADD3 UR11, UR10, 0x76cf5d0a, URZ ;  /* 0x76cf5d0a0a0b7890 */ /* 0x000fe8000fffe03f */
[----:B------:R-:W-:Y:S02]  /*4b70*/  IMAD.WIDE.U32 R70, R70, -0x326172a9, RZ ;  /* 0xcd9e8d5746467825 */ /* 0x000fe400078e00ff */
[----:B------:R-:W-:Y:S01]  /*4b80*/  LOP3.LUT R72, R79, UR11, R72, 0x96, !PT ;  /* 0x0000000b4f487c12 */ /* 0x000fe2000f8e9648 */
[----:B------:R-:W-:Y:S02]  /*4b90*/  UIADD3 UR11, UR8, -0x255992d5, URZ ;  /* 0xdaa66d2b080b7890 */ /* 0x000fe4000fffe03f */
[----:B------:R-:W-:Y:S02]  /*4ba0*/  LOP3.LUT R74, R71, UR13, R96, 0x96, !PT ;  /* 0x0000000d474a7c12 */ /* 0x000fe4000f8e9660 */
[----:B------:R-:W4:Y:S01]  /*4bb0*/  LDL R96, [R1+0x60] ;  /* 0x0000600001607983 */ /* 0x000f220000100800 */
[----:B------:R-:W-:Y:S04]  /*4bc0*/  IMAD.WIDE.U32 R72, R72, -0x326172a9, RZ ;  /* 0xcd9e8d5748487825 */ /* 0x000fe800078e00ff */
[----:B------:R-:W-:Y:S01]  /*4bd0*/  IMAD.WIDE.U32 R74, R74, -0x2daee0ad, RZ ;  /* 0xd2511f534a4a7825 */ /* 0x000fe200078e00ff */
[----:B------:R-:W-:Y:S01]  /*4be0*/  LOP3.LUT R70, R73, UR11, R70, 0x96, !PT ;  /* 0x0000000b49467c12 */ /* 0x000fe2000f8e9646 */
[----:B------:R-:W-:Y:S01]  /*4bf0*/  UIADD3 UR11, UR10, -0x126145ec, URZ ;  /* 0xed9eba140a0b7890 */ /* 0x000fe2000fffe03f */
[----:B-1----:R-:W-:Y:S03]  /*4c00*/  @P5 IADD3 R4, R94, 0x11, RZ ;  /* 0x000000115e045810 */ /* 0x002fe60007ffe0ff */
[----:B------:R-:W-:Y:S01]  /*4c10*/  IMAD.WIDE.U32 R70, R70, -0x2daee0ad, RZ ;  /* 0xd2511f5346467825 */ /* 0x000fe200078e00ff */
[----:B------:R-:W-:Y:S02]  /*4c20*/  PLOP3.LUT P5, PT, PT, PT, UP0, 0x80, 0x0 ;  /* 0x000000000000781c */ /* 0x000fe40003faf008 */
[----:B------:R-:W-:Y:S02]  /*4c30*/  @P2 ISETP.GE.AND P2, PT, R4, UR7, PT ;  /* 0x0000000704002c0c */ /* 0x000fe4000bf46270 */
[----:B------:R-:W-:Y:S01]  /*4c40*/  LOP3.LUT R74, R71, UR11, R74, 0x96, !PT ;  /* 0x0000000b474a7c12 */ /* 0x000fe2000f8e964a */
[----:B------:R-:W-:Y:S10]  /*4c50*/  UIADD3 UR11, UR8, 0x78dde6e4, URZ ;  /* 0x78dde6e4080b7890 */ /* 0x000ff4000fffe03f */
[----:B------:R-:W-:Y:S02]  /*4c60*/  @P0 FSEL R13, R13, -INF , !P2 ;  /* 0xff8000000d0d0808 */ /* 0x000fe40005000000 */
[----:B------:R-:W-:Y:S03]  /*4c70*/  PLOP3.LUT P0, PT, PT, PT, UP0, 0x80, 0x0 ;  /* 0x000000000000781c */ /* 0x000fe60003f0f008 */
[----:B------:R-:W-:Y:S10]  /*4c80*/  FFMA.FTZ R13, R13, c[0x0][0x23c], -R68 ;  /* 0x00008f000d0d7a23 */ /* 0x000ff40000010844 */
[----:B------:R-:W-:Y:S02]  /*4c90*/  @P0 FSEL R15, R15, -INF , !P2 ;  /* 0xff8000000f0f0808 */ /* 0x000fe40005000000 */
[----:B------:R-:W-:Y:S02]  /*4ca0*/  PLOP3.LUT P2, PT, PT, PT, UP0, 0x80, 0x0 ;  /* 0x000000000000781c */ /* 0x000fe40003f4f008 */
[----:B------:R-:W-:Y:S01]  /*4cb0*/  PLOP3.LUT P0, PT, PT, PT, UP0, 0x80, 0x0 ;  /* 0x000000000000781c */ /* 0x000fe20003f0f008 */
[C---:B---3--:R-:W-:Y:S01]  /*4cc0*/  FMUL.FTZ R69, R80.reuse, 1.4426950216293334961 ;  /* 0x3fb8aa3b50457820 */ /* 0x048fe20000410000 */
[----:B------:R-:W-:Y:S04]  /*4cd0*/  FSETP.NEU.FTZ.AND P6, PT, R80, -INF , PT ;  /* 0xff8000005000780b */ /* 0x000fe80003fdd000 */
[----:B------:R-:W-:Y:S02]  /*4ce0*/  FSEL R4, R69, RZ, P6 ;  /* 0x000000ff45047208 */ /* 0x000fe40003000000 */
[----:B------:R-:W-:Y:S01]  /*4cf0*/  LOP3.LUT R69, R75, UR12, R78, 0x96, !PT ;  /* 0x0000000c4b457c12 */ /* 0x000fe2000f8e964e */
[----:B------:R-:W-:Y:S01]  /*4d00*/  UIADD3 UR12, UR8, 0x1715609d, URZ ;  /* 0x1715609d080c7890 */ /* 0x000fe2000fffe03f */
[----:B------:R-:W-:Y:S01]  /*4d10*/  @P5 IADD3 R75, R94, 0x19, RZ ;  /* 0x000000195e4b5810 */ /* 0x000fe20007ffe0ff */
[--C-:B------:R-:W-:Y:S01]  /*4d20*/  FFMA.FTZ R6, R6, c[0x0][0x23c], -R4.reuse ;  /* 0x00008f0006067a23 */ /* 0x100fe20000010804 */
[----:B------:R-:W3:Y:S01]  /*4d30*/  LDL R94, [R1+0x5c] ;  /* 0x00005c00015e7983 */ /* 0x000ee20000100800 */
[----:B------:R-:W-:Y:S01]  /*4d40*/  PLOP3.LUT P6, PT, PT, PT, UP0, 0x80, 0x0 ;  /* 0x000000000000781c */ /* 0x000fe20003fcf008 */
[--C-:B------:R-:W-:Y:S01]  /*4d50*/  FFMA.FTZ R7, R7, c[0x0][0x23c], -R4.reuse ;  /* 0x00008f0007077a23 */ /* 0x100fe20000010804 */
[----:B------:R-:W-:Y:S01]  /*4d60*/  MUFU.EX2 R86, R6 ;  /* 0x0000000600567308 */ /* 0x000fe20000000800 */
[----:B------:R-:W-:Y:S01]  /*4d70*/  PLOP3.LUT P5, PT, PT, PT, UP0, 0x80, 0x0 ;  /* 0x000000000000781c */ /* 0x000fe20003faf008 */
[--C-:B------:R-:W-:Y:S01]  /*4d80*/  FFMA.FTZ R10, R10, c[0x0][0x23c], -R4.reuse ;  /* 0x00008f000a0a7a23 */ /* 0x100fe20000010804 */
[----:B------:R-:W3:Y:S01]  /*4d90*/  LDL.LU.64 R90, [R1+0x30] ;  /* 0x00003000015a7983 */ /* 0x000ee20000300a00 */
[--C-:B------:R-:W-:Y:S02]  /*4da0*/  FFMA.FTZ R11, R11, c[0x0][0x23c], -R4.reuse ;  /* 0x00008f000b0b7a23 */ /* 0x100fe40000010804 */
[--C-:B------:R-:W-:Y:S02]  /*4db0*/  FFMA.FTZ R14, R14, c[0x0][0x23c], -R4.reuse ;  /* 0x00008f000e0e7a23 */ /* 0x100fe40000010804 */
[----:B------:R-:W-:Y:S02]  /*4dc0*/  FFMA.FTZ R15, R15, c[0x0][0x23c], -R4 ;  /* 0x00008f000f0f7a23 */ /* 0x000fe40000010804 */
[----:B------:R1:W-:Y:S01]  /*4dd0*/  MUFU.EX2 R84, R7 ;  /* 0x0000000700547308 */ /* 0x0003e20000000800 */
[----:B------:R-:W-:Y:S02]  /*4de0*/  @P6 FSEL R8, R8, -INF , !P4 ;  /* 0xff80000008086808 */ /* 0x000fe40006000000 */
[----:B------:R-:W-:Y:S02]  /*4df0*/  PLOP3.LUT P4, PT, PT, PT, UP0, 0x80, 0x0 ;  /* 0x000000000000781c */ /* 0x000fe40003f8f008 */
[----:B------:R-:W-:Y:S01]  /*4e00*/  PLOP3.LUT P6, PT, PT, PT, UP0, 0x80, 0x0 ;  /* 0x000000000000781c */ /* 0x000fe20003fcf008 */
[--C-:B------:R-:W-:Y:S01]  /*4e10*/  FFMA.FTZ R8, R8, c[0x0][0x23c], -R68.reuse ;  /* 0x00008f0008087a23 */ /* 0x100fe20000010844 */
[----:B------:R-:W-:Y:S03]  /*4e20*/  @P5 ISETP.GE.AND P5, PT, R5, UR7, PT ;  /* 0x0000000705005c0c */ /* 0x000fe6000bfa6270 */
[----:B------:R2:W-:Y:S06]  /*4e30*/  MUFU.EX2 R83, R8 ;  /* 0x0000000800537308 */ /* 0x0005ec0000000800 */
[----:B------:R-:W-:Y:S02]  /*4e40*/  @P4 FSEL R12, R12, -INF , !P3 ;  /* 0xff8000000c0c4808 */ /* 0x000fe40005800000 */
[----:B------:R-:W-:Y:S01]  /*4e50*/  @P6 ISETP.GE.AND P6, PT, R75, UR7, PT ;  /* 0x000000074b006c0c */ /* 0x000fe2000bfc6270 */
[----:B------:R-:W-:Y:S01]  /*4e60*/  IMAD.WIDE.U32 R74, R74, -0x326172a9, RZ ;  /* 0xcd9e8d574a4a7825 */ /* 0x000fe200078e00ff */
[----:B------:R-:W-:Y:S01]  /*4e70*/  MUFU.EX2 R78, R13 ;  /* 0x0000000d004e7308 */ /* 0x000fe20000000800 */
[----:B------:R-:W-:Y:S02]  /*4e80*/  @P1 FSEL R16, R16, -INF , !P5 ;  /* 0xff80000010101808 */ /* 0x000fe40006800000 */
[--C-:B------:R-:W-:Y:S01]  /*4e90*/  FFMA.FTZ R12, R12, c[0x0][0x23c], -R68.reuse ;  /* 0x00008f000c0c7a23 */ /* 0x100fe20000010844 */
[----:B------:R-:W-:Y:S01]  /*4ea0*/  PLOP3.LUT P1, PT, PT, PT, UP0, 0x80, 0x0 ;  /* 0x000000000000781c */ /* 0x000fe20003f2f008 */
[----:B-1----:R-:W-:Y:S01]  /*4eb0*/  IMAD.WIDE.U32 R6, R69, -0x326172a9, RZ ;  /* 0xcd9e8d5745067825 */ /* 0x002fe200078e00ff */
[----:B------:R-:W-:Y:S03]  /*4ec0*/  @P2 FSEL R18, R18, -INF , !P5 ;  /* 0xff80000012122808 */ /* 0x000fe60006800000 */
[----:B------:R-:W-:Y:S01]  /*4ed0*/  FFMA.FTZ R16, R16, c[0x0][0x23c], -R68 ;  /* 0x00008f0010107a23 */ /* 0x000fe20000010844 */
[----:B------:R1:W-:Y:S01]  /*4ee0*/  MUFU.EX2 R79, R12 ;  /* 0x0000000c004f7308 */ /* 0x0003e20000000800 */
[----:B------:R-:W-:Y:S01]  /*4ef0*/  LOP3.LUT R6, R75, UR12, R6, 0x96, !PT ;  /* 0x0000000c4b067c12 */ /* 0x000fe2000f8e9606 */
[----:B------:R-:W-:Y:S01]  /*4f00*/  UIADD3 UR12, UR10, 0x646e171e, URZ ;  /* 0x646e171e0a0c7890 */ /* 0x000fe2000fffe03f */
[----:B------:R-:W-:Y:S01]  /*4f10*/  @P0 FSEL R17, R17, -INF , !P6 ;  /* 0xff80000011110808 */ /* 0x000fe20007000000 */
[----:B------:R-:W-:Y:S01]  /*4f20*/  FFMA.FTZ R18, R18, c[0x0][0x23c], -R4 ;  /* 0x00008f0012127a23 */ /* 0x000fe20000010804 */
[----:B--2---:R-:W-:Y:S01]  /*4f30*/  LOP3.LUT R8, R7, UR11, R72, 0x96, !PT ;  /* 0x0000000b07087c12 */ /* 0x004fe2000f8e9648 */
[----:B------:R-:W-:Y:S01]  /*4f40*/  UIADD3 UR11, UR10, -0x56f99767, URZ ;  /* 0xa90668990a0b7890 */ /* 0x000fe2000fffe03f */
[----:B------:R-:W-:Y:S01]  /*4f50*/  IMAD.WIDE.U32 R6, R6, -0x2daee0ad, RZ ;  /* 0xd2511f5306067825 */ /* 0x000fe200078e00ff */
[----:B------:R-:W-:Y:S02]  /*4f60*/  @P1 FSEL R19, R19, -INF , !P6 ;  /* 0xff80000013131808 */ /* 0x000fe40007000000 */
[----:B------:R2:W-:Y:S01]  /*4f70*/  MUFU.EX2 R81, R10 ;  /* 0x0000000a00517308 */ /* 0x0005e20000000800 */
[----:B------:R-:W-:Y:S01]  /*4f80*/  IMAD.WIDE.U32 R8, R8, -0x2daee0ad, RZ ;  /* 0xd2511f5308087825 */ /* 0x000fe200078e00ff */
[C---:B------:R-:W-:Y:S02]  /*4f90*/  LOP3.LUT R71, R6.reuse, 0xffff, RZ, 0xc0, !PT ;  /* 0x0000ffff06477812 */ /* 0x040fe400078ec0ff */
[----:B------:R-:W-:Y:S01]  /*4fa0*/  SHF.R.U32.HI R69, RZ, 0x10, R6 ;  /* 0x00000010ff457819 */ /* 0x000fe20000011606 */
[----:B------:R-:W-:Y:S01]  /*4fb0*/  FFMA.FTZ R4, R19, c[0x0][0x23c], -R4 ;  /* 0x00008f0013047a23 */ /* 0x000fe20000010804 */
[----:B------:R-:W-:Y:S01]  /*4fc0*/  LOP3.LUT R70, R9, UR11, R70, 0x96, !PT ;  /* 0x0000000b09467c12 */ /* 0x000fe2000f8e9646 */
[----:B------:R-:W-:Y:S01]  /*4fd0*/  ULDC.U8 UR11, c[0x0][0x2d8] ;  /* 0x0000b600000b7ab9 */ /* 0x000fe20000000000 */
[----:B------:R-:W-:Y:S01]  /*4fe0*/  LOP3.LUT R8, R7, UR12, R8, 0x96, !PT ;  /* 0x0000000c07087c12 */ /* 0x000fe2000f8e9608 */
[----:B------:R-:W-:Y:S01]  /*4ff0*/  UIADD3 UR12, UR8, -0x4ab325aa, URZ ;  /* 0xb54cda56080c7890 */ /* 0x000fe2000fffe03f */
[----:B------:R5:W-:Y:S01]  /*5000*/  MUFU.EX2 R80, R11 ;  /* 0x0000000b00507308 */ /* 0x000be20000000800 */
[----:B------:R-:W-:Y:S01]  /*5010*/  LOP3.LUT R5, R6, 0xff, RZ, 0xc0, !PT ;  /* 0x000000ff06057812 */ /* 0x000fe200078ec0ff */
[----:B------:R-:W-:Y:S01]  /*5020*/  FFMA.FTZ R68, R17, c[0x0][0x23c], -R68 ;  /* 0x00008f0011447a23 */ /* 0x000fe20000010844 */
[----:B------:R-:W-:Y:S01]  /*5030*/  SHF.R.U32.HI R9, RZ, 0x18, R6 ;  /* 0x00000018ff097819 */ /* 0x000fe20000011606 */
[----:B------:R-:W-:Y:S01]  /*5040*/  IMAD.WIDE.U32 R6, R70, -0x326172a9, RZ ;  /* 0xcd9e8d5746067825 */ /* 0x000fe200078e00ff */
[----:B------:R-:W-:Y:S02]  /*5050*/  ISETP.LE.U32.AND P4, PT, R5, UR11, PT ;  /* 0x0000000b05007c0c */ /* 0x000fe4000bf83070 */
[----:B------:R-:W-:Y:S02]  /*5060*/  ISETP.LE.U32.AND P3, PT, R9, UR11, PT ;  /* 0x0000000b09007c0c */ /* 0x000fe4000bf63070 */
[----:B------:R-:W-:Y:S01]  /*5070*/  LOP3.LUT R5, R7, UR12, R74, 0x96, !PT ;  /* 0x0000000c07057c12 */ /* 0x000fe2000f8e964a */
[----:B------:R-:W5:Y:S01]  /*5080*/  MUFU.EX2 R72, R4 ;  /* 0x0000000400487308 */ /* 0x000f620000000800 */
[--C-:B-1----:R-:W-:Y:S02]  /*5090*/  SHF.R.U32.HI R12, RZ, 0x10, R6.reuse ;  /* 0x00000010ff0c7819 */ /* 0x102fe40000011606 */
[----:B------:R-:W-:Y:S02]  /*50a0*/  LOP3.LUT R9, R5, 0xff, RZ, 0xc0, !PT ;  /* 0x000000ff05097812 */ /* 0x000fe400078ec0ff */
[C---:B--2---:R-:W-:Y:S02]  /*50b0*/  LOP3.LUT R10, R6.reuse, 0xffff, RZ, 0xc0, !PT ;  /* 0x0000ffff060a7812 */ /* 0x044fe400078ec0ff */
[----:B------:R-:W-:Y:S02]  /*50c0*/  SHF.R.U32.HI R13, RZ, 0x18, R6 ;  /* 0x00000018ff0d7819 */ /* 0x000fe40000011606 */
[----:B------:R-:W-:Y:S01]  /*50d0*/  ISETP.LE.U32.AND P5, PT, R9, UR11, PT ;  /* 0x0000000b09007c0c */ /* 0x000fe2000bfa3070 */
[----:B------:R-:W-:Y:S01]  /*50e0*/  MUFU.EX2 R77, R14 ;  /* 0x0000000e004d7308 */ /* 0x000fe20000000800 */
[--C-:B------:R-:W-:Y:S02]  /*50f0*/  SHF.R.U32.HI R7, RZ, 0x10, R5.reuse ;  /* 0x00000010ff077819 */ /* 0x100fe40000011605 */
[----:B-----5:R-:W-:Y:S02]  /*5100*/  LOP3.LUT R11, R6, 0xff, RZ, 0xc0, !PT ;  /* 0x000000ff060b7812 */ /* 0x020fe400078ec0ff */
[----:B------:R-:W-:Y:S02]  /*5110*/  LOP3.LUT R6, R5, 0xffff, RZ, 0xc0, !PT ;  /* 0x0000ffff05067812 */ /* 0x000fe400078ec0ff */
[----:B------:R-:W-:Y:S02]  /*5120*/  LOP3.LUT R7, R7, 0xff, RZ, 0xc0, !PT ;  /* 0x000000ff07077812 */ /* 0x000fe400078ec0ff */
[----:B------:R-:W-:Y:S01]  /*5130*/  SHF.R.U32.HI R6, RZ, 0x8, R6 ;  /* 0x00000008ff067819 */ /* 0x000fe20000011606 */
[----:B------:R-:W-:Y:S01]  /*5140*/  MUFU.EX2 R76, R15 ;  /* 0x0000000f004c7308 */ /* 0x000fe20000000800 */
[----:B------:R-:W-:Y:S01]  /*5150*/  SHF.R.U32.HI R5, RZ, 0x18, R5 ;  /* 0x00000018ff057819 */ /* 0x000fe20000011605 */
[----:B------:R-:W-:Y:S01]  /*5160*/  @!P5 FADD.FTZ R87, -R87, -RZ ;  /* 0x800000ff5757d221 */ /* 0x000fe20000010100 */
[----:B------:R-:W-:Y:S01]  /*5170*/  LOP3.LUT R6, R6, 0xffff, RZ, 0xc0, !PT ;  /* 0x0000ffff06067812 */ /* 0x000fe200078ec0ff */
[----:B------:R-:W-:Y:S01]  /*5180*/  @!P3 FADD.FTZ R72, -R72, -RZ ;  /* 0x800000ff4848b221 */ /* 0x000fe20000010100 */
[----:B------:R-:W-:Y:S02]  /*5190*/  ISETP.LE.U32.AND P5, PT, R11, UR11, PT ;  /* 0x0000000b0b007c0c */ /* 0x000fe4000bfa3070 */
[----:B------:R-:W-:Y:S02]  /*51a0*/  ISETP.LE.U32.AND P0, PT, R6, UR11, PT ;  /* 0x0000000b06007c0c */ /* 0x000fe4000bf03070 */
[----:B------:R-:W-:Y:S01]  /*51b0*/  ISETP.LE.U32.AND P2, PT, R7, UR11, PT ;  /* 0x0000000b07007c0c */ /* 0x000fe2000bf43070 */
[----:B------:R-:W1:Y:S01]  /*51c0*/  MUFU.EX2 R75, R16 ;  /* 0x00000010004b7308 */ /* 0x000e620000000800 */
[----:B------:R-:W-:Y:S02]  /*51d0*/  ISETP.LE.U32.AND P6, PT, R5, UR11, PT ;  /* 0x0000000b05007c0c */ /* 0x000fe4000bfc3070 */
[----:B------:R-:W-:Y:S02]  /*51e0*/  SHF.R.U32.HI R5, RZ, 0x8, R10 ;  /* 0x00000008ff057819 */ /* 0x000fe4000001160a */
[----:B------:R-:W-:Y:S02]  /*51f0*/  LOP3.LUT R6, R8, 0xff, RZ, 0xc0, !PT ;  /* 0x000000ff08067812 */ /* 0x000fe400078ec0ff */
[----:B------:R-:W-:Y:S01]  /*5200*/  LOP3.LUT R5, R5, 0xffff, RZ, 0xc0, !PT ;  /* 0x0000ffff05057812 */ /* 0x000fe200078ec0ff */
[----:B------:R-:W-:Y:S01]  /*5210*/  @!P5 FADD.FTZ R83, -R83, -RZ ;  /* 0x800000ff5353d221 */ /* 0x000fe20000010100 */
[----:B------:R-:W-:Y:S01]  /*5220*/  ISETP.LE.U32.AND P1, PT, R6, UR11, PT ;  /* 0x0000000b06007c0c */ /* 0x000fe2000bf23070 */
[----:B------:R-:W-:Y:S01]  /*5230*/  @!P0 FADD.FTZ R85, -R85, -RZ ;  /* 0x800000ff55558221 */ /* 0x000fe20000010100 */
[----:B------:R-:W-:Y:S01]  /*5240*/  ISETP.LE.U32.AND P0, PT, R5, UR11, PT ;  /* 0x0000000b05007c0c */ /* 0x000fe2000bf03070 */
[----:B------:R-:W-:Y:S01]  /*5250*/  @!P2 FADD.FTZ R86, -R86, -RZ ;  /* 0x800000ff5656a221 */ /* 0x000fe20000010100 */
[--C-:B------:R-:W-:Y:S01]  /*5260*/  SHF.R.U32.HI R6, RZ, 0x18, R8.reuse ;  /* 0x00000018ff067819 */ /* 0x100fe20000011608 */
[----:B------:R-:W-:Y:S01]  /*5270*/  @!P6 FADD.FTZ R84, -R84, -RZ ;  /* 0x800000ff5454e221 */ /* 0x000fe20000010100 */
[----:B------:R-:W-:Y:S01]  /*5280*/  LOP3.LUT R5, R12, 0xff, RZ, 0xc0, !PT ;  /* 0x000000ff0c057812 */ /* 0x000fe200078ec0ff */
[----:B------:R-:W-:Y:S01]  /*5290*/  MUFU.EX2 R73, R68 ;  /* 0x0000004400497308 */ /* 0x000fe20000000800 */
[----:B------:R-:W-:Y:S02]  /*52a0*/  ISETP.LE.U32.AND P5, PT, R13, UR11, PT ;  /* 0x0000000b0d007c0c */ /* 0x000fe4000bfa3070 */
[----:B------:R-:W-:Y:S02]  /*52b0*/  ISETP.LE.U32.AND P2, PT, R6, UR11, PT ;  /* 0x0000000b06007c0c */ /* 0x000fe4000bf43070 */
[----:B------:R-:W-:Y:S01]  /*52c0*/  SHF.R.U32.HI R6, RZ, 0x10, R8 ;  /* 0x00000010ff067819 */ /* 0x000fe20000011608 */
[----:B------:R-:W-:Y:S01]  /*52d0*/  @!P1 FADD.FTZ R79, -R79, -RZ ;  /* 0x800000ff4f4f9221 */ /* 0x000fe20000010100 */
[----:B------:R-:W-:Y:S01]  /*52e0*/  ISETP.LE.U32.AND P6, PT, R5, UR11, PT ;  /* 0x0000000b05007c0c */ /* 0x000fe2000bfc3070 */
[----:B------:R-:W-:Y:S01]  /*52f0*/  @!P0 FADD.FTZ R82, -R82, -RZ ;  /* 0x800000ff52528221 */ /* 0x000fe20000010100 */
[----:B------:R-:W-:Y:S01]  /*5300*/  LOP3.LUT R8, R8, 0xffff, RZ, 0xc0, !PT ;  /* 0x0000ffff08087812 */ /* 0x000fe200078ec0ff */
[----:B------:R-:W2:Y:S01]  /*5310*/  MUFU.EX2 R74, R18 ;  /* 0x00000012004a7308 */ /* 0x000ea20000000800 */
[----:B------:R-:W-:Y:S01]  /*5320*/  LOP3.LUT R6, R6, 0xff, RZ, 0xc0, !PT ;  /* 0x000000ff06067812 */ /* 0x000fe200078ec0ff */
[----:B-1----:R-:W-:Y:S01]  /*5330*/  @!P4 FADD.FTZ R75, -R75, -RZ ;  /* 0x800000ff4b4bc221 */ /* 0x002fe20000010100 */
[----:B------:R-:W-:Y:S01]  /*5340*/  SHF.R.U32.HI R5, RZ, 0x8, R8 ;  /* 0x00000008ff057819 */ /* 0x000fe20000011608 */
[----:B------:R-:W-:Y:S01]  /*5350*/  @!P5 FADD.FTZ R80, -R80, -RZ ;  /* 0x800000ff5050d221 */ /* 0x000fe20000010100 */
[----:B------:R-:W-:Y:S01]  /*5360*/  ISETP.LE.U32.AND P0, PT, R6, UR11, PT ;  /* 0x0000000b06007c0c */ /* 0x000fe2000bf03070 */
[----:B------:R-:W-:Y:S01]  /*5370*/  @!P2 FADD.FTZ R76, -R76, -RZ ;  /* 0x800000ff4c4ca221 */ /* 0x000fe20000010100 */
[----:B------:R-:W-:Y:S02]  /*5380*/  LOP3.LUT R6, R69, 0xff, RZ, 0xc0, !PT ;  /* 0x000000ff45067812 */ /* 0x000fe400078ec0ff */
[----:B------:R-:W-:Y:S01]  /*5390*/  SHF.R.U32.HI R4, RZ, 0x8, R71 ;  /* 0x00000008ff047819 */ /* 0x000fe20000011647 */
[----:B------:R-:W-:Y:S01]  /*53a0*/  @!P6 FADD.FTZ R81, -R81, -RZ ;  /* 0x800000ff5151e221 */ /* 0x000fe20000010100 */
[----:B------:R-:W-:Y:S02]  /*53b0*/  LOP3.LUT R5, R5, 0xffff, RZ, 0xc0, !PT ;  /* 0x0000ffff05057812 */ /* 0x000fe400078ec0ff */
[----:B------:R-:W-:Y:S02]  /*53c0*/  ISETP.LE.U32.AND P5, PT, R6, UR11, PT ;  /* 0x0000000b06007c0c */ /* 0x000fe4000bfa3070 */
[----:B------:R-:W-:Y:S02]  /*53d0*/  F2FP.RELU.PACK_AB R6, R85, R87 ;  /* 0x000000575506723e */ /* 0x000fe400000008ff */
[----:B------:R-:W-:Y:S01]  /*53e0*/  ISETP.LE.U32.AND P6, PT, R5, UR11, PT ;  /* 0x0000000b05007c0c */ /* 0x000fe2000bfc3070 */
[----:B------:R-:W-:Y:S01]  /*53f0*/  @!P0 FADD.FTZ R77, -R77, -RZ ;  /* 0x800000ff4d4d8221 */ /* 0x000fe20000010100 */
[----:B------:R-:W-:Y:S01]  /*5400*/  F2FP.RELU.PACK_AB R5, R84, R86 ;  /* 0x000000565405723e */ /* 0x000fe200000008ff */
[----:B------:R1:W-:Y:S01]  /*5410*/  STS [R97+0x14000], R6 ;  /* 0x0140000661007388 */ /* 0x0003e20000000800 */
[----:B------:R-:W-:Y:S02]  /*5420*/  LOP3.LUT R4, R4, 0xffff, RZ, 0xc0, !PT ;  /* 0x0000ffff04047812 */ /* 0x000fe400078ec0ff */
[----:B------:R-:W-:Y:S01]  /*5430*/  F2FP.RELU.PACK_AB R8, R80, R81 ;  /* 0x000000515008723e */ /* 0x000fe200000008ff */
[----:B------:R5:W-:Y:S01]  /*5440*/  STS [R97+0x14400], R5 ;  /* 0x0144000561007388 */ /* 0x000be20000000800 */
[----:B------:R-:W-:Y:S01]  /*5450*/  ISETP.LE.U32.AND P1, PT, R4, UR11, PT ;  /* 0x0000000b04007c0c */ /* 0x000fe2000bf23070 */
[----:B--2---:R-:W-:Y:S01]  /*5460*/  @!P5 FADD.FTZ R74, -R74, -RZ ;  /* 0x800000ff4a4ad221 */ /* 0x004fe20000010100 */
[----:B------:R-:W-:Y:S02]  /*5470*/  F2FP.RELU.PACK_AB R4, R82, R83 ;  /* 0x000000535204723e */ /* 0x000fe400000008ff */
[----:B------:R-:W-:Y:S01]  /*5480*/  FSETP.GE.FTZ.AND P2, PT, R87, RZ, PT ;  /* 0x000000ff5700720b */ /* 0x000fe20003f56000 */
[----:B------:R-:W-:Y:S01]  /*5490*/  @!P6 FADD.FTZ R78, -R78, -RZ ;  /* 0x800000ff4e4ee221 */ /* 0x000fe20000010100 */
[----:B------:R-:W-:Y:S04]  /*54a0*/  FSETP.GE.FTZ.AND P3, PT, R79, RZ, PT ;  /* 0x000000ff4f00720b */ /* 0x000fe80003f76000 */
[----:B------:R-:W-:Y:S03]  /*54b0*/  F2FP.RELU.PACK_AB R7, R78, R79 ;  /* 0x0000004f4e07723e */ /* 0x000fe600000008ff */
[----:B------:R-:W-:Y:S01]  /*54c0*/  @!P1 FADD.FTZ R73, -R73, -RZ ;  /* 0x800000ff49499221 */ /* 0x000fe20000010100 */
[----:B------:R-:W-:Y:S02]  /*54d0*/  FSETP.GE.FTZ.AND P1, PT, R85, RZ, PT ;  /* 0x000000ff5500720b */ /* 0x000fe40003f36000 */
[----:B-1----:R-:W-:Y:S02]  /*54e0*/  F2FP.RELU.PACK_AB R6, R76, R77 ;  /* 0x0000004d4c06723e */ /* 0x002fe400000008ff */
[----:B-----5:R-:W-:Y:S01]  /*54f0*/  F2FP.RELU.PACK_AB R5, R73, R75 ;  /* 0x0000004b4905723e */ /* 0x020fe200000008ff */
[----:B----4-:R1:W-:Y:S04]  /*5500*/  STS [R96+0x14000], R4 ;  /* 0x0140000460007388 */ /* 0x0103e80000000800 */
[----:B------:R-:W-:Y:S04]  /*5510*/  STS [R96+0x14400], R8 ;  /* 0x0144000860007388 */ /* 0x000fe80000000800 */
[----:B------:R-:W-:Y:S04]  /*5520*/  STS [R95+0x14000], R7 ;  /* 0x014000075f007388 */ /* 0x000fe80000000800 */
[----:B------:R-:W-:Y:S01]  /*5530*/  STS [R95+0x14400], R6 ;  /* 0x014400065f007388 */ /* 0x000fe20000000800 */
[----:B-1----:R-:W-:Y:S03]  /*5540*/  F2FP.RELU.PACK_AB R4, R72, R74 ;  /* 0x0000004a4804723e */ /* 0x002fe600000008ff */
        /* <DEDUP_REMOVED lines=83> */
[----:B------:R-:W-:Y:S01]  /*5a80*/  FADD.FTZ R5, -R69, R16 ;  /* 0x0000001045057221 */ /* 0x000fe20000010100 */
[----:B------:R-:W-:Y:S01]  /*5a90*/  F2FP.PACK_AB R4, R85, R8 ;  /* 0x000000085504723e */ /* 0x000fe200000000ff */
[----:B------:R-:W-:Y:S01]  /*5aa0*/  FADD.FTZ R13, -R69, R13 ;  /* 0x0000000d450d7221 */ /* 0x000fe20000010100 */
[-C--:B------:R-:W-:Y:S01]  /*5ab0*/  FSEL R9, R9, R69.reuse, P1 ;  /* 0x0000004509097208 */ /* 0x080fe20000800000 */
[C---:B---3--:R-:W-:Y:S01]  /*5ac0*/  FADD.FTZ R6, -R68.reuse, R6 ;  /* 0x0000000644067221 */ /* 0x048fe20000010100 */
        /* <DEDUP_REMOVED lines=23> */
[-C--:B------:R-:W-:Y:S02]  /*5c40*/  FSEL R6, R6, R68.reuse, P2 ;  /* 0x0000004406067208 */ /* 0x080fe40001000000 */
[----:B------:R-:W-:Y:S02]  /*5c50*/  F2FP.PACK_AB R7, R69, R75 ;  /* 0x0000004b4507723e */ /* 0x000fe400000000ff */
[-C--:B------:R-:W-:Y:S01]  /*5c60*/  FSEL R5, R4, R68.reuse, P0 ;  /* 0x0000004404057208 */ /* 0x080fe20000000000 */
[C---:B------:R-:W-:Y:S01]  /*5c70*/  FADD.FTZ R4, -R68.reuse, R10 ;  /* 0x0000000a44047221 */ /* 0x040fe20000010100 */
[C---:B------:R-:W-:Y:S01]  /*5c80*/  FSETP.GE.FTZ.AND P0, PT, R81.reuse, RZ, PT ;  /* 0x000000ff5100720b */ /* 0x040fe20003f16000 */
        /* <DEDUP_REMOVED lines=36> */
[----:B------:R-:W4:Y:S08]  /*5ed0*/  LDSM.16.MT88.4 R68, [R0+0xa000] ;  /* 0x00a000000044783b */ /* 0x000f300000004200 */
        /* <DEDUP_REMOVED lines=8> */
[----:B------:R-:W5:Y:S01]  /*5f60*/  LDSM.16.MT88.4 R8, [R0+0x8800] ;  /* 0x008800000008783b */ /* 0x000f620000004200 */
[-C--:B---3--:R-:W-:Y:S08]  /*5f70*/  HMMA.16816.F32 R36, R4, R16.reuse, R36 ;  /* 0x000000100424723c */ /* 0x088ff00000001824 */
[C---:B------:R-:W-:Y:S08]  /*5f80*/  HMMA.16816.F32 R40, R12.reuse, R16, R40 ;  /* 0x000000100c28723c */ /* 0x040ff00000001828 */
[-C--:B------:R-:W-:Y:S08]  /*5f90*/  HMMA.16816.F32 R44, R12, R18.reuse, R44 ;  /* 0x000000120c2c723c */ /* 0x080ff0000000182c */
[C---:B------:R-:W-:Y:S01]  /*5fa0*/  HMMA.16816.F32 R48, R4.reuse, R18, R48 ;  /* 0x000000120430723c */ /* 0x040fe20000001830 */
[----:B------:R-:W3:Y:S07]  /*5fb0*/  LDSM.16.MT88.4 R16, [R0+0xa800] ;  /* 0x00a800000010783b */ /* 0x000eee0000004200 */
[-C--:B----4-:R-:W-:Y:S08]  /*5fc0*/  HMMA.16816.F32 R52, R4, R68.reuse, R52 ;  /* 0x000000440434723c */ /* 0x090ff00000001834 */
[C---:B------:R-:W-:Y:S08]  /*5fd0*/  HMMA.16816.F32 R56, R12.reuse, R68, R56 ;  /* 0x000000440c38723c */ /* 0x040ff00000001838 */
[-C--:B------:R-:W-:Y:S01]  /*5fe0*/  HMMA.16816.F32 R60, R12, R70.reuse, R60 ;  /* 0x000000460c3c723c */ /* 0x080fe2000000183c */
[----:B------:R-:W-:Y:S07]  /*5ff0*/  LDSM.16.MT88.4 R12, [R0+0x7000] ;  /* 0x00700000000c783b */ /* 0x000fee0000004200 */
[----:B------:R-:W-:Y:S01]  /*6000*/  HMMA.16816.F32 R64, R4, R70, R64 ;  /* 0x000000460440723c */ /* 0x000fe20000001840 */
[----:B------:R-:W4:Y:S07]  /*6010*/  LDSM.16.MT88.4 R4, [R3+0x15000] ;  /* 0x015000000304783b */ /* 0x000f2e0000004200 */
[-C--:B-1----:R-:W-:Y:S01]  /*6020*/  HMMA.16816.F32 R20, R72, R76.reuse, R20 ;  /* 0x0000004c4814723c */ /* 0x082fe20000001814 */
[----:B------:R-:W1:Y:S07]  /*6030*/  LDSM.16.MT88.4 R68, [R2+0x15000] ;  /* 0x015000000244783b */ /* 0x000e6e0000004200 */
[C---:B--2---:R-:W-:Y:S08]  /*6040*/  HMMA.16816.F32 R24, R80.reuse, R76, R24 ;  /* 0x0000004c5018723c */ /* 0x044ff00000001818 */
[-C--:B------:R-:W-:Y:S08]  /*6050*/  HMMA.16816.F32 R28, R80, R78.reuse, R28 ;  /* 0x0000004e501c723c */ /* 0x080ff0000000181c */
[C---:B------:R-:W-:Y:S01]  /*6060*/  HMMA.16816.F32 R32, R72.reuse, R78, R32 ;  /* 0x0000004e4820723c */ /* 0x040fe20000001820 */
[----:B------:R-:W-:Y:S07]  /*6070*/  LDSM.16.MT88.4 R76, [R0+0x9800] ;  /* 0x00980000004c783b */ /* 0x000fee0000004200 */
[-C--:B-----5:R-:W-:Y:S08]  /*6080*/  HMMA.16816.F32 R36, R72, R8.reuse, R36 ;  /* 0x000000084824723c */ /* 0x0a0ff00000001824 */
        /* <DEDUP_REMOVED lines=10> */
[-C--:B----4-:R-:W-:Y:S01]  /*6130*/  HMMA.16816.F32 R20, R4, R12.reuse, R20 ;  /* 0x0000000c0414723c */ /* 0x090fe20000001814 */
        /* <DEDUP_REMOVED lines=14> */
[C---:B------:R-:W-:Y:S01]  /*6220*/  LEA R5, P1, R88.reuse, R90, 0x2 ;  /* 0x0000005a58057211 */ /* 0x040fe200078210ff */
        /* <DEDUP_REMOVED lines=72> */
.L_x_784:
        /* <DEDUP_REMOVED lines=417> */
.L_x_785:
        /* <DEDUP_REMOVED lines=220> */
.L_x_787:
        /* <DEDUP_REMOVED lines=19> */
.L_x_788:
        /* <DEDUP_REMOVED lines=55> */
.L_x_790:
[----:B------:R-:W-:Y:S05]  /*9320*/  BSYNC B0 ;  /* 0x0000000000007941 */ /* 0x000fea0003800000 */
.L_x_789:
        /* <DEDUP_REMOVED lines=19> */
.L_x_792:
[----:B------:R-:W-:Y:S05]  /*9460*/  BSYNC B0 ;  /* 0x0000000000007941 */ /* 0x000fea0003800000 */
.L_x_791:
        /* <DEDUP_REMOVED lines=29> */
.L_x_794:
[----:B------:R-:W-:Y:S05]  /*9640*/  BSYNC B0 ;  /* 0x0000000000007941 */ /* 0x000fea0003800000 */
.L_x_793:
        /* <DEDUP_REMOVED lines=18> */
.L_x_767:
        /* <DEDUP_REMOVED lines=20> */
.L_x_796:
        /* <DEDUP_REMOVED lines=18> */
.L_x_797:
        /* <DEDUP_REMOVED lines=43> */
.L_x_799:
[----:B-1----:R-:W-:Y:S05]  /*9c80*/  BSYNC B0 ;  /* 0x0000000000007941 */ /* 0x002fea0003800000 */
.L_x_798:
        /* <DEDUP_REMOVED lines=19> */
.L_x_801:
[----:B------:R-:W-:Y:S05]  /*9dc0*/  BSYNC B0 ;  /* 0x0000000000007941 */ /* 0x000fea0003800000 */
.L_x_800:
        /* <DEDUP_REMOVED lines=29> */
.L_x_803:
[----:B------:R-:W-:Y:S05]  /*9fa0*/  BSYNC B0 ;  /* 0x0000000000007941 */ /* 0x000fea0003800000 */
.L_x_802:
        /* <DEDUP_REMOVED lines=16> */
.L_x_795:
[----:B------:R-:W-:Y:S05]  /*a0b0*/  BSYNC B1 ;  /* 0x0000000000017941 */ /* 0x000fea0003800000 */
.L_x_762:
        /* <DEDUP_REMOVED lines=11> */
.L_x_804:
[----:B------:R-:W-:Y:S05]  /*a170*/  EXIT ;  /* 0x000000000000794d */ /* 0x000fea0003800000 */
.L_x_806:
        /* <DEDUP_REMOVED lines=16> */
.L_x_1597:


//--------------------- .text._ZN5flash44flash_bwd_dq_dk_dv_loop_seqk_parallel_kernelI23Flash_bwd_kernel_traitsILi192ELi64ELi64ELi8ELi4ELi2ELi2ELb1ELb1EN7cutlass6half_tE19Flash_kernel_traitsILi192ELi64ELi64ELi8ES3_EELb0ELb0ELb0ELb1ELb0ELb0ELb1EEEvNS_16Flash_bwd_paramsE --------------------------
	.section	.text._ZN5flash44flash_bwd_dq_dk_dv_loop_seqk_parallel_kernelI23Flash_bwd_kernel_traitsILi192ELi64ELi64ELi8ELi4ELi2ELi2ELb1ELb1EN7cutlass6half_tE19Flash_kernel_traitsILi192ELi64ELi64ELi8ES3_EELb0ELb0ELb0ELb1ELb0ELb0ELb1EEEvNS_16Flash_bwd_paramsE,"ax",@progbits
	.sectioninfo	@"SHI_REGISTERS=255"
	.align	128
        .global         _ZN5flash44flash_bwd_dq_dk_dv_loop_seqk_parallel_kernelI23Flash_bwd_kernel_traitsILi192ELi64ELi64ELi8ELi4ELi2ELi2ELb1ELb1EN7cutlass6half_tE19Flash_kernel_traitsILi192ELi64ELi64ELi8ES3_EELb0ELb0ELb0ELb1ELb0ELb0ELb1EEEvNS_16Flash_bwd_paramsE
        .type           _ZN5flash44flash_bwd_dq_dk_dv_loop_seqk_parallel_kernelI23Flash_bwd_kernel_traitsILi192ELi64ELi64ELi8ELi4ELi2ELi2ELb1ELb1EN7cutlass6half_tE19Flash_kernel_traitsILi192ELi64ELi64ELi8ES3_EELb0ELb0ELb0ELb1ELb0ELb0ELb1EEEvNS_16Flash_bwd_paramsE,@function
        .size           _ZN5flash44flash_bwd_dq_dk_dv_loop_seqk_parallel_kernelI23Flash_bwd_kernel_traitsILi192ELi64ELi64ELi8ELi4ELi2ELi2ELb1ELb1EN7cutlass6half_tE19Flash_kernel_traitsILi192ELi64ELi64ELi8ES3_EELb0ELb0ELb0ELb1ELb0ELb0ELb1EEEvNS_16Flash_bwd_paramsE,(.L_x_1598 - _ZN5flash44flash_bwd_dq_dk_dv_loop_seqk_parallel_kernelI23Flash_bwd_kernel_traitsILi192ELi64ELi64ELi8ELi4ELi2ELi2ELb1ELb1EN7cutlass6half_tE19Flash_kernel_traitsILi192ELi64ELi64ELi8ES3_EELb0ELb0ELb0ELb1ELb0ELb0ELb1EEEvNS_16Flash_bwd_paramsE)
        .other          _ZN5flash44flash_bwd_dq_dk_dv_loop_seqk_parallel_kernelI23Flash_bwd_kernel_traitsILi192ELi64ELi64ELi8ELi4ELi2ELi2ELb1ELb1EN7cutlass6half_tE19Flash_kernel_traitsILi192ELi64ELi64ELi8ES3_EELb0ELb0ELb0ELb1ELb0ELb0ELb1EEEvNS_16Flash_bwd_paramsE,@"STO_CUDA_ENTRY STV_DEFAULT"
_ZN5flash44flash_bwd_dq_dk_dv_loop_seqk_parallel_kernelI23Flash_bwd_kernel_traitsILi192ELi64ELi64ELi8ELi4ELi2ELi2ELb1ELb1EN7cutlass6half_tE19Flash_kernel_traitsILi192ELi64ELi64ELi8ES3_EELb0ELb0ELb0ELb1ELb0ELb0ELb1EEEvNS_16Flash_bwd_paramsE:
.text._ZN5flash44flash_bwd_dq_dk_dv_loop_seqk_parallel_kernelI23Flash_bwd_kernel_traitsILi192ELi64ELi64ELi8ELi4ELi2ELi2ELb1ELb1EN7cutlass6half_tE19Flash_kernel_traitsILi192ELi64ELi64ELi8ES3_EELb0ELb0ELb0ELb1ELb0ELb0ELb1EEEvNS_16Flash_bwd_paramsE:
        /* <DEDUP_REMOVED lines=33> */
[CC--:B------:R-:W-:Y:S01]  /*0210*/  LEA.HI R2, R6.reuse, R5.reuse, RZ, 0x4 ;  /* 0x0000000506027211 */ /* 0x0c0fe200078f20ff */
[----:B---3--:R-:W-:Y:S01]  /*0220*/  UIMAD UR46, UR35, UR45, URZ ;  /* 0x0000002d232e72a4 */ /* 0x008fe2000f8e023f */
[CC--:B------:R-:W-:Y:S01]  /*0230*/  LEA.HI R16, R6.reuse, R5.reuse, RZ, 0x7 ;  /* 0x0000000506107211 */ /* 0x0c0fe200078f38ff */
[----:B------:R-:W-:Y:S01]  /*0240*/  UIMAD UR45, UR45, UR12, URZ ;  /* 0x0000000c2d2d72a4 */ /* 0x000fe2000f8e023f */
[CC--:B------:R-:W-:Y:S01]  /*0250*/  LEA.HI R17, R6.reuse, R5.reuse, RZ, 0x6 ;  /* 0x0000000506117211 */ /* 0x0c0fe200078f30ff */
[----:B------:R-:W-:Y:S01]  /*0260*/  UIMAD UR54, UR8, UR6, UR54 ;  /* 0x00000006083672a4 */ /* 0x000fe2000f8e0236 */
[----:B------:R-:W-:Y:S01]  /*0270*/  LEA.HI R6, R6, R5, RZ, 0x2 ;  /* 0x0000000506067211 */ /* 0x000fe200078f10ff */
[----:B------:R-:W-:Y:S01]  /*0280*/  UIMAD UR51, UR7, UR31, URZ ;  /* 0x0000001f073372a4 */ /* 0x000fe2000f8e023f */
[----:B------:R-:W-:Y:S01]  /*0290*/  LOP3.LUT R4, R3, 0xffffffe0, RZ, 0xc0, !PT ;  /* 0xffffffe003047812 */ /* 0x000fe200078ec0ff */
[----:B------:R-:W-:Y:S01]  /*02a0*/  UIMAD UR6, UR31, UR11, UR35 ;  /* 0x0000000b1f0672a4 */ /* 0x000fe2000f8e0223 */
[----:B------:R-:W-:Y:S01]  /*02b0*/  LOP3.LUT R8, R11, 0xfffffff8, RZ, 0xc0, !PT ;  /* 0xfffffff80b087812 */ /* 0x000fe200078ec0ff */
[----:B------:R-:W-:Y:S01]  /*02c0*/  @!UP2 UIMAD UR7, UR31, UR13, UR35 ;  /* 0x0000000d1f07a2a4 */ /* 0x000fe2000f8e0223 */
        /* <DEDUP_REMOVED lines=13> */
[----:B------:R-:W-:Y:S01]  /*03a0*/  ULDC UR48, c[0x0][0x214] ;  /* 0x0000850000307ab9 */ /* 0x000fe20000000800 */
[----:B------:R-:W-:Y:S01]  /*03b0*/  LEA.HI R4, R2, R5, RZ, 0x1 ;  /* 0x0000000502047211 */ /* 0x000fe200078f08ff */
[----:B------:R-:W-:Y:S01]  /*03c0*/  STL [R1+0x50], R20 ;  /* 0x0000501401007387 */ /* 0x000fe20000100800 */
        /* <DEDUP_REMOVED lines=16> */
[----:B------:R-:W-:Y:S01]  /*04d0*/  LEA.HI R13, R4, R9, RZ, 0x3 ;  /* 0x00000009040d7211 */ /* 0x000fe200078f18ff */
[----:B------:R-:W-:Y:S01]  /*04e0*/  ULDC.64 UR4, c[0x0][0x118] ;  /* 0x0000460000047ab9 */ /* 0x000fe20000000a00 */
[----:B------:R-:W-:Y:S01]  /*04f0*/  LOP3.LUT R0, R0, 0xfffffff8, RZ, 0xc0, !PT ;  /* 0xfffffff800007812 */ /* 0x000fe200078ec0ff */
[----:B------:R-:W-:Y:S01]  /*0500*/  ULOP3.LUT UR55, UR35, UR55, URZ, 0x3c, !UPT ;  /* 0x0000003723377292 */ /* 0x000fe2000f8e3c3f */
[C---:B------:R-:W-:Y:S01]  /*0510*/  LOP3.LUT P4, RZ, R8.reuse, 0x4, RZ, 0xc0, !PT ;  /* 0x0000000408ff7812 */ /* 0x040fe2000788c0ff */
[----:B------:R-:W-:Y:S01]  /*0520*/  USHF.R.S32.HI UR56, URZ, 0x1f, UR35 ;  /* 0x0000001f3f387899 */ /* 0x000fe20008011423 */
[----:B------:R-:W-:Y:S01]  /*0530*/  LOP3.LUT P3, RZ, R8, 0x2, RZ, 0xc0, !PT ;  /* 0x0000000208ff7812 */ /* 0x000fe2000786c0ff */
[----:B------:R-:W-:Y:S01]  /*0540*/  IMAD.IADD R6, R3, 0x1, -R0 ;  /* 0x0000000103067824 */ /* 0x000fe200078e0a00 */
[----:B------:R-:W-:Y:S01]  /*0550*/  LOP3.LUT R0, R2, 0x1c0, RZ, 0xc0, !PT ;  /* 0x000001c002007812 */ /* 0x000fe200078ec0ff */
[----:B------:R-:W-:Y:S01]  /*0560*/  UISETP.NE.AND UP3, UPT, UR10, URZ, UPT ;  /* 0x0000003f0a00728c */ /* 0x000fe2000bf65270 */
[----:B------:R-:W-:Y:S01]  /*0570*/  SHF.R.S32.HI R3, RZ, 0x1f, R10 ;  /* 0x0000001fff037819 */ /* 0x000fe2000001140a */
[----:B------:R-:W-:Y:S01]  /*0580*/  USHF.R.S32.HI UR60, URZ, 0x1f, UR31 ;  /* 0x0000001f3f3c7899 */ /* 0x000fe2000801141f */
[----:B------:R-:W-:Y:S01]  /*0590*/  LOP3.LUT R2, R0, 0x38, R20, 0xf8, !PT ;  /* 0x0000003800027812 */ /* 0x000fe200078ef814 */
[----:B------:R-:W-:Y:S01]  /*05a0*/  USHF.R.S32.HI UR59, URZ, 0x1f, UR35 ;  /* 0x0000001f3f3b7899 */ /* 0x000fe20008011423 */
[----:B------:R-:W-:Y:S01]  /*05b0*/  SHF.R.U32.HI R0, RZ, 0x3, R0 ;  /* 0x00000003ff007819 */ /* 0x000fe20000011600 */
[----:B------:R-:W-:Y:S01]  /*05c0*/  USHF.R.S32.HI UR58, URZ, 0x1f, UR31 ;  /* 0x0000001f3f3a7899 */ /* 0x000fe2000801141f */
[----:B------:R-:W-:Y:S01]  /*05d0*/  LEA.HI R18, R3, R10, RZ, 0x2 ;  /* 0x0000000a03127211 */ /* 0x000fe200078f10ff */
[----:B------:R-:W-:Y:S01]  /*05e0*/  USHF.R.S32.HI UR57, URZ, 0x1f, UR35 ;  /* 0x0000001f3f397899 */ /* 0x000fe20008011423 */
[----:B------:R-:W-:Y:S01]  /*05f0*/  LOP3.LUT R10, R2, R0, RZ, 0x3c, !PT ;  /* 0x00000000020a7212 */ /* 0x000fe200078e3cff */
[----:B------:R-:W-:Y:S01]  /*0600*/  IMAD.SHL.U32 R0, R8, 0x40, RZ ;  /* 0x0000004008007824 */ /* 0x000fe200078e00ff */
[----:B------:R-:W-:Y:S01]  /*0610*/  LOP3.LUT R2, R13, 0xfffffff8, RZ, 0xc0, !PT ;  /* 0xfffffff80d027812 */ /* 0x000fe200078ec0ff */
[----:B------:R-:W-:Y:S01]  /*0620*/  UIMAD.WIDE.U32 UR40, UR36, UR42, URZ ;  /* 0x0000002a242872a5 */ /* 0x000fe2000f8e003f */
[----:B------:R-:W-:Y:S01]  /*0630*/  SHF.R.S32.HI R8, RZ, 0x7, R16 ;  /* 0x00000007ff087819 */ /* 0x000fe20000011410 */
[----:B------:R-:W-:Y:S01]  /*0640*/  UIMAD UR50, UR37, UR42, URZ ;  /* 0x0000002a253272a4 */ /* 0x000fe2000f8e023f */
[----:B------:R-:W-:Y:S01]  /*0650*/  LOP3.LUT R0, R0, 0x1c0, RZ, 0xc0, !PT ;  /* 0x000001c000007812 */ /* 0x000fe200078ec0ff */
[----:B------:R-:W-:Y:S01]  /*0660*/  IMAD.IADD R9, R9, 0x1, -R2 ;  /* 0x0000000109097824 */ /* 0x000fe200078e0a02 */
[----:B------:R-:W-:Y:S01]  /*0670*/  LOP3.LUT R3, R6, 0x1, RZ, 0xc0, !PT ;  /* 0x0000000106037812 */ /* 0x000fe200078ec0ff */
[----:B------:R-:W-:Y:S01]  /*0680*/  IMAD.SHL.U32 R2, R14, 0x10, RZ ;  /* 0x000000100e027824 */ /* 0x000fe200078e00ff */
[C-C-:B------:R-:W-:Y:S01]  /*0690*/  LOP3.LUT R5, R0.reuse, 0x8, R11.reuse, 0xf8, !PT ;  /* 0x0000000800057812 */ /* 0x140fe200078ef80b */
[----:B------:R-:W-:Y:S01]  /*06a0*/  USHF.R.S32.HI UR52, URZ, 0x1f, UR46 ;  /* 0x0000001f3f347899 */ /* 0x000fe2000801142e */
[----:B------:R-:W-:Y:S01]  /*06b0*/  SHF.R.U32.HI R4, RZ, 0x3, R0 ;  /* 0x00000003ff047819 */ /* 0x000fe20000011600 */
[----:B------:R-:W-:Y:S01]  /*06c0*/  UIMAD UR49, UR6, UR49, URZ ;  /* 0x00000031063172a4 */ /* 0x000fe2000f8e023f */
[----:B------:R-:W-:Y:S01]  /*06d0*/  LOP3.LUT R7, R0, 0x10, R2, 0xf8, !PT ;  /* 0x0000001000077812 */ /* 0x000fe200078ef802 */
[----:B------:R-:W-:Y:S01]  /*06e0*/  IMAD.SHL.U32 R2, R12, 0x200, RZ ;  /* 0x000002000c027824 */ /* 0x000fe200078e00ff */
[----:B------:R-:W-:Y:S01]  /*06f0*/  ISETP.NE.U32.AND P0, PT, R3, 0x1, PT ;  /* 0x000000010300780c */ /* 0x000fe20003f05070 */
[----:B------:R-:W-:Y:S01]  /*0700*/  @!UP2 UIMAD UR48, UR7, UR48, URZ ;  /* 0x000000300730a2a4 */ /* 0x000fe2000f8e023f */
[----:B------:R-:W-:Y:S01]  /*0710*/  LOP3.LUT R0, R5, R4, RZ, 0x3c, !PT ;  /* 0x0000000405007212 */ /* 0x000fe200078e3cff */
[----:B------:R-:W-:Y:S01]  /*0720*/  IMAD R3, R8, 0x800, R2 ;  /* 0x0000080008037824 */ /* 0x000fe200078e0202 */
[----:B------:R-:W-:Y:S01]  /*0730*/  LOP3.LUT R7, R7, 0x8, R11, 0xf8, !PT ;  /* 0x0000000807077812 */ /* 0x000fe200078ef80b */
[----:B------:R-:W-:Y:S01]  /*0740*/  IMAD.U32 R5, RZ, RZ, UR14 ;  /* 0x0000000eff057e24 */ /* 0x000fe2000f8e00ff */
[C---:B------:R-:W-:Y:S01]  /*0750*/  R2P PR, R6.reuse, 0x6 ;  /* 0x0000000606007804 */ /* 0x040fe20000000000 */
[----:B------:R-:W-:Y:S01]  /*0760*/  IMAD.IADD R0, R3, 0x1, R0 ;  /* 0x0000000103007824 */ /* 0x000fe200078e0200 */
[----:B------:R-:W-:Y:S01]  /*0770*/  SHF.R.S32.HI R3, RZ, 0x6, R17 ;  /* 0x00000006ff037819 */ /* 0x000fe20000011411 */
[----:B------:R-:W-:Y:S01]  /*0780*/  IMAD.SHL.U32 R5, R6, 0x40, RZ ;  /* 0x0000004006057824 */ /* 0x000fe200078e00ff */
[----:B------:R-:W-:Y:S01]  /*0790*/  LOP3.LUT R4, R2, R7, R4, 0xf6, !PT ;  /* 0x0000000702047212 */ /* 0x000fe200078ef604 */
[----:B------:R-:W-:Y:S01]  /*07a0*/  IMAD.SHL.U32 R6, R12, 0x20, RZ ;  /* 0x000000200c067824 */ /* 0x000fe200078e00ff */
[----:B------:R-:W-:Y:S01]  /*07b0*/  LOP3.LUT P6, RZ, R9, 0x4, RZ, 0xc0, !PT ;  /* 0x0000000409ff7812 */ /* 0x000fe200078cc0ff */
[----:B------:R-:W-:Y:S01]  /*07c0*/  IMAD R17, R3, 0x200, R10 ;  /* 0x0000020003117824 */ /* 0x000fe200078e020a */
[----:B------:R-:W-:Y:S01]  /*07d0*/  LOP3.LUT R2, R5, 0x1c0, RZ, 0xc0, !PT ;  /* 0x000001c005027812 */ /* 0x000fe200078ec0ff */
[----:B------:R-:W-:Y:S01]  /*07e0*/  IMAD.SHL.U32 R3, R3, 0x8, RZ ;  /* 0x0000000803037824 */ /* 0x000fe200078e00ff */
[----:B------:R-:W-:Y:S01]  /*07f0*/  LOP3.LUT P5, RZ, R9, 0x2, RZ, 0xc0, !PT ;  /* 0x0000000209ff7812 */ /* 0x000fe200078ac0ff */
[----:B------:R-:W-:Y:S01]  /*0800*/  IMAD.SHL.U32 R7, R8, 0x20, RZ ;  /* 0x0000002008077824 */ /* 0x000fe200078e00ff */
[----:B------:R-:W-:Y:S01]  /*0810*/  SHF.R.U32.HI R5, RZ, 0x3, R2 ;  /* 0x00000003ff057819 */ /* 0x000fe20000011602 */
[----:B------:R-:W-:Y:S01]  /*0820*/  IMAD.SHL.U32 R0, R0, 0x2, RZ ;  /* 0x0000000200007824 */ /* 0x000fe200078e00ff */
[----:B------:R-:W-:Y:S01]  /*0830*/  LOP3.LUT R3, R3, 0x18, RZ, 0xc0, !PT ;  /* 0x0000001803037812 */ /* 0x000fe200078ec0ff */
[----:B------:R-:W-:-:S03]  /*0840*/  USHF.R.S32.HI UR47, URZ, 0x1f, UR44 ;  /* 0x0000001f3f2f7899 */ /* 0x000fc6000801142c */
        /* <DEDUP_REMOVED lines=46> */
[----:B-----5:R-:W-:-:S03]  /*0b30*/  IMAD.SHL.U32 R0, R16, 0x2, RZ ;  /* 0x0000000210007824 */ /* 0x020fc600078e00ff */
        /* <DEDUP_REMOVED lines=14> */
[----:B-----5:R-:W-:-:S04]  /*0c20*/  IMAD.SHL.U32 R11, R7, 0x2, RZ ;  /* 0x00000002070b7824 */ /* 0x020fc800078e00ff */
        /* <DEDUP_REMOVED lines=17> */
.L_x_851:
        /* <DEDUP_REMOVED lines=53> */
.L_x_807:
        /* <DEDUP_REMOVED lines=58> */
.L_x_809:
        /* <DEDUP_REMOVED lines=18> */
.L_x_810:
        /* <DEDUP_REMOVED lines=71> */
.L_x_811:
[----:B------:R-:W-:Y:S02]  /*19c0*/  UMOV UR12, UR49 ;  /* 0x00000031000c7c82 */ /* 0x000fe40008000000 */
.L_x_812:
        /* <DEDUP_REMOVED lines=39> */
[----:B------:R-:W-:Y:S01]  /*1c40*/  IMAD.U32 R6, RZ, RZ, UR17 ;  /* 0x00000011ff067e24 */ /* 0x000fe2000f8e00ff */
[----:B------:R-:W-:Y:S02]  /*1c50*/  LEA.HI R8, R24, R23, RZ, 0x5 ;  /* 0x0000001718087211 */ /* 0x000fe400078f28ff */
[----:B------:R-:W-:Y:S01]  /*1c60*/  IADD3.X R11, R7, UR34, R5, P1, !PT ;  /* 0x00000022070b7c10 */ /* 0x000fe20008ffe405 */
[----:B------:R-:W-:Y:S01]  /*1c70*/  IMAD.U32 R7, RZ, RZ, UR35 ;  /* 0x00000023ff077e24 */ /* 0x000fe2000f8e00ff */
[----:B------:R-:W-:-:S03]  /*1c80*/  IADD3.X R5, R27, UR22, RZ, P0, !PT ;  /* 0x000000161b057c10 */ /* 0x000fc600087fe4ff */
[----:B------:R-:W-:-:S04]  /*1c90*/  IMAD.WIDE.U32 R16, R16, c[0x0][0x1a8], R10 ;  /* 0x00006a0010107a25 */ /* 0x000fc800078e000a */
[----:B------:R-:W-:Y:S01]  /*1ca0*/  IMAD.WIDE.U32 R4, R6, c[0x0][0x370], R4 ;  /* 0x0000dc0006047a25 */ /* 0x000fe200078e0004 */
[----:B------:R-:W-:Y:S02]  /*1cb0*/  LOP3.LUT R6, R8, 0xffffffe0, RZ, 0xc0, !PT ;  /* 0xffffffe008067812 */ /* 0x000fe400078ec0ff */
[----:B------:R-:W-:Y:S02]  /*1cc0*/  SHF.R.S32.HI R8, RZ, 0x5, R8 ;  /* 0x00000005ff087819 */ /* 0x000fe40000011408 */
[----:B------:R-:W-:Y:S01]  /*1cd0*/  IADD3 R5, R5, UR6, RZ ;  /* 0x0000000605057c10 */ /* 0x000fe2000fffe0ff */
[----:B------:R-:W-:Y:S01]  /*1ce0*/  IMAD.IADD R6, R23, 0x1, -R6 ;  /* 0x0000000117067824 */ /* 0x000fe200078e0a06 */
[----:B------:R-:W-:Y:S02]  /*1cf0*/  IADD3 R20, R17, UR11, RZ ;  /* 0x0000000b11147c10 */ /* 0x000fe4000fffe0ff */
[----:B------:R-:W-:Y:S01]  /*1d00*/  LEA R12, P2, R16, c[0x0][0x160], 0x1 ;  /* 0x00005800100c7a11 */ /* 0x000fe200078408ff */
[----:B------:R-:W-:-:S03]  /*1d10*/  IMAD.WIDE.U32 R4, R7, c[0x0][0x378], R4 ;  /* 0x0000de0007047a25 */ /* 0x000fc600078e0004 */
[----:B------:R-:W-:Y:S01]  /*1d20*/  LEA.HI.X R13, R16, c[0x0][0x164], R20, 0x1, P2 ;  /* 0x00005900100d7a11 */ /* 0x000fe200010f0c14 */
        /* <DEDUP_REMOVED lines=87> */
.L_x_815:
[----:B------:R-:W-:Y:S05]  /*22a0*/  BSYNC B0 ;  /* 0x0000000000007941 */ /* 0x000fea0003800000 */
.L_x_814:
        /* <DEDUP_REMOVED lines=42> */
.L_x_817:
[----:B------:R-:W-:Y:S05]  /*2550*/  BSYNC B0 ;  /* 0x0000000000007941 */ /* 0x000fea0003800000 */
.L_x_816:
        /* <DEDUP_REMOVED lines=29> */
.L_x_819:
[----:B------:R-:W-:Y:S05]  /*2730*/  BSYNC B0 ;  /* 0x0000000000007941 */ /* 0x000fea0003800000 */
.L_x_818:
        /* <DEDUP_REMOVED lines=40> */
.L_x_821:
[----:B------:R-:W-:Y:S05]  /*29c0*/  BSYNC B0 ;  /* 0x0000000000007941 */ /* 0x000fea0003800000 */
.L_x_820:
        /* <DEDUP_REMOVED lines=26> */
.L_x_823:
[----:B------:R-:W-:Y:S05]  /*2b70*/  BSYNC B0 ;  /* 0x0000000000007941 */ /* 0x000fea0003800000 */
.L_x_822:
        /* <DEDUP_REMOVED lines=38> */
.L_x_825:
[----:B------:R-:W-:Y:S05]  /*2de0*/  BSYNC B0 ;  /* 0x0000000000007941 */ /* 0x000fea0003800000 */
.L_x_824:
        /* <DEDUP_REMOVED lines=67> */
.L_x_827:
[----:B------:R-:W-:Y:S05]  /*3220*/  BSYNC B0 ;  /* 0x0000000000007941 */ /* 0x000fea0003800000 */
.L_x_826:
        /* <DEDUP_REMOVED lines=39> */
.L_x_829:
[----:B------:R-:W-:Y:S05]  /*34a0*/  BSYNC B0 ;  /* 0x0000000000007941 */ /* 0x000fea0003800000 */
.L_x_828:
        /* <DEDUP_REMOVED lines=95> */
[----:B----4-:R-:W-:Y:S01]  /*3aa0*/  CS2R R24, SRZ ;  /* 0x0000000000187805 */ /* 0x010fe2000001ff00 */
[----:B------:R-:W4:Y:S01]  /*3ab0*/  LDSM.16.M88.4 R240, [R240+0x16800] ;  /* 0x01680000f0f0783b */ /* 0x000f220000000200 */
[----:B------:R-:W-:Y:S01]  /*3ac0*/  CS2R R22, SRZ ;  /* 0x0000000000167805 */ /* 0x000fe2000001ff00 */
[----:B------:R-:W-:Y:S01]  /*3ad0*/  CS2R R20, SRZ ;  /* 0x0000000000147805 */ /* 0x000fe2000001ff00 */
[----:B------:R-:W-:Y:S01]  /*3ae0*/  UMOV UR6, URZ ;  /* 0x0000003f00067c82 */ /* 0x000fe20008000000 */
[----:B------:R1:W-:Y:S01]  /*3af0*/  STL [R1+0x84], R4 ;  /* 0x0000840401007387 */ /* 0x0003e20000100800 */
[----:B------:R-:W-:-:S03]  /*3b00*/  UIADD3 UR15, UR23, 0x40, URZ ;  /* 0x00000040170f7890 */ /* 0x000fc6000fffe03f */
        /* <DEDUP_REMOVED lines=15> */
.L_x_832:
[----:B------:R-:W2:Y:S01]  /*3c00*/  LDL R99, [R1] ;  /* 0x0000000001637983 */ /* 0x000ea20000100800 */
[----:B------:R-:W-:Y:S03]  /*3c10*/  UISETP.GE.AND UP0, UPT, UR15, UR7, UPT ;  /* 0x000000070f00728c */ /* 0x000fe6000bf06270 */
[----:B------:R-:W3:Y:S03]  /*3c20*/  LDL R98, [R1+0x4] ;  /* 0x0000040001627983 */ /* 0x000ee60000100800 */
[----:B------:R-:W-:Y:S01]  /*3c30*/  PLOP3.LUT P5, PT, PT, PT, UP0, 0x80, 0x0 ;  /* 0x000000000000781c */ /* 0x000fe20003faf008 */
[----:B------:R-:W4:Y:S01]  /*3c40*/  LDL R97, [R1+0x84] ;  /* 0x0000840001617983 */ /* 0x000f220000100800 */
[----:B------:R-:W-:Y:S02]  /*3c50*/  PLOP3.LUT P4, PT, PT, PT, UP0, 0x80, 0x0 ;  /* 0x000000000000781c */ /* 0x000fe40003f8f008 */
[----:B------:R-:W-:Y:S01]  /*3c60*/  PLOP3.LUT P3, PT, PT, PT, UP0, 0x80, 0x0 ;  /* 0x000000000000781c */ /* 0x000fe20003f6f008 */
[----:B------:R-:W3:Y:S01]  /*3c70*/  LDL R96, [R1+0x10] ;  /* 0x0000100001607983 */ /* 0x000ee20000100800 */
[----:B------:R-:W-:Y:S03]  /*3c80*/  PLOP3.LUT P6, PT, PT, PT, UP0, 0x80, 0x0 ;  /* 0x000000000000781c */ /* 0x000fe60003fcf008 */
[----:B-1----:R1:W-:Y:S04]  /*3c90*/  STL [R1+0xa8], R107 ;  /* 0x0000a86b01007387 */ /* 0x0023e80000100800 */
        /* <DEDUP_REMOVED lines=8> */
[----:B------:R-:W-:Y:S04]  /*3d20*/  STL [R1+0x98], R103 ;  /* 0x0000986701007387 */ /* 0x000fe80000100800 */
[----:B------:R-:W-:Y:S04]  /*3d30*/  STL [R1+0x94], R102 ;  /* 0x0000946601007387 */ /* 0x000fe80000100800 */
[----:B------:R1:W-:Y:S04]  /*3d40*/  STL [R1+0x90], R101 ;  /* 0x0000906501007387 */ /* 0x0003e80000100800 */
[----:B------:R1:W-:Y:S04]  /*3d50*/  STL [R1+0x8c], R100 ;  /* 0x00008c6401007387 */ /* 0x0003e80000100800 */
[----:B-1----:R-:W4:Y:S04]  /*3d60*/  LDL R101, [R1+0x3c] ;  /* 0x00003c0001657983 */ /* 0x002f280000100800 */
[----:B------:R-:W4:Y:S01]  /*3d70*/  LDL R100, [R1+0x60] ;  /* 0x0000600001647983 */ /* 0x000f220000100800 */
[----:B------:R-:W-:Y:S04]  /*3d80*/  DEPBAR.LE SB0, 0x0 ;  /* 0x000080000000791a */ /* 0x000fe80000000000 */
[----:B------:R-:W-:Y:S08]  /*3d90*/  BAR.SYNC.DEFER_BLOCKING 0x0 ;  /* 0x0000000000007b1d */ /* 0x000ff00000010000 */
[----:B------:R-:W-:Y:S08]  /*3da0*/  LDSM.16.M88.4 R88, [R252+0xc000] ;  /* 0x00c00000fc58783b */ /* 0x000ff00000000200 */
[----:B--2---:R-:W-:Y:S08]  /*3db0*/  LDSM.16.M88.4 R8, [R99+0xc000] ;  /* 0x00c000006308783b */ /* 0x004ff00000000200 */
[----:B------:R-:W-:Y:S08]  /*3dc0*/  LDSM.16.M88.4 R68, [R99+0xc800] ;  /* 0x00c800006344783b */ /* 0x000ff00000000200 */
[----:B---3--:R-:W-:Y:S08]  /*3dd0*/  LDSM.16.M88.4 R76, [R98+0xc000] ;  /* 0x00c00000624c783b */ /* 0x008ff00000000200 */
[----:B------:R-:W-:Y:S08]  /*3de0*/  LDSM.16.M88.4 R80, [R98+0xc800] ;  /* 0x00c800006250783b */ /* 0x000ff00000000200 */
[----:B------:R-:W-:Y:S08]  /*3df0*/  LDSM.16.M88.4 R92, [R96+0xc000] ;  /* 0x00c00000605c783b */ /* 0x000ff00000000200 */
[----:B----4-:R-:W1:Y:S08]  /*3e00*/  LDSM.16.M88.4 R16, [R107] ;  /* 0x000000006b10783b */ /* 0x010e700000000200 */
        /* <DEDUP_REMOVED lines=9> */
[----:B------:R-:W2:Y:S07]  /*3ea0*/  LDSM.16.M88.4 R76, [R104] ;  /* 0x00000000684c783b */ /* 0x000eae0000000200 */
[C---:B------:R-:W-:Y:S08]  /*3eb0*/  HMMA.16816.F32 R12, R72.reuse, R80, R12 ;  /* 0x00000050480c723c */ /* 0x040ff0000000180c */
[----:B------:R-:W-:Y:S01]  /*3ec0*/  HMMA.16816.F32 R16, R72, R82, R16 ;  /* 0x000000524810723c */ /* 0x000fe20000001810 */
[----:B------:R-:W4:Y:S07]  /*3ed0*/  LDSM.16.M88.4 R72, [R96+0xc800] ;  /* 0x00c800006048783b */ /* 0x000f2e0000000200 */
[C---:B-1----:R-:W-:Y:S01]  /*3ee0*/  HMMA.16816.F32 R4, R84.reuse, R88, R4 ;  /* 0x000000585404723c */ /* 0x042fe20000001804 */
[----:B------:R-:W-:Y:S07]  /*3ef0*/  LDSM.16.M88.4 R80, [R107+0x2000] ;  /* 0x002000006b50783b */ /* 0x000fee0000000200 */
[C---:B------:R-:W-:Y:S01]  /*3f00*/  HMMA.16816.F32 R8, R84.reuse, R90, R8 ;  /* 0x0000005a5408723c */ /* 0x040fe20000001808 */
[----:B------:R-:W1:Y:S07]  /*3f10*/  LDSM.16.M88.4 R88, [R99+0xe000] ;  /* 0x00e000006358783b */ /* 0x000e6e0000000200 */
[C---:B---3--:R-:W-:Y:S08]  /*3f20*/  HMMA.16816.F32 R12, R84.reuse, R68, R12 ;  /* 0x00000044540c723c */ /* 0x048ff0000000180c */
[----:B------:R-:W-:Y:S01]  /*3f30*/  HMMA.16816.F32 R16, R84, R70, R16 ;  /* 0x000000465410723c */ /* 0x000fe20000001810 */
[----:B------:R-:W3:Y:S07]  /*3f40*/  LDSM.16.M88.4 R68, [R99+0xe800] ;  /* 0x00e800006344783b */ /* 0x000eee0000000200 */
[C---:B--2---:R-:W-:Y:S01]  /*3f50*/  HMMA.16816.F32 R4, R76.reuse, R92, R4 ;  /* 0x0000005c4c04723c */ /* 0x044fe20000001804 */
[----:B------:R-:W-:Y:S07]  /*3f60*/  LDSM.16.M88.4 R84, [R106+0x2000] ;  /* 0x002000006a54783b */ /* 0x000fee0000000200 */
[C---:B------:R-:W-:Y:S01]  /*3f70*/  HMMA.16816.F32 R8, R76.reuse, R94, R8 ;  /* 0x0000005e4c08723c */ /* 0x040fe20000001808 */
[----:B------:R-:W2:Y:S07]  /*3f80*/  LDSM.16.M88.4 R92, [R98+0xe000] ;  /* 0x00e00000625c783b */ /* 0x000eae0000000200 */
[C---:B----4-:R-:W-:Y:S08]  /*3f90*/  HMMA.16816.F32 R12, R76.reuse, R72, R12 ;  /* 0x000000484c0c723c */ /* 0x050ff0000000180c */
        /* <DEDUP_REMOVED lines=26> */
[----:B------:R-:W4:Y:S07]  /*4140*/  LDSM.16.M88.4 R92, [R98+0x10000] ;  /* 0x01000000625c783b */ /* 0x000f2e0000000200 */
[C---:B----4-:R-:W-:Y:S08]  /*4150*/  HMMA.16816.F32 R12, R80.reuse, R72, R12 ;  /* 0x00000048500c723c */ /* 0x050ff0000000180c */
[----:B------:R-:W-:Y:S01]  /*4160*/  HMMA.16816.F32 R16, R80, R74, R16 ;  /* 0x0000004a5010723c */ /* 0x000fe20000001810 */
[----:B------:R4:W4:Y:S07]  /*4170*/  LDSM.16.M88.4 R72, [R98+0x10800] ;  /* 0x010800006248783b */ /* 0x00092e0000000200 */
[C---:B-1----:R-:W-:Y:S01]  /*4180*/  HMMA.16816.F32 R4, R84.reuse, R88, R4 ;  /* 0x000000585404723c */ /* 0x042fe20000001804 */
[----:B------:R-:W-:Y:S06]  /*4190*/  LDSM.16.M88.4 R80, [R252+0x10000] ;  /* 0x01000000fc50783b */ /* 0x000fec0000000200 */
[----:B------:R-:W-:Y:S01]  /*41a0*/  MOV R88, UR8 ;  /* 0x0000000800587c02 */ /* 0x000fe20008000f00 */
[C---:B------:R-:W-:Y:S04]  /*41b0*/  HMMA.16816.F32 R8, R84.reuse, R90, R8 ;  /* 0x0000005a5408723c */ /* 0x040fe80000001808 */
[----:B------:R-:W-:Y:S02]  /*41c0*/  LEA R88, R88, R97, 0x6 ;  /* 0x0000006158587211 */ /* 0x000fe400078e30ff */
[----:B------:R-:W2:Y:S02]  /*41d0*/  LDL R97, [R1+0x68] ;  /* 0x0000680001617983 */ /* 0x000ea40000100800 */
[C---:B---3--:R-:W-:Y:S02]  /*41e0*/  HMMA.16816.F32 R12, R84.reuse, R68, R12 ;  /* 0x00000044540c723c */ /* 0x048fe4000000180c */
[----:B----4-:R-:W3:Y:S02]  /*41f0*/  LDL R98, [R1+0x64] ;  /* 0x0000640001627983 */ /* 0x010ee40000100800 */
[C---:B------:R-:W-:Y:S02]  /*4200*/  IADD3 R89, R88.reuse, -0x1, RZ ;  /* 0xffffffff58597810 */ /* 0x040fe40007ffe0ff */
[C---:B------:R-:W-:Y:S02]  /*4210*/  IADD3 R91, R88.reuse, 0x7, RZ ;  /* 0x00000007585b7810 */ /* 0x040fe40007ffe0ff */
[----:B------:R-:W-:Y:S01]  /*4220*/  HMMA.16816.F32 R16, R84, R70, R16 ;  /* 0x000000465410723c */ /* 0x000fe20000001810 */
[----:B------:R-:W1:Y:S02]  /*4230*/  LDSM.16.M88.4 R68, [R105+0x4000] ;  /* 0x004000006944783b */ /* 0x000e640000000200 */
[----:B------:R-:W-:Y:S02]  /*4240*/  ISETP.GE.AND P1, PT, R89, RZ, PT ;  /* 0x000000ff5900720c */ /* 0x000fe40003f26270 */
[----:B------:R-:W-:Y:S03]  /*4250*/  IADD3 R90, R88, 0x8, RZ ;  /* 0x00000008585a7810 */ /* 0x000fe60007ffe0ff */
[C---:B------:R-:W-:Y:S01]  /*4260*/  HMMA.16816.F32 R4, R76.reuse, R92, R4 ;  /* 0x0000005c4c04723c */ /* 0x040fe20000001804 */
[----:B------:R-:W4:Y:S04]  /*4270*/  LDSM.16.M88.4 R84, [R252+0x10800] ;  /* 0x01080000fc54783b */ /* 0x000f280000000200 */
[----:B------:R-:W-:Y:S02]  /*4280*/  ISETP.GE.AND P0, PT, R90, RZ, PT ;  /* 0x000000ff5a00720c */ /* 0x000fe40003f06270 */
[----:B------:R-:W-:Y:S01]  /*4290*/  IABS R93, R88 ;  /* 0x00000058005d7213 */ /* 0x000fe20000000000 */
[C---:B------:R-:W-:Y:S04]  /*42a0*/  HMMA.16816.F32 R8, R76.reuse, R94, R8 ;  /* 0x0000005e4c08723c */ /* 0x040fe80000001808 */
[C---:B------:R-:W-:Y:S01]  /*42b0*/  @!P1 IADD3 R89, -R88.reuse, 0x1, RZ ;  /* 0x0000000158599810 */ /* 0x040fe20007ffe1ff */
[----:B------:R-:W-:Y:S01]  /*42c0*/  I2F R93, R93 ;  /* 0x0000005d005d7306 */ /* 0x000fe20000201400 */
[----:B------:R-:W-:Y:S02]  /*42d0*/  ISETP.GE.AND P1, PT, R91, RZ, PT ;  /* 0x000000ff5b00720c */ /* 0x000fe40003f26270 */
[C---:B------:R-:W-:Y:S04]  /*42e0*/  HMMA.16816.F32 R12, R76.reuse, R72, R12 ;  /* 0x000000484c0c723c */ /* 0x040fe8000000180c */
[C---:B------:R-:W-:Y:S03]  /*42f0*/  @!P0 IADD3 R90, -R88.reuse, -0x8, RZ ;  /* 0xfffffff8585a8810 */ /* 0x040fe60007ffe1ff */
[----:B------:R4:W-:Y:S01]  /*4300*/  I2F R92, R89 ;  /* 0x00000059005c7306 */ /* 0x0009e20000201400 */
[----:B------:R-:W-:Y:S01]  /*4310*/  HMMA.16816.F32 R16, R76, R74, R16 ;  /* 0x0000004a4c10723c */ /* 0x000fe20000001810 */
[----:B------:R-:W-:Y:S03]  /*4320*/  LDSM.16.M88.4 R72, [R104+0x4000] ;  /* 0x004000006848783b */ /* 0x000fe60000000200 */
[C---:B------:R-:W-:Y:S04]  /*4330*/  @!P1 IADD3 R91, -R88.reuse, -0x7, RZ ;  /* 0xfffffff9585b9810 */ /* 0x040fe80007ffe1ff */
[C---:B-1----:R-:W-:Y:S01]  /*4340*/  HMMA.16816.F32 R4, R68.reuse, R80, R4 ;  /* 0x000000504404723c */ /* 0x042fe20000001804 */
[----:B------:R-:W1:Y:S01]  /*4350*/  LDSM.16.M88.4 R76, [R96+0x10000] ;  /* 0x01000000604c783b */ /* 0x000e620000000200 */
[----:B------:R-:W-:Y:S05]  /*4360*/  I2F R91, R91 ;  /* 0x0000005b005b7306 */ /* 0x000fea0000201400 */
[----:B------:R-:W-:Y:S01]  /*4370*/  IADD3 R80, R88, -0x9, RZ ;  /* 0xfffffff758507810 */ /* 0x000fe20007ffe0ff */
[C---:B------:R-:W-:Y:S03]  /*4380*/  HMMA.16816.F32 R8, R68.reuse, R82, R8 ;  /* 0x000000524408723c */ /* 0x040fe60000001808 */
[----:B------:R-:W-:Y:S01]  /*4390*/  ISETP.GE.AND P1, PT, R80, RZ, PT ;  /* 0x000000ff5000720c */ /* 0x000fe20003f26270 */
[----:B------:R-:W-:Y:S01]  /*43a0*/  I2F R90, R90 ;  /* 0x0000005a005a7306 */ /* 0x000fe20000201400 */
[C---:B------:R-:W-:Y:S02]  /*43b0*/  IADD3 R81, R88.reuse, -0x18, RZ ;  /* 0xffffffe858517810 */ /* 0x040fe40007ffe0ff */
[C---:B----4-:R-:W-:Y:S01]  /*43c0*/  IADD3 R89, R88.reuse, -0x8, RZ ;  /* 0xfffffff858597810 */ /* 0x050fe20007ffe0ff */
[C---:B------:R-:W-:Y:S03]  /*43d0*/  HMMA.16816.F32 R12, R68.reuse, R84, R12 ;  /* 0x00000054440c723c */ /* 0x040fe6000000180c */
[----:B------:R-:W-:Y:S02]  /*43e0*/  ISETP.GE.AND P0, PT, R89, RZ, PT ;  /* 0x000000ff5900720c */ /* 0x000fe40003f06270 */
[C---:B------:R-:W-:Y:S02]  /*43f0*/  IADD3 R83, R88.reuse, -0x10, RZ ;  /* 0xfffffff058537810 */ /* 0x040fe40007ffe0ff */
[----:B------:R-:W-:Y:S01]  /*4400*/  IADD3 R82, R88, -0x11, RZ ;  /* 0xffffffef58527810 */ /* 0x000fe20007ffe0ff */
[----:B------:R-:W-:Y:S01]  /*4410*/  HMMA.16816.F32 R16, R68, R86, R16 ;  /* 0x000000564410723c */ /* 0x000fe20000001810 */
[----:B------:R-:W4:Y:S02]  /*4420*/  LDSM.16.M88.4 R68, [R96+0x10800] ;  /* 0x010800006044783b */ /* 0x000f240000000200 */
[----:B------:R-:W-:Y:S02]  /*4430*/  ISETP.GE.AND P2, PT, R82, RZ, PT ;  /* 0x000000ff5200720c */ /* 0x000fe40003f46270 */
[C---:B------:R-:W-:Y:S02]  /*4440*/  @!P1 IADD3 R80, -R88.reuse, 0x9, RZ ;  /* 0x0000000958509810 */ /* 0x040fe40007ffe1ff */
[----:B------:R-:W-:Y:S02]  /*4450*/  ISETP.GE.AND P1, PT, R81, RZ, PT ;  /* 0x000000ff5100720c */ /* 0x000fe40003f26270 */
[----:B------:R4:W-:Y:S03]  /*4460*/  I2F R84, R80 ;  /* 0x0000005000547306 */ /* 0x0009e60000201400 */
[C---:B------:R-:W-:Y:S02]  /*4470*/  @!P0 IADD3 R89, -R88.reuse, 0x8, RZ ;  /* 0x0000000858598810 */ /* 0x040fe40007ffe1ff */
[----:B------:R-:W-:Y:S02]  /*4480*/  ISETP.GE.AND P0, PT, R83, RZ, PT ;  /* 0x000000ff5300720c */ /* 0x000fe40003f06270 */
[C---:B------:R-:W-:Y:S01]  /*4490*/  @!P2 IADD3 R82, -R88.reuse, 0x11, RZ ;  /* 0x000000115852a810 */ /* 0x040fe20007ffe1ff */
[C---:B-1----:R-:W-:Y:S01]  /*44a0*/  HMMA.16816.F32 R4, R72.reuse, R76, R4 ;  /* 0x0000004c4804723c */ /* 0x042fe20000001804 */
[----:B------:R-:W2:Y:S01]  /*44b0*/  LDL R76, [R1+0x38] ;  /* 0x00003800014c7983 */ /* 0x000ea20000100800 */
[----:B------:R-:W-:Y:S03]  /*44c0*/  I2F R89, R89 ;  /* 0x0000005900597306 */ /* 0x000fe60000201400 */
[C---:B------:R-:W-:Y:S02]  /*44d0*/  @!P1 IADD3 R81, -R88.reuse, 0x18, RZ ;  /* 0x0000001858519810 */ /* 0x040fe40007ffe1ff */
[----:B------:R-:W-:Y:S01]  /*44e0*/  PLOP3.LUT P1, PT, PT, PT, UP0, 0x80, 0x0 ;  /* 0x000000000000781c */ /* 0x000fe20003f2f008 */
[C---:B------:R-:W-:Y:S04]  /*44f0*/  HMMA.16816.F32 R8, R72.reuse, R78, R8 ;  /* 0x0000004e4808723c */ /* 0x040fe80000001808 */
[C---:B------:R-:W-:Y:S01]  /*4500*/  @!P0 IADD3 R83, -R88.reuse, 0x10, RZ ;  /* 0x0000001058538810 */ /* 0x040fe20007ffe1ff */
[----:B------:R-:W-:Y:S01]  /*4510*/  I2F R82, R82 ;  /* 0x0000005200527306 */ /* 0x000fe20000201400 */
[----:B----4-:R-:W-:Y:S04]  /*4520*/  IADD3 R80, R88, -0x19, RZ ;  /* 0xffffffe758507810 */ /* 0x010fe80007ffe0ff */
[----:B------:R-:W-:Y:S05]  /*4530*/  ISETP.GE.AND P0, PT, R80, RZ, PT ;  /* 0x000000ff5000720c */ /* 0x000fea0003f06270 */
[----:B------:R-:W-:Y:S01]  /*4540*/  I2F R83, R83 ;  /* 0x0000005300537306 */ /* 0x000fe20000201400 */
[C---:B------:R-:W-:Y:S03]  /*4550*/  HMMA.16816.F32 R12, R72.reuse, R68, R12 ;  /* 0x00000044480c723c */ /* 0x040fe6000000180c */
[----:B------:R-:W-:Y:S02]  /*4560*/  FMUL.FTZ R5, R5, c[0x0][0x2ec] ;  /* 0x0000bb0005057a20 */ /* 0x000fe40000410000 */
[----:B------:R-:W-:Y:S02]  /*4570*/  FMUL.FTZ R4, R4, c[0x0][0x2ec] ;  /* 0x0000bb0004047a20 */ /* 0x000fe40000410000 */
[----:B------:R-:W-:Y:S01]  /*4580*/  FMUL.FTZ R6, R6, c[0x0][0x2ec] ;  /* 0x0000bb0006067a20 */ /* 0x000fe20000410000 */
[----:B------:R-:W-:Y:S01]  /*4590*/  HMMA.16816.F32 R16, R72, R70, R16 ;  /* 0x000000464810723c */ /* 0x000fe20000001810 */
[----:B------:R-:W-:Y:S01]  /*45a0*/  MUFU.TANH R95, R5 ;  /* 0x00000005005f7308 */ /* 0x000fe20000002400 */
[----:B------:R-:W2:Y:S02]  /*45b0*/  LDL R73, [R1+0x78] ;  /* 0x0000780001497983 */ /* 0x000ea40000100800 */
[----:B------:R-:W-:Y:S01]  /*45c0*/  @!P0 IADD3 R80, -R88, 0x19, RZ ;  /* 0x0000001958508810 */ /* 0x000fe20007ffe1ff */
[----:B------:R-:W-:Y:S01]  /*45d0*/  FMUL.FTZ R8, R8, c[0x0][0x2ec] ;  /* 0x0000bb0008087a20 */ /* 0x000fe20000410000 */
[----:B------:R-:W-:Y:S01]  /*45e0*/  PLOP3.LUT P0, PT, PT, PT, UP0, 0x80, 0x0 ;  /* 0x000000000000781c */ /* 0x000fe20003f0f008 */
[----:B------:R-:W-:Y:S01]  /*45f0*/  FMUL.FTZ R7, R7, c[0x0][0x2ec] ;  /* 0x0000bb0007077a20 */ /* 0x000fe20000410000 */
[----:B------:R-:W2:Y:S01]  /*4600*/  LDL R72, [R1+0x74] ;  /* 0x0000740001487983 */ /* 0x000ea20000100800 */
[----:B------:R-:W-:Y:S02]  /*4610*/  FMUL.FTZ R9, R9, c[0x0][0x2ec] ;  /* 0x0000bb0009097a20 */ /* 0x000fe40000410000 */
[----:B------:R-:W1:Y:S01]  /*4620*/  MUFU.TANH R96, R4 ;  /* 0x0000000400607308 */ /* 0x000e620000002400 */
[----:B------:R-:W-:Y:S02]  /*4630*/  FMUL.FTZ R11, R11, c[0x0][0x2ec] ;  /* 0x0000bb000b0b7a20 */ /* 0x000fe40000410000 */
[----:B------:R-:W-:Y:S02]  /*4640*/  FMUL.FTZ R10, R10, c[0x0][0x2ec] ;  /* 0x0000bb000a0a7a20 */ /* 0x000fe40000410000 */
[----:B------:R-:W-:Y:S02]  /*4650*/  FMUL.FTZ R13, R13, c[0x0][0x2ec] ;  /* 0x0000bb000d0d7a20 */ /* 0x000fe40000410000 */
[----:B------:R-:W-:Y:S02]  /*4660*/  FMUL.FTZ R12, R12, c[0x0][0x2ec] ;  /* 0x0000bb000c0c7a20 */ /* 0x000fe40000410000 */
[----:B------:R-:W-:Y:S01]  /*4670*/  FMUL.FTZ R14, R14, c[0x0][0x2ec] ;  /* 0x0000bb000e0e7a20 */ /* 0x000fe20000410000 */
[----:B------:R1:W1:Y:S01]  /*4680*/  MUFU.TANH R250, R6 ;  /* 0x0000000600fa7308 */ /* 0x0002620000002400 */
[----:B------:R-:W-:Y:S02]  /*4690*/  FMUL.FTZ R15, R15, c[0x0][0x2ec] ;  /* 0x0000bb000f0f7a20 */ /* 0x000fe40000410000 */
[----:B------:R-:W-:Y:S02]  /*46a0*/  FMUL.FTZ R16, R16, c[0x0][0x2ec] ;  /* 0x0000bb0010107a20 */ /* 0x000fe40000410000 */
[----:B------:R-:W-:Y:S02]  /*46b0*/  FMUL.FTZ R17, R17, c[0x0][0x2ec] ;  /* 0x0000bb0011117a20 */ /* 0x000fe40000410000 */
[----:B------:R-:W-:Y:S02]  /*46c0*/  FMUL.FTZ R19, R19, c[0x0][0x2ec] ;  /* 0x0000bb0013137a20 */ /* 0x000fe40000410000 */
[----:B------:R-:W-:Y:S01]  /*46d0*/  FMUL.FTZ R18, R18, c[0x0][0x2ec] ;  /* 0x0000bb0012127a20 */ /* 0x000fe20000410000 */
[----:B------:R-:W-:Y:S10]  /*46e0*/  MUFU.TANH R94, R8 ;  /* 0x00000008005e7308 */ /* 0x000ff40000002400 */
[----:B------:R1:W1:Y:S02]  /*46f0*/  MUFU.TANH R249, R7 ;  /* 0x0000000700f97308 */ /* 0x0002640000002400 */
[----:B-1----:R-:W-:Y:S08]  /*4700*/  FFMA.FTZ R6, R93, -UR6, R96 ;  /* 0x800000065d067c23 */ /* 0x002ff00008010060 */
[----:B------:R-:W1:Y:S10]  /*4710*/  MUFU.TANH R87, R9 ;  /* 0x0000000900577308 */ /* 0x000e740000002400 */
[----:B------:R-:W-:Y:S01]  /*4720*/  MUFU.TANH R247, R11 ;  /* 0x0000000b00f77308 */ /* 0x000fe20000002400 */
[----:B------:R-:W-:Y:S09]  /*4730*/  FFMA.FTZ R7, R90, -UR6, R250 ;  /* 0x800000065a077c23 */ /* 0x000ff200080100fa */
[----:B------:R-:W1:Y:S10]  /*4740*/  MUFU.TANH R248, R10 ;  /* 0x0000000a00f87308 */ /* 0x000e740000002400 */
[----:B------:R-:W-:Y:S10]  /*4750*/  MUFU.TANH R86, R13 ;  /* 0x0000000d00567308 */ /* 0x000ff40000002400 */
[----:B------:R-:W1:Y:S10]  /*4760*/  MUFU.TANH R85, R12 ;  /* 0x0000000c00557308 */ /* 0x000e740000002400 */
[----:B------:R-:W1:Y:S10]  /*4770*/  MUFU.TANH R246, R14 ;  /* 0x0000000e00f67308 */ /* 0x000e740000002400 */
[----:B------:R-:W-:Y:S10]  /*4780*/  MUFU.TANH R245, R15 ;  /* 0x0000000f00f57308 */ /* 0x000ff40000002400 */
[----:B------:R-:W-:Y:S10]  /*4790*/  MUFU.TANH R78, R16 ;  /* 0x00000010004e7308 */ /* 0x000ff40000002400 */
[----:B------:R-:W-:Y:S10]  /*47a0*/  MUFU.TANH R77, R17 ;  /* 0x00000011004d7308 */ /* 0x000ff40000002400 */
[----:B------:R-:W1:Y:S10]  /*47b0*/  I2F R81, R81 ;  /* 0x0000005100517306 */ /* 0x000e740000201400 */
[----:B------:R-:W1:Y:S10]  /*47c0*/  I2F R80, R80 ;  /* 0x0000005000507306 */ /* 0x000e740000201400 */
[----:B------:R-:W-:Y:S10]  /*47d0*/  MUFU.TANH R99, R19 ;  /* 0x0000001300637308 */ /* 0x000ff40000002400 */
[----:B------:R-:W1:Y:S01]  /*47e0*/  MUFU.TANH R244, R18 ;  /* 0x0000001200f47308 */ /* 0x000e620000002400 */
[C---:B---3--:R-:W-:Y:S01]  /*47f0*/  FMUL.FTZ R5, R98.reuse, 1.4426950216293334961 ;  /* 0x3fb8aa3b62057820 */ /* 0x048fe20000410000 */
[----:B------:R-:W-:Y:S04]  /*4800*/  FSETP.NEU.FTZ.AND P2, PT, R98, -INF , PT ;  /* 0xff8000006200780b */ /* 0x000fe80003f5d000 */
[----:B------:R-:W-:Y:S02]  /*4810*/  FSEL R5, R5, RZ, P2 ;  /* 0x000000ff05057208 */ /* 0x000fe40001000000 */
[----:B------:R-:W-:Y:S02]  /*4820*/  PLOP3.LUT P2, PT, PT, PT, UP0, 0x80, 0x0 ;  /* 0x000000000000781c */ /* 0x000fe40003f4f008 */
[C---:B--2---:R-:W-:Y:S02]  /*4830*/  @P5 ISETP.GE.AND P5, PT, R76.reuse, UR7, PT ;  /* 0x000000074c005c0c */ /* 0x044fe4000bfa6270 */
[----:B------:R-:W-:Y:S02]  /*4840*/  @P1 IADD3 R4, R76, 0x1, RZ ;  /* 0x000000014c041810 */ /* 0x000fe40007ffe0ff */
[----:B------:R-:W-:Y:S02]  /*4850*/  PLOP3.LUT P1, PT, PT, PT, UP0, 0x80, 0x0 ;  /* 0x000000000000781c */ /* 0x000fe40003f2f008 */
[----:B------:R-:W-:Y:S01]  /*4860*/  @P4 ISETP.GE.AND P4, PT, R4, UR7, PT ;  /* 0x0000000704004c0c */ /* 0x000fe2000bf86270 */
[----:B------:R-:W-:Y:S06]  /*4870*/  FFMA.FTZ R4, R92, -UR6, R95 ;  /* 0x800000065c047c23 */ /* 0x000fec000801005f */
[----:B------:R-:W-:Y:S02]  /*4880*/  @P0 FSEL R6, R6, -INF , !P5 ;  /* 0xff80000006060808 */ /* 0x000fe40006800000 */
[----:B------:R-:W-:Y:S03]  /*4890*/  PLOP3.LUT P0, PT, PT, PT, UP0, 0x80, 0x0 ;  /* 0x000000000000781c */ /* 0x000fe60003f0f008 */
[--C-:B------:R-:W-:Y:S01]  /*48a0*/  FFMA.FTZ R6, R6, c[0x0][0x23c], -R5.reuse ;  /* 0x00008f0006067a23 */ /* 0x100fe20000010805 */
[----:B------:R-:W-:Y:S02]  /*48b0*/  @P1 FSEL R4, R4, -INF , !P4 ;  /* 0xff80000004041808 */ /* 0x000fe40006000000 */
[----:B------:R-:W-:Y:S01]  /*48c0*/  FSETP.NEU.FTZ.AND P1, PT, R97, -INF , PT ;  /* 0xff8000006100780b */ /* 0x000fe20003f3d000 */
[----:B------:R2:W-:Y:S02]  /*48d0*/  MUFU.EX2 R98, R6 ;  /* 0x0000000600627308 */ /* 0x0005e40000000800 */
[----:B------:R-:W-:Y:S04]  /*48e0*/  FFMA.FTZ R8, R4, c[0x0][0x23c], -R5 ;  /* 0x00008f0004087a23 */ /* 0x000fe80000010805 */
[----:B------:R-:W-:Y:S02]  /*48f0*/  @P0 FSEL R7, R7, -INF , !P5 ;  /* 0xff80000007070808 */ /* 0x000fe40006800000 */
[----:B------:R-:W-:Y:S02]  /*4900*/  PLOP3.LUT P0, PT, PT, PT, UP0, 0x80, 0x0 ;  /* 0x000000000000781c */ /* 0x000fe40003f0f008 */
[----:B------:R-:W-:Y:S01]  /*4910*/  PLOP3.LUT P5, PT, PT, PT, UP0, 0x80, 0x0 ;  /* 0x000000000000781c */ /* 0x000fe20003faf008 */
[----:B--2---:R-:W-:Y:S02]  /*4920*/  FMUL.FTZ R6, R97, 1.4426950216293334961 ;  /* 0x3fb8aa3b61067820 */ /* 0x004fe40000410000 */
[----:B------:R2:W-:Y:S03]  /*4930*/  MUFU.EX2 R97, R8 ;  /* 0x0000000800617308 */ /* 0x0005e60000000800 */
[----:B------:R-:W-:Y:S01]  /*4940*/  FSEL R4, R6, RZ, P1 ;  /* 0x000000ff06047208 */ /* 0x000fe20000800000 */
[----:B------:R-:W-:Y:S01]  /*4950*/  FFMA.FTZ R6, R91, -UR6, R249 ;  /* 0x800000065b067c23 */ /* 0x000fe200080100f9 */
[----:B------:R-:W-:Y:S03]  /*4960*/  PLOP3.LUT P1, PT, PT, PT, UP0, 0x80, 0x0 ;  /* 0x000000000000781c */ /* 0x000fe60003f2f008 */
[--C-:B------:R-:W-:Y:S04]  /*4970*/  FFMA.FTZ R7, R7, c[0x0][0x23c], -R4.reuse ;  /* 0x00008f0007077a23 */ /* 0x100fe80000010804 */
[----:B------:R3:W-:Y:S06]  /*4980*/  MUFU.EX2 R103, R7 ;  /* 0x0000000700677308 */ /* 0x0007ec0000000800 */
[----:B------:R-:W-:Y:S02]  /*4990*/  @P1 FSEL R6, R6, -INF , !P4 ;  /* 0xff80000006061808 */ /* 0x000fe40006000000 */
[----:B------:R-:W-:Y:S02]  /*49a0*/  PLOP3.LUT P1, PT, PT, PT, UP0, 0x80, 0x0 ;  /* 0x000000000000781c */ /* 0x000fe40003f2f008 */
[----:B------:R-:W-:Y:S01]  /*49b0*/  PLOP3.LUT P4, PT, PT, PT, UP0, 0x80, 0x0 ;  /* 0x000000000000781c */ /* 0x000fe20003f8f008 */
[----:B------:R-:W-:Y:S01]  /*49c0*/  FFMA.FTZ R6, R6, c[0x0][0x23c], -R4 ;  /* 0x00008f0006067a23 */ /* 0x000fe20000010804 */
[----:B--2---:R-:W-:Y:S02]  /*49d0*/  @P3 IADD3 R8, R76, 0x8, RZ ;  /* 0x000000084c083810 */ /* 0x004fe40007ffe0ff */
[----:B------:R-:W-:Y:S01]  /*49e0*/  PLOP3.LUT P3, PT, PT, PT, UP0, 0x80, 0x0 ;  /* 0x000000000000781c */ /* 0x000fe20003f6f008 */
[----:B------:R1:W-:Y:S01]  /*49f0*/  MUFU.EX2 R102, R6 ;  /* 0x0000000600667308 */ /* 0x0003e20000000800 */
[----:B------:R-:W-:Y:S02]  /*4a00*/  @P6 ISETP.GE.AND P6, PT, R8, UR7, PT ;  /* 0x0000000708006c0c */ /* 0x000fe4000bfc6270 */
[----:B------:R-:W-:Y:S02]  /*4a10*/  @P2 IADD3 R8, R76, 0x9, RZ ;  /* 0x000000094c082810 */ /* 0x000fe40007ffe0ff */
[----:B------:R-:W-:Y:S01]  /*4a20*/  PLOP3.LUT P2, PT, PT, PT, UP0, 0x80, 0x0 ;  /* 0x000000000000781c */ /* 0x000fe20003f4f008 */
[----:B---3--:R-:W-:Y:S06]  /*4a30*/  FFMA.FTZ R7, R89, -UR6, R94 ;  /* 0x8000000659077c23 */ /* 0x008fec000801005e */
[----:B------:R-:W-:Y:S02]  /*4a40*/  @P3 ISETP.GE.AND P3, PT, R8, UR7, PT ;  /* 0x0000000708003c0c */ /* 0x000fe4000bf66270 */
[----:B------:R-:W-:Y:S02]  /*4a50*/  @P0 FSEL R7, R7, -INF , !P6 ;  /* 0xff80000007070808 */ /* 0x000fe40007000000 */
[----:B------:R-:W-:Y:S02]  /*4a60*/  PLOP3.LUT P0, PT, PT, PT, UP0, 0x80, 0x0 ;  /* 0x000000000000781c */ /* 0x000fe40003f0f008 */
[----:B------:R-:W-:Y:S01]  /*4a70*/  @P4 IADD3 R8, R76, 0x10, RZ ;  /* 0x000000104c084810 */ /* 0x000fe20007ffe0ff */
[----:B------:R-:W-:Y:S01]  /*4a80*/  FFMA.FTZ R7, R7, c[0x0][0x23c], -R5 ;  /* 0x00008f0007077a23 */ /* 0x000fe20000010805 */
[----:B------:R-:W-:Y:S02]  /*4a90*/  PLOP3.LUT P4, PT, PT, PT, UP0, 0x80, 0x0 ;  /* 0x000000000000781c */ /* 0x000fe40003f8f008 */
[----:B------:R-:W-:Y:S01]  /*4aa0*/  @P5 ISETP.GE.AND P5, PT, R8, UR7, PT ;  /* 0x0000000708005c0c */ /* 0x000fe2000bfa6270 */
[----:B------:R2:W-:Y:S01]  /*4ab0*/  MUFU.EX2 R91, R7 ;  /* 0x00000007005b7308 */ /* 0x0005e20000000800 */
[----:B-1----:R-:W-:Y:S05]  /*4ac0*/  FFMA.FTZ R6, R84, -UR6, R87 ;  /* 0x8000000654067c23 */ /* 0x002fea0008010057 */
[----:B------:R-:W-:Y:S02]  /*4ad0*/  @P1 FSEL R6, R6, -INF , !P3 ;  /* 0xff80000006061808 */ /* 0x000fe40005800000 */
[----:B------:R-:W-:Y:S02]  /*4ae0*/  PLOP3.LUT P1, PT, PT, PT, UP0, 0x80, 0x0 ;  /* 0x000000000000781c */ /* 0x000fe40003f2f008 */
[----:B------:R-:W-:Y:S01]  /*4af0*/  @P4 IADD3 R9, R76, 0x19, RZ ;  /* 0x000000194c094810 */ /* 0x000fe20007ffe0ff */
[----:B------:R-:W-:Y:S04]  /*4b00*/  FFMA.FTZ R6, R6, c[0x0][0x23c], -R5 ;  /* 0x00008f0006067a23 */ /* 0x000fe80000010805 */
[----:B------:R1:W-:Y:S06]  /*4b10*/  MUFU.EX2 R90, R6 ;  /* 0x00000006005a7308 */ /* 0x0003ec0000000800 */
[----:B------:R-:W-:Y:S02]  /*4b20*/  @P1 IADD3 R8, R76, 0x11, RZ ;  /* 0x000000114c081810 */ /* 0x000fe40007ffe0ff */
[----:B------:R-:W-:Y:S01]  /*4b30*/  PLOP3.LUT P1, PT, PT, PT, UP0, 0x80, 0x0 ;  /* 0x000000000000781c */ /* 0x000fe20003f2f008 */
[----:B--2---:R-:W-:Y:S05]  /*4b40*/  FFMA.FTZ R7, R93, -UR6, R248 ;  /* 0x800000065d077c23 */ /* 0x004fea00080100f8 */
[----:B------:R-:W-:Y:S02]  /*4b50*/  @P2 FSEL R7, R7, -INF , !P6 ;  /* 0xff80000007072808 */ /* 0x000fe40007000000 */
[----:B------:R-:W-:Y:S02]  /*4b60*/  PLOP3.LUT P6, PT, PT, PT, UP0, 0x80, 0x0 ;  /* 0x000000000000781c */ /* 0x000fe40003fcf008 */
[----:B------:R-:W-:Y:S01]  /*4b70*/  PLOP3.LUT P2, PT, PT, PT, UP0, 0x80, 0x0 ;  /* 0x000000000000781c */ /* 0x000fe20003f4f008 */
[--C-:B------:R-:W-:Y:S04]  /*4b80*/  FFMA.FTZ R7, R7, c[0x0][0x23c], -R4.reuse ;  /* 0x00008f0007077a23 */ /* 0x100fe80000010804 */
[----:B------:R2:W-:Y:S01]  /*4b90*/  MUFU.EX2 R251, R7 ;  /* 0x0000000700fb7308 */ /* 0x0005e20000000800 */
[----:B-1----:R-:W-:Y:S05]  /*4ba0*/  FFMA.FTZ R6, R92, -UR6, R247 ;  /* 0x800000065c067c23 */ /* 0x002fea00080100f7 */
[----:B------:R-:W-:Y:S02]  /*4bb0*/  @P0 FSEL R6, R6, -INF , !P3 ;  /* 0xff80000006060808 */ /* 0x000fe40005800000 */
[----:B------:R-:W-:Y:S02]  /*4bc0*/  @P6 ISETP.GE.AND P6, PT, R8, UR7, PT ;  /* 0x0000000708006c0c */ /* 0x000fe4000bfc6270 */
[----:B------:R-:W-:Y:S01]  /*4bd0*/  PLOP3.LUT P0, PT, PT, PT, UP0, 0x80, 0x0 ;  /* 0x000000000000781c */ /* 0x000fe20003f0f008 */
[----:B------:R-:W-:Y:S01]  /*4be0*/  FFMA.FTZ R6, R6, c[0x0][0x23c], -R4 ;  /* 0x00008f0006067a23 */ /* 0x000fe20000010804 */
[----:B------:R-:W-:Y:S03]  /*4bf0*/  PLOP3.LUT P3, PT, PT, PT, UP0, 0x80, 0x0 ;  /* 0x000000000000781c */ /* 0x000fe60003f6f008 */
[----:B------:R1:W-:Y:S01]  /*4c00*/  MUFU.EX2 R92, R6 ;  /* 0x00000006005c7308 */ /* 0x0003e20000000800 */
[----:B--2---:R-:W-:Y:S09]  /*4c10*/  FFMA.FTZ R7, R83, -UR6, R85 ;  /* 0x8000000653077c23 */ /* 0x004ff20008010055 */
[----:B------:R-:W-:Y:S02]  /*4c20*/  @P3 ISETP.GE.AND P3, PT, R9, UR7, PT ;  /* 0x0000000709003c0c */ /* 0x000fe4000bf66270 */
[----:B------:R-:W-:Y:S02]  /*4c30*/  @P2 FSEL R7, R7, -INF , !P5 ;  /* 0xff80000007072808 */ /* 0x000fe40006800000 */
[----:B------:R-:W-:Y:S03]  /*4c40*/  PLOP3.LUT P2, PT, PT, PT, UP0, 0x80, 0x0 ;  /* 0x000000000000781c */ /* 0x000fe60003f4f008 */
[--C-:B------:R-:W-:Y:S02]  /*4c50*/  FFMA.FTZ R8, R7, c[0x0][0x23c], -R5.reuse ;  /* 0x00008f0007087a23 */ /* 0x100fe40000010805 */
[----:B------:R-:W-:Y:S02]  /*4c60*/  FFMA.FTZ R7, R89, -UR6, R246 ;  /* 0x8000000659077c23 */ /* 0x000fe400080100f6 */
[----:B------:R2:W-:Y:S01]  /*4c70*/  MUFU.EX2 R89, R8 ;  /* 0x0000000800597308 */ /* 0x0005e20000000800 */
[----:B-1----:R-:W-:Y:S02]  /*4c80*/  FFMA.FTZ R6, R82, -UR6, R86 ;  /* 0x8000000652067c23 */ /* 0x002fe40008010056 */
[----:B------:R-:W-:Y:S02]  /*4c90*/  @P0 FSEL R7, R7, -INF , !P5 ;  /* 0xff80000007070808 */ /* 0x000fe40006800000 */
[----:B------:R-:W-:Y:S02]  /*4ca0*/  PLOP3.LUT P0, PT, PT, PT, UP0, 0x80, 0x0 ;  /* 0x000000000000781c */ /* 0x000fe40003f0f008 */
[----:B------:R-:W-:Y:S01]  /*4cb0*/  @P1 FSEL R6, R6, -INF , !P6 ;  /* 0xff80000006061808 */ /* 0x000fe20007000000 */
[----:B------:R-:W-:Y:S01]  /*4cc0*/  FFMA.FTZ R7, R7, c[0x0][0x23c], -R4 ;  /* 0x00008f0007077a23 */ /* 0x000fe20000010804 */
[----:B------:R-:W-:Y:S03]  /*4cd0*/  PLOP3.LUT P1, PT, PT, PT, UP0, 0x80, 0x0 ;  /* 0x000000000000781c */ /* 0x000fe60003f2f008 */
[----:B------:R-:W-:Y:S01]  /*4ce0*/  FFMA.FTZ R6, R6, c[0x0][0x23c], -R5 ;  /* 0x00008f0006067a23 */ /* 0x000fe20000010805 */
[----:B------:R1:W-:Y:S10]  /*4cf0*/  MUFU.EX2 R93, R7 ;  /* 0x00000007005d7308 */ /* 0x0003f40000000800 */
[----:B------:R3:W3:Y:S01]  /*4d00*/  MUFU.EX2 R88, R6 ;  /* 0x0000000600587308 */ /* 0x0006e20000000800 */
[----:B--2---:R-:W-:Y:S04]  /*4d10*/  @P2 IADD3 R8, R76, 0x18, RZ ;  /* 0x000000184c082810 */ /* 0x004fe80007ffe0ff */
[----:B------:R-:W-:Y:S02]  /*4d20*/  @P1 ISETP.GE.AND P2, PT, R8, UR7, PT ;  /* 0x0000000708001c0c */ /* 0x000fe4000bf46270 */
[----:B------:R-:W-:Y:S01]  /*4d30*/  PLOP3.LUT P1, PT, PT, PT, UP0, 0x80, 0x0 ;  /* 0x000000000000781c */ /* 0x000fe20003f2f008 */
[----:B-1----:R-:W-:Y:S11]  /*4d40*/  FFMA.FTZ R7, R81, -UR6, R78 ;  /* 0x8000000651077c23 */ /* 0x002ff6000801004e */
[----:B------:R-:W-:Y:S01]  /*4d50*/  @!UPT UIADD3 URZ, URZ, URZ, URZ ;  /* 0x0000003f3f3ff290 */ /* 0x000fe2000fffe03f */
[----:B------:R-:W-:Y:S02]  /*4d60*/  @P1 FSEL R7, R7, -INF , !P2 ;  /* 0xff80000007071808 */ /* 0x000fe40005000000 */
[----:B------:R-:W-:Y:S01]  /*4d70*/  PLOP3.LUT P1, PT, PT, PT, UP0, 0x80, 0x0 ;  /* 0x000000000000781c */ /* 0x000fe20003f2f008 */
[----:B---3--:R-:W-:Y:S02]  /*4d80*/  FFMA.FTZ R6, R84, -UR6, R245 ;  /* 0x8000000654067c23 */ /* 0x008fe400080100f5 */
[----:B------:R-:W-:Y:S03]  /*4d90*/  FFMA.FTZ R7, R7, c[0x0][0x23c], -R5 ;  /* 0x00008f0007077a23 */ /* 0x000fe60000010805 */
[----:B------:R-:W-:Y:S01]  /*4da0*/  @P0 FSEL R6, R6, -INF , !P6 ;  /* 0xff80000006060808 */ /* 0x000fe20007000000 */
[----:B------:R1:W-:Y:S01]  /*4db0*/  MUFU.EX2 R79, R7 ;  /* 0x00000007004f7308 */ /* 0x0003e20000000800 */
[----:B------:R-:W-:Y:S03]  /*4dc0*/  PLOP3.LUT P0, PT, PT, PT, UP0, 0x80, 0x0 ;  /* 0x000000000000781c */ /* 0x000fe60003f0f008 */
[----:B------:R-:W-:Y:S02]  /*4dd0*/  FFMA.FTZ R8, R6, c[0x0][0x23c], -R4 ;  /* 0x00008f0006087a23 */ /* 0x000fe40000010804 */
[----:B------:R-:W-:Y:S04]  /*4de0*/  FFMA.FTZ R6, R80, -UR6, R77 ;  /* 0x8000000650067c23 */ /* 0x000fe8000801004d */
[----:B------:R2:W3:Y:S04]  /*4df0*/  MUFU.EX2 R84, R8 ;  /* 0x0000000800547308 */ /* 0x0004e80000000800 */
[----:B------:R-:W-:Y:S02]  /*4e00*/  @P0 FSEL R6, R6, -INF , !P3 ;  /* 0xff80000006060808 */ /* 0x000fe40005800000 */
[----:B------:R-:W-:Y:S01]  /*4e10*/  PLOP3.LUT P0, PT, PT, PT, UP0, 0x80, 0x0 ;  /* 0x000000000000781c */ /* 0x000fe20003f0f008 */
[----:B------:R-:W-:Y:S02]  /*4e20*/  UISETP.GE.AND UP0, UPT, UR8, 0x1, UPT ;  /* 0x000000010800788c */ /* 0x000fe4000bf06270 */
[----:B------:R-:W-:Y:S02]  /*4e30*/  FFMA.FTZ R5, R6, c[0x0][0x23c], -R5 ;  /* 0x00008f0006057a23 */ /* 0x000fe40000010805 */
[----:B------:R-:W-:Y:S02]  /*4e40*/  FFMA.FTZ R6, R83, -UR6, R244 ;  /* 0x8000000653067c23 */ /* 0x000fe400080100f4 */
[----:B------:R3:W3:Y:S01]  /*4e50*/  MUFU.EX2 R76, R5 ;  /* 0x00000005004c7308 */ /* 0x0006e20000000800 */
[----:B------:R-:W4:Y:S01]  /*4e60*/  LDL R83, [R1+0x5c] ;  /* 0x00005c0001537983 */ /* 0x000f220000100800 */
[----:B-1----:R-:W-:Y:S02]  /*4e70*/  F2FP.PACK_AB R7, R88, R89 ;  /* 0x000000595807723e */ /* 0x002fe400000000ff */
[----:B------:R-:W-:Y:S05]  /*4e80*/  @P1 FSEL R6, R6, -INF , !P2 ;  /* 0xff80000006061808 */ /* 0x000fea0005000000 */
[--C-:B------:R-:W-:Y:S01]  /*4e90*/  FFMA.FTZ R6, R6, c[0x0][0x23c], -R4.reuse ;  /* 0x00008f0006067a23 */ /* 0x100fe20000010804 */
[----:B--2---:R-:W-:Y:S03]  /*4ea0*/  F2FP.PACK_AB R8, R92, R251 ;  /* 0x000000fb5c08723e */ /* 0x004fe600000000ff */
[----:B------:R1:W-:Y:S01]  /*4eb0*/  MUFU.EX2 R81, R6 ;  /* 0x0000000600517308 */ /* 0x0003e20000000800 */
[----:B---3--:R-:W-:Y:S02]  /*4ec0*/  FFMA.FTZ R5, R82, -UR6, R99 ;  /* 0x8000000652057c23 */ /* 0x008fe40008010063 */
[----:B------:R-:W2:Y:S03]  /*4ed0*/  LDL R82, [R1+0x58] ;  /* 0x0000580001527983 */ /* 0x000ea60000100800 */
[----:B------:R-:W-:Y:S02]  /*4ee0*/  @P0 FSEL R5, R5, -INF , !P3 ;  /* 0xff80000005050808 */ /* 0x000fe40005800000 */
[----:B------:R-:W-:Y:S03]  /*4ef0*/  IADD3 R74, P0, R73, UR12, RZ ;  /* 0x0000000c494a7c10 */ /* 0x000fe6000ff1e0ff */
[----:B------:R-:W-:Y:S01]  /*4f00*/  FFMA.FTZ R4, R5, c[0x0][0x23c], -R4 ;  /* 0x00008f0005047a23 */ /* 0x000fe20000010804 */
[----:B------:R-:W-:Y:S02]  /*4f10*/  F2FP.PACK_AB R5, R102, R103 ;  /* 0x000000676605723e */ /* 0x000fe400000000ff */
[----:B-1----:R-:W-:Y:S01]  /*4f20*/  F2FP.PACK_AB R6, R97, R98 ;  /* 0x000000626106723e */ /* 0x002fe200000000ff */
[----:B------:R1:W3:Y:S01]  /*4f30*/  MUFU.EX2 R80, R4 ;  /* 0x0000000400507308 */ /* 0x0002e20000000800 */
[----:B------:R-:W-:Y:S02]  /*4f40*/  IADD3.X R75, R72, UR11, RZ, P0, !PT ;  /* 0x0000000b484b7c10 */ /* 0x000fe400087fe4ff */
[----:B------:R-:W-:Y:S01]  /*4f50*/  PLOP3.LUT P0, PT, PT, PT, UP0, 0x80, 0x0 ;  /* 0x000000000000781c */ /* 0x000fe20003f0f008 */
[----:B------:R3:W-:Y:S04]  /*4f60*/  STS [R101+0x14000], R6 ;  /* 0x0140000665007388 */ /* 0x0007e80000000800 */
[----:B------:R3:W-:Y:S04]  /*4f70*/  STS [R101+0x14400], R5 ;  /* 0x0144000565007388 */ /* 0x0007e80000000800 */
[----:B------:R-:W4:Y:S04]  /*4f80*/  LDG.E R73, [R74.64] ;  /* 0x000000044a497981 */ /* 0x000f28000c1e1900 */
[----:B------:R-:W4:Y:S01]  /*4f90*/  LDG.E R72, [R74.64+0x20] ;  /* 0x000020044a487981 */ /* 0x000f22000c1e1900 */
[----:B-1----:R-:W-:Y:S05]  /*4fa0*/  F2FP.PACK_AB R4, R90, R91 ;  /* 0x0000005b5a04723e */ /* 0x002fea00000000ff */
[----:B------:R1:W-:Y:S01]  /*4fb0*/  STS [R100+0x14000], R4 ;  /* 0x0140000464007388 */ /* 0x0003e20000000800 */
[----:B---3--:R-:W-:Y:S03]  /*4fc0*/  F2FP.PACK_AB R6, R84, R93 ;  /* 0x0000005d5406723e */ /* 0x008fe600000000ff */
[----:B------:R-:W-:Y:S01]  /*4fd0*/  STS [R100+0x14400], R8 ;  /* 0x0144000864007388 */ /* 0x000fe20000000800 */
[----:B------:R-:W-:Y:S02]  /*4fe0*/  F2FP.PACK_AB R5, R76, R79 ;  /* 0x0000004f4c05723e */ /* 0x000fe400000000ff */
[----:B-1----:R-:W-:Y:S01]  /*4ff0*/  F2FP.PACK_AB R4, R80, R81 ;  /* 0x000000515004723e */ /* 0x002fe200000000ff */
[----:B--2---:R-:W-:Y:S04]  /*5000*/  STS [R82+0x14000], R7 ;  /* 0x0140000752007388 */ /* 0x004fe80000000800 */
[----:B------:R-:W-:Y:S04]  /*5010*/  STS [R82+0x14400], R6 ;  /* 0x0144000652007388 */ /* 0x000fe80000000800 */
[----:B----4-:R-:W-:Y:S04]  /*5020*/  STS [R83+0x14000], R5 ;  /* 0x0140000553007388 */ /* 0x010fe80000000800 */
        /* <DEDUP_REMOVED lines=65> */
[C---:B------:R-:W-:Y:S02]  /*5440*/  FADD.FTZ R4, -R73.reuse, R4 ;  /* 0x0000000449047221 */ /* 0x040fe40000010100 */
[----:B------:R-:W-:Y:S02]  /*5450*/  FADD.FTZ R5, -R73, R5 ;  /* 0x0000000549057221 */ /* 0x000fe40000010100 */
[----:B------:R-:W-:Y:S01]  /*5460*/  FMUL.FTZ R68, R98, R4 ;  /* 0x0000000462447220 */ /* 0x000fe20000410000 */
[----:B------:R-:W-:Y:S03]  /*5470*/  MOV R98, c[0x0][0x22c] ;  /* 0x00008b0000627a02 */ /* 0x000fe60000000f00 */
[----:B------:R-:W-:Y:S02]  /*5480*/  FMUL.FTZ R69, R97, R5 ;  /* 0x0000000561457220 */ /* 0x000fe40000410000 */
[----:B------:R-:W-:Y:S02]  /*5490*/  FFMA.FTZ R5, -R95, R95, 1 ;  /* 0x3f8000005f057423 */ /* 0x000fe4000001015f */
        /* <DEDUP_REMOVED lines=34> */
[----:B------:R-:W-:Y:S02]  /*56c0*/  FMUL.FTZ R12, R102, R4 ;  /* 0x00000004660c7220 */ /* 0x000fe40000410000 */
[----:B------:R-:W-:Y:S02]  /*56d0*/  FFMA.FTZ R4, -R250, R250, 1 ;  /* 0x3f800000fa047423 */ /* 0x000fe400000101fa */
[----:B------:R-:W-:Y:S02]  /*56e0*/  FFMA.FTZ R5, -R249, R249, 1 ;  /* 0x3f800000f9057423 */ /* 0x000fe400000101f9 */
[----:B------:R-:W-:Y:S02]  /*56f0*/  FMUL.FTZ R73, R88, R13 ;  /* 0x0000000d58497220 */ /* 0x000fe40000410000 */
[----:B------:R-:W-:Y:S02]  /*5700*/  FFMA.FTZ R13, -R85, R85, 1 ;  /* 0x3f800000550d7423 */ /* 0x000fe40000010155 */
[----:B------:R-:W-:Y:S02]  /*5710*/  FFMA.FTZ R8, -R86, R86, 1 ;  /* 0x3f80000056087423 */ /* 0x000fe40000010156 */
[----:B------:R-:W-:Y:S02]  /*5720*/  FMUL.FTZ R6, R103, R6 ;  /* 0x0000000667067220 */ /* 0x000fe40000410000 */
[----:B------:R-:W-:Y:S01]  /*5730*/  FADD.FTZ R16, -R72, R10 ;  /* 0x0000000a48107221 */ /* 0x000fe20000010100 */
[----:B------:R1:W5:Y:S01]  /*5740*/  LDL.LU R103, [R1+0x98] ;  /* 0x0000980001677983 */ /* 0x0003620000300800 */
[----:B------:R-:W-:Y:S02]  /*5750*/  FMUL.FTZ R10, R4, c[0x0][0x2ec] ;  /* 0x0000bb00040a7a20 */ /* 0x000fe40000410000 */
[----:B------:R-:W-:Y:S01]  /*5760*/  FMUL.FTZ R4, R5, c[0x0][0x2ec] ;  /* 0x0000bb0005047a20 */ /* 0x000fe20000410000 */
[----:B------:R1:W5:Y:S01]  /*5770*/  LDL.LU R102, [R1+0x94] ;  /* 0x0000940001667983 */ /* 0x0003620000300800 */
        /* <DEDUP_REMOVED lines=19> */
[----:B------:R-:W-:Y:S02]  /*58b0*/  FMUL.FTZ R5, R5, R11 ;  /* 0x0000000b05057220 */ /* 0x000fe40000410000 */
[----:B------:R-:W-:Y:S02]  /*58c0*/  FMUL.FTZ R6, R6, R13 ;  /* 0x0000000d06067220 */ /* 0x000fe40000410000 */
[----:B------:R-:W-:Y:S02]  /*58d0*/  FFMA.FTZ R11, -R246, R246, 1 ;  /* 0x3f800000f60b7423 */ /* 0x000fe400000101f6 */
[----:B------:R-:W-:Y:S01]  /*58e0*/  FFMA.FTZ R10, -R245, R245, 1 ;  /* 0x3f800000f50a7423 */ /* 0x000fe200000101f5 */
[----:B------:R-:W-:Y:S01]  /*58f0*/  F2FP.PACK_AB R6, R6, R5 ;  /* 0x000000050606723e */ /* 0x000fe200000000ff */
[----:B------:R-:W-:Y:S02]  /*5900*/  FMUL.FTZ R16, R93, R14 ;  /* 0x0000000e5d107220 */ /* 0x000fe40000410000 */
[----:B------:R-:W-:Y:S02]  /*5910*/  FMUL.FTZ R17, R84, R15 ;  /* 0x0000000f54117220 */ /* 0x000fe40000410000 */
[----:B------:R-:W-:Y:S01]  /*5920*/  FMUL.FTZ R11, R11, c[0x0][0x2ec] ;  /* 0x0000bb000b0b7a20 */ /* 0x000fe20000410000 */
[----:B------:R3:W-:Y:S01]  /*5930*/  STS [R100+0x12400], R6 ;  /* 0x0124000664007388 */ /* 0x0007e20000000800 */
[----:B------:R-:W-:Y:S02]  /*5940*/  FMUL.FTZ R10, R10, c[0x0][0x2ec] ;  /* 0x0000bb000a0a7a20 */ /* 0x000fe40000410000 */
[C---:B------:R-:W-:Y:S01]  /*5950*/  FADD.FTZ R18, -R72.reuse, R18 ;  /* 0x0000001248127221 */ /* 0x040fe20000010100 */
[----:B------:R-:W-:Y:S01]  /*5960*/  STS [R82+0x12000], R8 ;  /* 0x0120000852007388 */ /* 0x000fe20000000800 */
[----:B------:R-:W-:Y:S02]  /*5970*/  FADD.FTZ R19, -R72, R19 ;  /* 0x0000001348137221 */ /* 0x000fe40000010100 */
[----:B------:R-:W-:Y:S01]  /*5980*/  FMUL.FTZ R11, R11, R16 ;  /* 0x000000100b0b7220 */ /* 0x000fe20000410000 */
[----:B--2---:R1:W5:Y:S01]  /*5990*/  LDL.LU R101, [R1+0x90] ;  /* 0x0000900001657983 */ /* 0x0043620000300800 */
[----:B------:R-:W-:Y:S02]  /*59a0*/  FMUL.FTZ R10, R10, R17 ;  /* 0x000000110a0a7220 */ /* 0x000fe40000410000 */
[----:B------:R-:W-:Y:S02]  /*59b0*/  FFMA.FTZ R13, -R244, R244, 1 ;  /* 0x3f800000f40d7423 */ /* 0x000fe400000101f4 */
[----:B------:R-:W-:Y:S01]  /*59c0*/  FFMA.FTZ R12, -R99, R99, 1 ;  /* 0x3f800000630c7423 */ /* 0x000fe20000010163 */
[----:B------:R-:W-:Y:S01]  /*59d0*/  F2FP.PACK_AB R5, R10, R11 ;  /* 0x0000000b0a05723e */ /* 0x000fe200000000ff */
[----:B------:R-:W-:Y:S02]  /*59e0*/  FMUL.FTZ R14, R81, R18 ;  /* 0x00000012510e7220 */ /* 0x000fe40000410000 */
[----:B------:R-:W-:Y:S02]  /*59f0*/  FMUL.FTZ R15, R80, R19 ;  /* 0x00000013500f7220 */ /* 0x000fe40000410000 */
[----:B------:R-:W-:Y:S01]  /*5a00*/  FMUL.FTZ R13, R13, c[0x0][0x2ec] ;  /* 0x0000bb000d0d7a20 */ /* 0x000fe20000410000 */
[----:B------:R-:W-:Y:S01]  /*5a10*/  STS [R82+0x12400], R5 ;  /* 0x0124000552007388 */ /* 0x000fe20000000800 */
[----:B------:R-:W-:Y:S02]  /*5a20*/  FMUL.FTZ R12, R12, c[0x0][0x2ec] ;  /* 0x0000bb000c0c7a20 */ /* 0x000fe40000410000 */
[----:B------:R-:W-:Y:S01]  /*5a30*/  FMUL.FTZ R13, R13, R14 ;  /* 0x0000000e0d0d7220 */ /* 0x000fe20000410000 */
[----:B------:R-:W-:Y:S01]  /*5a40*/  STS [R83+0x12000], R7 ;  /* 0x0120000753007388 */ /* 0x000fe20000000800 */
[----:B------:R-:W-:Y:S02]  /*5a50*/  FMUL.FTZ R12, R12, R15 ;  /* 0x0000000f0c0c7220 */ /* 0x000fe40000410000 */
[----:B------:R-:W-:Y:S01]  /*5a60*/  IMAD R98, R98, c[0x0][0x1c0], RZ ;  /* 0x0000700062627a24 */ /* 0x000fe200078e02ff */
[----:B---3--:R1:W5:Y:S02]  /*5a70*/  LDL.LU R100, [R1+0x8c] ;  /* 0x00008c0001647983 */ /* 0x0083640000300800 */
[----:B------:R-:W-:Y:S02]  /*5a80*/  F2FP.PACK_AB R4, R12, R13 ;  /* 0x0000000d0c04723e */ /* 0x000fe400000000ff */
[----:B------:R-:W2:Y:S01]  /*5a90*/  LDL.LU.64 R94, [R1+0x30] ;  /* 0x00003000015e7983 */ /* 0x000ea20000300a00 */
[----:B------:R-:W-:Y:S05]  /*5aa0*/  LEA R92, -R98, RZ, 0x6 ;  /* 0x000000ff625c7211 */ /* 0x000fea00078e31ff */
[----:B------:R-:W-:Y:S04]  /*5ab0*/  STS [R83+0x12400], R4 ;  /* 0x0124000453007388 */ /* 0x000fe80000000800 */
[----:B------:R-:W-:Y:S08]  /*5ac0*/  BAR.SYNC.DEFER_BLOCKING 0x0 ;  /* 0x0000000000007b1d */ /* 0x000ff00000010000 */
[----:B------:R-:W-:Y:S08]  /*5ad0*/  LDSM.16.MT88.4 R4, [R3+0x14000] ;  /* 0x014000000304783b */ /* 0x000ff00000004200 */
[----:B------:R-:W3:Y:S08]  /*5ae0*/  LDSM.16.MT88.4 R8, [R0+0x6000] ;  /* 0x006000000008783b */ /* 0x000ef00000004200 */
[----:B------:R-:W4:Y:S08]  /*5af0*/  LDSM.16.MT88.4 R12, [R2+0x14000] ;  /* 0x01400000020c783b */ /* 0x000f300000004200 */
[----:B------:R-:W1:Y:S08]  /*5b00*/  LDSM.16.MT88.4 R16, [R0+0x8000] ;  /* 0x008000000010783b */ /* 0x000e700000004200 */
[----:B------:R-:W1:Y:S08]  /*5b10*/  LDSM.16.MT88.4 R68, [R0+0xa000] ;  /* 0x00a000000044783b */ /* 0x000e700000004200 */
[----:B------:R-:W-:Y:S01]  /*5b20*/  LDSM.16.MT88.4 R72, [R3+0x14800] ;  /* 0x014800000348783b */ /* 0x000fe20000004200 */
[-C--:B---3--:R-:W-:Y:S07]  /*5b30*/  HMMA.16816.F32 R20, R4, R8.reuse, R20 ;  /* 0x000000080414723c */ /* 0x088fee0000001814 */
[----:B------:R-:W3:Y:S01]  /*5b40*/  LDSM.16.MT88.4 R76, [R0+0x6800] ;  /* 0x00680000004c783b */ /* 0x000ee20000004200 */
[C---:B----4-:R-:W-:Y:S07]  /*5b50*/  HMMA.16816.F32 R24, R12.reuse, R8, R24 ;  /* 0x000000080c18723c */ /* 0x050fee0000001818 */
[----:B------:R-:W4:Y:S01]  /*5b60*/  LDSM.16.MT88.4 R80, [R2+0x14800] ;  /* 0x014800000250783b */ /* 0x000f220000004200 */
[-C--:B------:R-:W-:Y:S07]  /*5b70*/  HMMA.16816.F32 R28, R12, R10.reuse, R28 ;  /* 0x0000000a0c1c723c */ /* 0x080fee000000181c */
[----:B------:R-:W3:Y:S01]  /*5b80*/  LDSM.16.MT88.4 R84, [R0+0x8800] ;  /* 0x008800000054783b */ /* 0x000ee20000004200 */
[C---:B------:R-:W-:Y:S07]  /*5b90*/  HMMA.16816.F32 R32, R4.reuse, R10, R32 ;  /* 0x0000000a0420723c */ /* 0x040fee0000001820 */
[----:B------:R-:W3:Y:S01]  /*5ba0*/  LDSM.16.MT88.4 R8, [R0+0xa800] ;  /* 0x00a800000008783b */ /* 0x000ee20000004200 */
[-C--:B-1----:R-:W-:Y:S07]  /*5bb0*/  HMMA.16816.F32 R36, R4, R16.reuse, R36 ;  /* 0x000000100424723c */ /* 0x082fee0000001824 */
[----:B------:R-:W-:Y:S01]  /*5bc0*/  LDSM.16.MT88.4 R88, [R2+0x15800] ;  /* 0x015800000258783b */ /* 0x000fe20000004200 */
        /* <DEDUP_REMOVED lines=9> */
[----:B------:R-:W1:Y:S07]  /*5c60*/  LDSM.16.MT88.4 R4, [R3+0x15000] ;  /* 0x015000000304783b */ /* 0x000e6e0000004200 */
[-C--:B---3--:R-:W-:Y:S01]  /*5c70*/  HMMA.16816.F32 R20, R72, R76.reuse, R20 ;  /* 0x0000004c4814723c */ /* 0x088fe20000001814 */
[----:B------:R-:W3:Y:S07]  /*5c80*/  LDSM.16.MT88.4 R68, [R0+0x9000] ;  /* 0x009000000044783b */ /* 0x000eee0000004200 */
[C---:B----4-:R-:W-:Y:S08]  /*5c90*/  HMMA.16816.F32 R24, R80.reuse, R76, R24 ;  /* 0x0000004c5018723c */ /* 0x050ff00000001818 */
        /* <DEDUP_REMOVED lines=13> */
[----:B------:R-:W2:Y:S07]  /*5d70*/  LDSM.16.MT88.4 R8, [R0+0x9800] ;  /* 0x009800000008783b */ /* 0x000eae0000004200 */
[-C--:B-1----:R-:W-:Y:S01]  /*5d80*/  HMMA.16816.F32 R20, R4, R12.reuse, R20 ;  /* 0x0000000c0414723c */ /* 0x082fe20000001814 */
[----:B------:R-:W1:Y:S07]  /*5d90*/  LDSM.16.MT88.4 R72, [R0+0xb800] ;  /* 0x00b800000048783b */ /* 0x000e6e0000004200 */
[C---:B------:R-:W-:Y:S01]  /*5da0*/  HMMA.16816.F32 R24, R16.reuse, R12, R24 ;  /* 0x0000000c1018723c */ /* 0x040fe20000001818 */
[----:B------:R-:W-:Y:S07]  /*5db0*/  BAR.SYNC.DEFER_BLOCKING 0x0 ;  /* 0x0000000000007b1d */ /* 0x000fee0000010000 */
        /* <DEDUP_REMOVED lines=10> */
[C---:B--2---:R-:W-:Y:S01]  /*5e60*/  LEA R5, P1, R92.reuse, R94, 0x2 ;  /* 0x0000005e5c057211 */ /* 0x044fe200078210ff */
[-C--:B------:R-:W-:Y:S05]  /*5e70*/  HMMA.16816.F32 R20, R80, R84.reuse, R20 ;  /* 0x000000545014723c */ /* 0x080fea0000001814 */
        /* <DEDUP_REMOVED lines=71> */
.L_x_830:
        /* <DEDUP_REMOVED lines=418> */
.L_x_831:
        /* <DEDUP_REMOVED lines=171> */
.L_x_833:
        /* <DEDUP_REMOVED lines=18> */
.L_x_834:
        /* <DEDUP_REMOVED lines=54> */
.L_x_836:
[----:B------:R-:W-:Y:S05]  /*8c40*/  BSYNC B0 ;  /* 0x0000000000007941 */ /* 0x000fea0003800000 */
.L_x_835:
        /* <DEDUP_REMOVED lines=19> */
.L_x_838:
[----:B------:R-:W-:Y:S05]  /*8d80*/  BSYNC B0 ;  /* 0x0000000000007941 */ /* 0x000fea0003800000 */
.L_x_837:
        /* <DEDUP_REMOVED lines=30> */
.L_x_840:
[----:B------:R-:W-:Y:S05]  /*8f70*/  BSYNC B0 ;  /* 0x0000000000007941 */ /* 0x000fea0003800000 */
.L_x_839:
        /* <DEDUP_REMOVED lines=18> */
.L_x_813:
        /* <DEDUP_REMOVED lines=20> */
.L_x_842:
        /* <DEDUP_REMOVED lines=18> */
.L_x_843:
[----:B------:R-:W2:Y:S04]  /*9300*/  LDL.64 R16, [R1+0x50] ;  /* 0x0000500001107983 */ /* 0x000ea80000100a00 */
[----:B------:R1:W5:Y:S04]  /*9310*/  LDL R14, [R1+0x6c] ;  /* 0x00006c00010e7983 */ /* 0x0003680000100800 */
[----:B------:R1:W5:Y:S01]  /*9320*/  LDL R13, [R1+0x70] ;  /* 0x00007000010d7983 */ /* 0x0003620000100800 */
[----:B------:R-:W-:Y:S01]  /*9330*/  USHF.R.S32.HI UR10, URZ, 0x1f, UR23 ;  /* 0x0000001f3f0a7899 */ /* 0x000fe20008011417 */
[----:B------:R-:W-:Y:S01]  /*9340*/  IMAD.U32 R4, RZ, RZ, UR23 ;  /* 0x00000017ff047e24 */ /* 0x000fe2000f8e00ff */
[----:B------:R-:W-:Y:S01]  /*9350*/  ULDC.64 UR8, c[0x0][0x3a0] ;  /* 0x0000e80000087ab9 */ /* 0x000fe20000000a00 */
[----:B------:R-:W3:Y:S01]  /*9360*/  S2R R15, SR_TID.X ;  /* 0x00000000000f7919 */ /* 0x000ee20000002100 */
[----:B------:R-:W-:Y:S01]  /*9370*/  UIMAD UR6, UR10, UR8, URZ ;  /* 0x000000080a0672a4 */ /* 0x000fe2000f8e023f */
[----:B------:R-:W-:Y:S01]  /*9380*/  BSSY B0, `(.L_x_844) ;  /* 0x0000022000007945 */ /* 0x000fe20003800000 */
[----:B------:R-:W-:Y:S01]  /*9390*/  UIMAD UR7, UR33, -0x40, UR7 ;  /* 0xffffffc0210778a4 */ /* 0x000fe2000f8e0207 */
[----:B------:R-:W4:Y:S01]  /*93a0*/  S2R R18, SR_TID.X ;  /* 0x0000000000127919 */ /* 0x000f220000002100 */
[----:B------:R-:W-:-:S03]  /*93b0*/  UIMAD UR6, UR23, UR9, UR6 ;  /* 0x00000009170672a4 */ /* 0x000fc6000f8e0206 */
[----:B------:R-:W-:Y:S01]  /*93c0*/  ULDC.64 UR8, c[0x0][0x3b8] ;  /* 0x0000ee0000087ab9 */ /* 0x000fe20000000a00 */
        /* <DEDUP_REMOVED lines=8> */
[----:B------:R-:W-:-:S04]  /*9450*/  UIMAD UR6, UR57, UR8, URZ ;  /* 0x00000008390672a4 */ /* 0x000fc8000f8e023f */
        /* <DEDUP_REMOVED lines=20> */
.L_x_845:
[----:B-1----:R-:W-:Y:S05]  /*95a0*/  BSYNC B0 ;  /* 0x0000000000007941 */ /* 0x002fea0003800000 */
.L_x_844:
        /* <DEDUP_REMOVED lines=19> */
.L_x_847:
[----:B------:R-:W-:Y:S05]  /*96e0*/  BSYNC B0 ;  /* 0x0000000000007941 */ /* 0x000fea0003800000 */
.L_x_846:
        /* <DEDUP_REMOVED lines=30> */
.L_x_849:
[----:B------:R-:W-:Y:S05]  /*98d0*/  BSYNC B0 ;  /* 0x0000000000007941 */ /* 0x000fea0003800000 */
.L_x_848:
        /* <DEDUP_REMOVED lines=16> */
.L_x_841:
[----:B------:R-:W-:Y:S05]  /*99e0*/  BSYNC B1 ;  /* 0x0000000000017941 */ /* 0x000fea0003800000 */
.L_x_808:
        /* <DEDUP_REMOVED lines=11> */
.L_x_850:
[----:B------:R-:W-:Y:S05]  /*9aa0*/  EXIT ;  /* 0x000000000000794d */ /* 0x000fea0003800000 */
.L_x_852:
        /* <DEDUP_REMOVED lines=13> */
.L_x_1598:


//--------------------- .text._ZN5flash44flash_bwd_dq_dk_dv_loop_seqk_parallel_kernelI23Flash_bwd_kernel_traitsILi192ELi64ELi64ELi8ELi4ELi2ELi2ELb1ELb1EN7cutlass6half_tE19Flash_kernel_traitsILi192ELi64ELi64ELi8ES3_EELb1ELb0ELb1ELb0ELb0ELb1ELb0EEEvNS_16Flash_bwd_paramsE --------------------------
	.section	.text._ZN5flash44flash_bwd_dq_dk_dv_loop_seqk_parallel_kernelI23Flash_bwd_kernel_traitsILi192ELi64ELi64ELi8ELi4ELi2ELi2ELb1ELb1EN7cutlass6half_tE19Flash_kernel_traitsILi192ELi64ELi64ELi8ES3_EELb1ELb0ELb1ELb0ELb0ELb1ELb0EEEvNS_16Flash_bwd_paramsE,"ax",@progbits
	.sectioninfo	@"SHI_REGISTERS=255"
	.align	128
        .global         _ZN5flash44flash_bwd_dq_dk_dv_loop_seqk_parallel_kernelI23Flash_bwd_kernel_traitsILi192ELi64ELi64ELi8ELi4ELi2ELi2ELb1ELb1EN7cutlass6half_tE19Flash_kernel_traitsILi192ELi64ELi64ELi8ES3_EELb1ELb0ELb1ELb0ELb0ELb1ELb0EEEvNS_16Flash_bwd_paramsE
        .type           _ZN5flash44flash_bwd_dq_dk_dv_loop_seqk_parallel_kernelI23Flash_bwd_kernel_traitsILi192ELi64ELi64ELi8ELi4ELi2ELi2ELb1ELb1EN7cutlass6half_tE19Flash_kernel_traitsILi192ELi64ELi64ELi8ES3_EELb1ELb0ELb1ELb0ELb0ELb1ELb0EEEvNS_16Flash_bwd_paramsE,@function
        .size           _ZN5flash44flash_bwd_dq_dk_dv_loop_seqk_parallel_kernelI23Flash_bwd_kernel_traitsILi192ELi64ELi64ELi8ELi4ELi2ELi2ELb1ELb1EN7cutlass6half_tE19Flash_kernel_traitsILi192ELi64ELi64ELi8ES3_EELb1ELb0ELb1ELb0ELb0ELb1ELb0EEEvNS_16Flash_bwd_paramsE,(.L_x_1599 - _ZN5flash44flash_bwd_dq_dk_dv_loop_seqk_parallel_kernelI23Flash_bwd_kernel_traitsILi192ELi64ELi64ELi8ELi4ELi2ELi2ELb1ELb1EN7cutlass6half_tE19Flash_kernel_traitsILi192ELi64ELi64ELi8ES3_EELb1ELb0ELb1ELb0ELb0ELb1ELb0EEEvNS_16Flash_bwd_paramsE)
        .other          _ZN5flash44flash_bwd_dq_dk_dv_loop_seqk_parallel_kernelI23Flash_bwd_kernel_traitsILi192ELi64ELi64ELi8ELi4ELi2ELi2ELb1ELb1EN7cutlass6half_tE19Flash_kernel_traitsILi192ELi64ELi64ELi8ES3_EELb1ELb0ELb1ELb0ELb0ELb1ELb0EEEvNS_16Flash_bwd_paramsE,@"STO_CUDA_ENTRY STV_DEFAULT"
_ZN5flash44flash_bwd_dq_dk_dv_loop_seqk_parallel_kernelI23Flash_bwd_kernel_traitsILi192ELi64ELi64ELi8ELi4ELi2ELi2ELb1ELb1EN7cutlass6half_tE19Flash_kernel_traitsILi192ELi64ELi64ELi8ES3_EELb1ELb0ELb1ELb0ELb0ELb1ELb0EEEvNS_16Flash_bwd_paramsE:
.text._ZN5flash44flash_bwd_dq_dk_dv_loop_seqk_parallel_kernelI23Flash_bwd_kernel_traitsILi192ELi64ELi64ELi8ELi4ELi2ELi2ELb1ELb1EN7cutlass6half_tE19Flash_kernel_traitsILi192ELi64ELi64ELi8ES3_EELb1ELb0ELb1ELb0ELb0ELb1ELb0EEEvNS_16Flash_bwd_paramsE:
        /* <DEDUP_REMOVED lines=14> */
[----:B------:R-:W-:Y:S02]  /*00e0*/  UMOV UR9, 0x80 ;  /* 0x0000008000097882 */ /* 0x000fe40000000000 */
[----:B------:R-:W-:Y:S02]  /*00f0*/  ULDC UR7, c[0x0][0x210] ;  /* 0x0000840000077ab9 */ /* 0x000fe40000000800 */
[----:B------:R-:W-:Y:S01]  /*0100*/  ULDC UR61, c[0x0][0x234] ;  /* 0x00008d00003d7ab9 */ /* 0x000fe20000000800 */
[----:B------:R-:W3:Y:S01]  /*0110*/  S2UR UR40, SR_CTAID.Y ;  /* 0x00000000002879c3 */ /* 0x000ee20000002600 */
[----:B------:R-:W-:-:S02]  /*0120*/  UIMAD UR61, UR9, UR7, UR61 ;  /* 0x00000007093d72a4 */ /* 0x000fc4000f8e023d */
[----:B------:R-:W-:Y:S02]  /*0130*/  ULDC.U8 UR10, c[0x0][0x328] ;  /* 0x0000ca00000a7ab9 */ /* 0x000fe40000000000 */
[----:B------:R-:W-:Y:S02]  /*0140*/  UISETP.NE.AND UP5, UPT, UR10, URZ, UPT ;  /* 0x0000003f0a00728c */ /* 0x000fe4000bfa5270 */
        /* <DEDUP_REMOVED lines=8> */
[----:B------:R-:W-:Y:S01]  /*01d0*/  ULDC UR14, c[0x0][0x1c0] ;  /* 0x00007000000e7ab9 */ /* 0x000fe20000000800 */
[----:B------:R-:W-:Y:S01]  /*01e0*/  LEA.HI R10, R4, R8, RZ, 0x3 ;  /* 0x00000008040a7211 */ /* 0x000fe200078f18ff */
[----:B------:R-:W-:Y:S01]  /*01f0*/  UIMAD.WIDE UR42, UR51, UR42, URZ ;  /* 0x0000002a332a72a5 */ /* 0x000fe2000f8e023f */
[--C-:B------:R-:W-:Y:S01]  /*0200*/  SHF.R.S32.HI R0, RZ, 0x5, R2.reuse ;  /* 0x00000005ff007819 */ /* 0x100fe20000011402 */
[----:B---3--:R-:W-:Y:S01]  /*0210*/  USHF.R.S32.HI UR9, URZ, 0x1f, UR40 ;  /* 0x0000001f3f097899 */ /* 0x008fe20008011428 */
[----:B------:R-:W-:Y:S01]  /*0220*/  SHF.R.S32.HI R3, RZ, 0x1f, R2 ;  /* 0x0000001fff037819 */ /* 0x000fe20000011402 */
[----:B------:R-:W-:Y:S01]  /*0230*/  UIMAD UR52, UR41, UR51, URZ ;  /* 0x00000033293472a4 */ /* 0x000fe2000f8e023f */
[C---:B------:R-:W-:Y:S01]  /*0240*/  LOP3.LUT R9, R2.reuse, 0xffffffe0, RZ, 0xc0, !PT ;  /* 0xffffffe002097812 */ /* 0x040fe200078ec0ff */
[----:B------:R-:W-:Y:S01]  /*0250*/  UIMAD UR51, UR51, UR13, URZ ;  /* 0x0000000d333372a4 */ /* 0x000fe2000f8e023f */
[-C--:B------:R-:W-:Y:S01]  /*0260*/  LEA.HI R3, R3, R0.reuse, RZ, 0x2 ;  /* 0x0000000003037211 */ /* 0x080fe200078f10ff */
[----:B------:R-:W-:Y:S01]  /*0270*/  ULDC UR15, c[0x0][0x1c0] ;  /* 0x00007000000f7ab9 */ /* 0x000fe20000000800 */
[----:B------:R-:W-:Y:S01]  /*0280*/  LEA.HI R2, R2, R0, RZ, 0x1 ;  /* 0x0000000002027211 */ /* 0x000fe200078f08ff */
[----:B------:R-:W-:Y:S01]  /*0290*/  IMAD.IADD R9, R8, 0x1, -R9 ;  /* 0x0000000108097824 */ /* 0x000fe200078e0a09 */
[----:B------:R-:W-:Y:S01]  /*02a0*/  LOP3.LUT R3, R3, 0xfffffffc, RZ, 0xc0, !PT ;  /* 0xfffffffc03037812 */ /* 0x000fe200078ec0ff */
[----:B------:R-:W-:Y:S01]  /*02b0*/  ULDC UR12, c[0x0][0x1c0] ;  /* 0x00007000000c7ab9 */ /* 0x000fe20000000800 */
[----:B------:R-:W-:Y:S01]  /*02c0*/  LOP3.LUT R2, R2, 0xfffffffe, RZ, 0xc0, !PT ;  /* 0xfffffffe02027812 */ /* 0x000fe200078ec0ff */
[----:B------:R-:W-:Y:S01]  /*02d0*/  UIMAD.WIDE.U32 UR48, UR40, UR16, URZ ;  /* 0x00000010283072a5 */ /* 0x000fe2000f8e003f */
[-C--:B------:R-:W-:Y:S01]  /*02e0*/  LEA.HI R5, R4, R8.reuse, RZ, 0x4 ;  /* 0x0000000804057211 */ /* 0x080fe200078f20ff */
[----:B------:R-:W-:Y:S01]  /*02f0*/  IMAD.IADD R18, R0, 0x1, -R3 ;  /* 0x0000000100127824 */ /* 0x000fe200078e0a03 */
[-C--:B------:R-:W-:Y:S01]  /*0300*/  LEA.HI R14, R4, R8.reuse, RZ, 0x7 ;  /* 0x00000008040e7211 */ /* 0x080fe200078f38ff */
[----:B------:R-:W-:Y:S01]  /*0310*/  IMAD.IADD R13, R0, 0x1, -R2 ;  /* 0x00000001000d7824 */ /* 0x000fe200078e0a02 */
[CC--:B------:R-:W-:Y:S01]  /*0320*/  LEA.HI R15, R4.reuse, R8.reuse, RZ, 0x6 ;  /* 0x00000008040f7211 */ /* 0x0c0fe200078f30ff */
[----:B------:R-:W-:Y:S01]  /*0330*/  UIMAD UR7, UR40, UR12, UR41 ;  /* 0x0000000c280772a4 */ /* 0x000fe2000f8e0229 */
[----:B------:R-:W-:Y:S01]  /*0340*/  LEA.HI R4, R4, R8, RZ, 0x2 ;  /* 0x0000000804047211 */ /* 0x000fe200078f10ff */
[----:B------:R-:W-:Y:S01]  /*0350*/  STL [R1+0x78], R18 ;  /* 0x0000781201007387 */ /* 0x000fe20000100800 */
[----:B------:R-:W-:Y:S01]  /*0360*/  SHF.R.S32.HI R3, RZ, 0x4, R5 ;  /* 0x00000004ff037819 */ /* 0x000fe20000011405 */
[----:B------:R-:W-:Y:S01]  /*0370*/  USHF.L.U32 UR50, UR51, 0x6, URZ ;  /* 0x0000000633327899 */ /* 0x000fe2000800063f */
[--C-:B------:R-:W-:Y:S01]  /*0380*/  SHF.R.S32.HI R2, RZ, 0x2, R4.reuse ;  /* 0x00000002ff027819 */ /* 0x100fe20000011404 */
[----:B------:R-:W-:Y:S01]  /*0390*/  ULDC UR55, c[0x0][0x214] ;  /* 0x0000850000377ab9 */ /* 0x000fe20000000800 */
[----:B------:R-:W-:Y:S01]  /*03a0*/  SHF.R.S32.HI R0, RZ, 0x1f, R4 ;  /* 0x0000001fff007819 */ /* 0x000fe20000011404 */
[----:B------:R-:W-:Y:S01]  /*03b0*/  ULDC.U8 UR11, c[0x0][0x3d0] ;  /* 0x0000f400000b7ab9 */ /* 0x000fe20000000000 */
[----:B------:R-:W-:Y:S01]  /*03c0*/  LOP3.LUT R6, R10, 0xfffffff8, RZ, 0xc0, !PT ;  /* 0xfffffff80a067812 */ /* 0x000fe200078ec0ff */
[----:B------:R-:W-:Y:S01]  /*03d0*/  ULDC UR56, c[0x0][0x224] ;  /* 0x0000890000387ab9 */ /* 0x000fe20000000800 */
[----:B------:R-:W-:Y:S01]  /*03e0*/  LEA.HI R0, R0, R2, RZ, 0x3 ;  /* 0x0000000200007211 */ /* 0x000fe200078f18ff */
[----:B------:R-:W-:Y:S01]  /*03f0*/  @UP5 UIMAD UR60, UR40, UR55, URZ ;  /* 0x00000037283c52a4 */ /* 0x000fe2000f8e023f */
[C---:B------:R-:W-:Y:S01]  /*0400*/  LOP3.LUT R7, R5.reuse, 0xfffffff0, RZ, 0xc0, !PT ;  /* 0xfffffff005077812 */ /* 0x040fe200078ec0ff */
[----:B------:R-:W-:Y:S01]  /*0410*/  IMAD.IADD R6, R8, 0x1, -R6 ;  /* 0x0000000108067824 */ /* 0x000fe200078e0a06 */
[----:B------:R-:W-:Y:S01]  /*0420*/  LOP3.LUT R11, R4, 0x7ffffffc, RZ, 0xc0, !PT ;  /* 0x7ffffffc040b7812 */ /* 0x000fe200078ec0ff */
[----:B------:R-:W-:Y:S01]  /*0430*/  ULDC.64 UR4, c[0x0][0x118] ;  /* 0x0000460000047ab9 */ /* 0x000fe20000000a00 */
[----:B------:R-:W-:Y:S01]  /*0440*/  LOP3.LUT R0, R0, 0xfffffff8, RZ, 0xc0, !PT ;  /* 0xfffffff800007812 */ /* 0x000fe200078ec0ff */
[C---:B------:R-:W-:Y:S01]  /*0450*/  IMAD.IADD R7, R8.reuse, 0x1, -R7 ;  /* 0x0000000108077824 */ /* 0x040fe200078e0a07 */
[----:B------:R-:W-:Y:S01]  /*0460*/  LEA.HI R4, R5, R3, RZ, 0x1 ;  /* 0x0000000305047211 */ /* 0x000fe200078f08ff */
[----:B------:R-:W-:Y:S01]  /*0470*/  IMAD.IADD R16, R8, 0x1, -R11 ;  /* 0x0000000108107824 */ /* 0x000fe200078e0a0b */
[----:B------:R-:W-:Y:S01]  /*0480*/  SHF.R.S32.HI R12, RZ, 0x3, R10 ;  /* 0x00000003ff0c7819 */ /* 0x000fe2000001140a */
[----:B------:R-:W-:Y:S01]  /*0490*/  IMAD.IADD R8, R2, 0x1, -R0 ;  /* 0x0000000102087824 */ /* 0x000fe200078e0a00 */
[----:B------:R-:W-:Y:S01]  /*04a0*/  LOP3.LUT R4, R4, 0xfffffffe, RZ, 0xc0, !PT ;  /* 0xfffffffe04047812 */ /* 0x000fe200078ec0ff */
[----:B------:R-:W-:Y:S01]  /*04b0*/  ULDC UR44, c[0x0][0x2e8] ;  /* 0x0000ba00002c7ab9 */ /* 0x000fe20000000800 */
[----:B------:R-:W-:Y:S01]  /*04c0*/  SHF.R.S32.HI R2, RZ, 0x1f, R9 ;  /* 0x0000001fff027819 */ /* 0x000fe20000011409 */
[----:B------:R-:W-:Y:S01]  /*04d0*/  IMAD.SHL.U32 R0, R12, 0x40, RZ ;  /* 0x000000400c007824 */ /* 0x000fe200078e00ff */
[C---:B------:R-:W-:Y:S01]  /*04e0*/  LOP3.LUT P4, RZ, R6.reuse, 0x2, RZ, 0xc0, !PT ;  /* 0x0000000206ff7812 */ /* 0x040fe2000788c0ff */
[----:B------:R-:W-:Y:S01]  /*04f0*/  IMAD.IADD R11, R3, 0x1, -R4 ;  /* 0x00000001030b7824 */ /* 0x000fe200078e0a04 */
[----:B------:R-:W-:Y:S01]  /*0500*/  SHF.R.S32.HI R3, RZ, 0x1f, R7 ;  /* 0x0000001fff037819 */ /* 0x000fe20000011407 */
[----:B------:R-:W-:Y:S01]  /*0510*/  IMAD.SHL.U32 R4, R6, 0x8, RZ ;  /* 0x0000000806047824 */ /* 0x000fe200078e00ff */
[----:B------:R-:W-:Y:S01]  /*0520*/  LOP3.LUT R0, R0, 0x1c0, RZ, 0xc0, !PT ;  /* 0x000001c000007812 */ /* 0x000fe200078ec0ff */
[----:B------:R-:W-:Y:S01]  /*0530*/  UISETP.NE.AND UP6, UPT, UR11, URZ, UPT ;  /* 0x0000003f0b00728c */ /* 0x000fe2000bfc5270 */
[----:B------:R-:W-:Y:S01]  /*0540*/  LEA.HI R17, R2, R9, RZ, 0x2 ;  /* 0x0000000902117211 */ /* 0x000fe200078f10ff */
[----:B------:R-:W-:Y:S01]  /*0550*/  UIMAD.WIDE.U32 UR46, UR42, UR48, URZ ;  /* 0x000000302a2e72a5 */ /* 0x000fe2000f8e003f */
[----:B------:R-:W-:Y:S01]  /*0560*/  SHF.R.U32.HI R2, RZ, 0x3, R0 ;  /* 0x00000003ff027819 */ /* 0x000fe20000011600 */
[----:B------:R1:W-:Y:S01]  /*0570*/  STL [R1+0x80], R4 ;  /* 0x0000800401007387 */ /* 0x0003e20000100800 */
[----:B------:R-:W-:Y:S01]  /*0580*/  LOP3.LUT R0, R0, 0x38, R4, 0xf8, !PT ;  /* 0x0000003800007812 */ /* 0x000fe200078ef804 */
[----:B------:R-:W-:Y:S01]  /*0590*/  UIMAD UR57, UR43, UR48, URZ ;  /* 0x000000302b3972a4 */ /* 0x000fe2000f8e023f */
[----:B------:R-:W-:Y:S01]  /*05a0*/  LEA.HI R12, R3, R7, RZ, 0x3 ;  /* 0x00000007030c7211 */ /* 0x000fe200078f18ff */
[----:B------:R-:W-:Y:S01]  /*05b0*/  IMAD.U32 R3, RZ, RZ, UR8 ;  /* 0x00000008ff037e24 */ /* 0x000fe2000f8e00ff */
[----:B------:R-:W-:Y:S01]  /*05c0*/  LOP3.LUT R9, R0, R2, RZ, 0x3c, !PT ;  /* 0x0000000200097212 */ /* 0x000fe200078e3cff */
[----:B------:R-:W-:Y:S01]  /*05d0*/  IMAD.SHL.U32 R0, R6, 0x40, RZ ;  /* 0x0000004006007824 */ /* 0x000fe200078e00ff */
[----:B------:R-:W-:Y:S01]  /*05e0*/  LOP3.LUT R2, R12, 0xfffffff8, RZ, 0xc0, !PT ;  /* 0xfffffff80c027812 */ /* 0x000fe200078ec0ff */
[----:B------:R-:W-:Y:S01]  /*05f0*/  USHF.R.S32.HI UR8, URZ, 0x1f, UR16 ;  /* 0x0000001f3f087899 */ /* 0x000fe20008011410 */
[----:B------:R-:W-:Y:S01]  /*0600*/  LOP3.LUT P3, RZ, R6, 0x4, RZ, 0xc0, !PT ;  /* 0x0000000406ff7812 */ /* 0x000fe2000786c0ff */
[----:B------:R2:W-:Y:S01]  /*0610*/  STL [R1+0x8c], R3 ;  /* 0x00008c0301007387 */ /* 0x0005e20000100800 */
[----:B------:R-:W-:Y:S01]  /*0620*/  LOP3.LUT R0, R0, 0x1c0, RZ, 0xc0, !PT ;  /* 0x000001c000007812 */ /* 0x000fe200078ec0ff */
[----:B------:R-:W-:Y:S01]  /*0630*/  IMAD.IADD R7, R7, 0x1, -R2 ;  /* 0x0000000107077824 */ /* 0x000fe200078e0a02 */
[----:B------:R-:W-:Y:S01]  /*0640*/  SHF.R.S32.HI R14, RZ, 0x7, R14 ;  /* 0x00000007ff0e7819 */ /* 0x000fe2000001140e */
[----:B------:R-:W-:Y:S01]  /*0650*/  IMAD.SHL.U32 R2, R13, 0x10, RZ ;  /* 0x000000100d027824 */ /* 0x000fe200078e00ff */
[----:B------:R-:W-:Y:S01]  /*0660*/  LOP3.LUT R5, R0, 0x8, R10, 0xf8, !PT ;  /* 0x0000000800057812 */ /* 0x000fe200078ef80a */
[----:B------:R-:W-:-:S02]  /*0670*/  UIMAD UR58, UR8, UR40, URZ ;  /* 0x00000028083a72a4 */ /* 0x000fc4000f8e023f */
[----:B------:R-:W-:Y:S01]  /*0680*/  @!UP5 UIMAD UR8, UR40, UR15, UR41 ;  /* 0x0000000f2808d2a4 */ /* 0x000fe2000f8e0229 */
[----:B------:R-:W-:Y:S01]  /*0690*/  LOP3.LUT R6, R0, 0x10, R2, 0xf8, !PT ;  /* 0x0000001000067812 */ /* 0x000fe200078ef802 */
[----:B------:R-:W-:Y:S01]  /*06a0*/  IMAD.SHL.U32 R2, R11, 0x200, RZ ;  /* 0x000002000b027824 */ /* 0x000fe200078e00ff */
[----:B------:R-:W-:Y:S02]  /*06b0*/  USHF.R.S32.HI UR59, URZ, 0x1f, UR52 ;  /* 0x0000001f3f3b7899 */ /* 0x000fe40008011434 */
[----:B------:R-:W-:Y:S01]  /*06c0*/  UIMAD UR56, UR7, UR56, URZ ;  /* 0x00000038073872a4 */ /* 0x000fe2000f8e023f */
[----:B-1----:R-:W-:Y:S01]  /*06d0*/  IMAD.U32 R4, RZ, RZ, UR6 ;  /* 0x00000006ff047e24 */ /* 0x002fe2000f8e00ff */
[----:B------:R-:W-:Y:S01]  /*06e0*/  SHF.R.U32.HI R4, RZ, 0x3, R0 ;  /* 0x00000003ff047819 */ /* 0x000fe20000011600 */
[----:B------:R-:W-:Y:S02]  /*06f0*/  USHF.L.U32 UR6, UR40, 0x7, URZ ;  /* 0x0000000728067899 */ /* 0x000fe4000800063f */
[----:B------:R-:W-:Y:S01]  /*0700*/  @!UP5 UIMAD UR55, UR8, UR55, URZ ;  /* 0x000000370837d2a4 */ /* 0x000fe2000f8e023f */
[----:B------:R-:W-:Y:S01]  /*0710*/  LOP3.LUT R0, R5, R4, RZ, 0x3c, !PT ;  /* 0x0000000405007212 */ /* 0x000fe200078e3cff */
[----:B------:R-:W-:Y:S01]  /*0720*/  USHF.R.S32.HI UR54, URZ, 0x1f, UR50 ;  /* 0x0000001f3f367899 */ /* 0x000fe20008011432 */
[----:B------:R-:W-:Y:S01]  /*0730*/  LOP3.LUT R5, R6, 0x8, R10, 0xf8, !PT ;  /* 0x0000000806057812 */ /* 0x000fe200078ef80a */
[----:B------:R-:W-:Y:S01]  /*0740*/  IMAD.SHL.U32 R6, R11, 0x20, RZ ;  /* 0x000000200b067824 */ /* 0x000fe200078e00ff */
[----:B------:R-:W-:Y:S01]  /*0750*/  ULDC.U8 UR36, c[0x0][0x2d8] ;  /* 0x0000b60000247ab9 */ /* 0x000fe20000000000 */
[----:B--2---:R-:W-:-:S02]  /*0760*/  LOP3.LUT R3, R8, 0x1, RZ, 0xc0, !PT ;  /* 0x0000000108037812 */ /* 0x004fc400078ec0ff */
[----:B------:R-:W-:Y:S01]  /*0770*/  LOP3.LUT R4, R2, R5, R4, 0xf6, !PT ;  /* 0x0000000502047212 */ /* 0x000fe200078ef604 */
[----:B------:R-:W-:Y:S01]  /*0780*/  IMAD.SHL.U32 R5, R8, 0x40, RZ ;  /* 0x0000004008057824 */ /* 0x000fe200078e00ff */
[----:B------:R-:W-:Y:S01]  /*0790*/  ISETP.NE.U32.AND P0, PT, R3, 0x1, PT ;  /* 0x000000010300780c */ /* 0x000fe20003f05070 */
[C---:B------:R-:W-:Y:S01]  /*07a0*/  IMAD R3, R14.reuse, 0x800, R2 ;  /* 0x000008000e037824 */ /* 0x040fe200078e0202 */
[----:B------:R-:W-:Y:S01]  /*07b0*/  SHF.R.S32.HI R2, RZ, 0x6, R15 ;  /* 0x00000006ff027819 */ /* 0x000fe2000001140f */
[----:B------:R-:W-:Y:S01]  /*07c0*/  IMAD.SHL.U32 R14, R14, 0x20, RZ ;  /* 0x000000200e0e7824 */ /* 0x000fe200078e00ff */
[----:B------:R-:W-:Y:S01]  /*07d0*/  R2P PR, R8, 0x6 ;  /* 0x0000000608007804 */ /* 0x000fe20000000000 */
[----:B------:R-:W-:Y:S01]  /*07e0*/  IMAD.IADD R0, R3, 0x1, R0 ;  /* 0x0000000103007824 */ /* 0x000fe200078e0200 */
[C---:B------:R-:W-:Y:S01]  /*07f0*/  LOP3.LUT P6, RZ, R7.reuse, 0x2, RZ, 0xc0, !PT ;  /* 0x0000000207ff7812 */ /* 0x040fe200078cc0ff */
[----:B------:R-:W-:Y:S01]  /*0800*/  IMAD.U32 R3, RZ, RZ, UR6 ;  /* 0x00000006ff037e24 */ /* 0x000fe2000f8e00ff */
[----:B------:R-:W-:Y:S01]  /*0810*/  LOP3.LUT P5, RZ, R7, 0x4, RZ, 0xc0, !PT ;  /* 0x0000000407ff7812 */ /* 0x000fe200078ac0ff */
[C---:B------:R-:W-:Y:S01]  /*0820*/  IMAD R10, R2.reuse, 0x200, R9 ;  /* 0x00000200020a7824 */ /* 0x040fe200078e0209 */
[----:B------:R1:W-:Y:S01]  /*0830*/  STL [R1+0x88], R14 ;  /* 0x0000880e01007387 */ /* 0x0003e20000100800 */
[----:B------:R-:W-:Y:S01]  /*0840*/  IMAD.SHL.U32 R3, R2, 0x8, RZ ;  /* 0x0000000802037824 */ /* 0x000fe200078e00ff */
[----:B------:R-:W-:Y:S01]  /*0850*/  LOP3.LUT R2, R5, 0x1c0, RZ, 0xc0, !PT ;  /* 0x000001c005027812 */ /* 0x000fe200078ec0ff */
[----:B------:R-:W-:Y:S01]  /*0860*/  IMAD.SHL.U32 R7, R7, 0x40, RZ ;  /* 0x0000004007077824 */ /* 0x000fe200078e00ff */
[----:B------:R-:W-:Y:S01]  /*0870*/  UIMAD UR6, UR40, UR14, UR41 ;  /* 0x0000000e280672a4 */ /* 0x000fe2000f8e0229 */
[----:B------:R-:W-:Y:S01]  /*0880*/  IMAD.SHL.U32 R252, R0, 0x2, RZ ;  /* 0x0000000200fc7824 */ /* 0x000fe200078e00ff */
[----:B------:R-:W-:-:S02]  /*0890*/  LOP3.LUT R3, R3, 0x18, RZ, 0xc0, !PT ;  /* 0x0000001803037812 */ /* 0x000fc400078ec0ff */
[----:B------:R-:W-:Y:S01]  /*08a0*/  SHF.R.U32.HI R5, RZ, 0x3, R2 ;  /* 0x00000003ff057819 */ /* 0x000fe20000011602 */
[----:B------:R-:W-:Y:S01]  /*08b0*/  USHF.L.U32 UR45, UR6, 0x5, URZ ;  /* 0x00000005062d7899 */ /* 0x000fe2000800063f */
[----:B------:R-:W-:Y:S02]  /*08c0*/  LOP3.LUT R9, R3, 0x20, R6, 0xf8, !PT ;  /* 0x0000002003097812 */ /* 0x000fe400078ef806 */
[----:B------:R-:W-:Y:S01]  /*08d0*/  LOP3.LUT R8, R5, R2, R3, 0x1e, !PT ;  /* 0x0000000205087212 */ /* 0x000fe200078e1e03 */
[----:B------:R-:W-:Y:S01]  /*08e0*/  USHF.R.S32.HI UR53, URZ, 0x1f, UR45 ;  /* 0x0000001f3f357899 */ /* 0x000fe2000801142d */
[----:B------:R-:W-:Y:S01]  /*08f0*/  LOP3.LUT R3, R2, 0x20, R14, 0xf8, !PT ;  /* 0x0000002002037812 */ /* 0x000fe200078ef80e */
[----:B------:R-:W-:-:S03]  /*0900*/  IMAD.SHL.U32 R2, R16, 0x2, RZ ;  /* 0x0000000210027824 */ /* 0x000fc600078e00ff */
[----:B------:R-:W-:Y:S01]  /*0910*/  LOP3.LUT R5, R3, R5, RZ, 0x3c, !PT ;  /* 0x0000000503057212 */ /* 0x000fe200078e3cff */
[--C-:B------:R-:W-:Y:S02]  /*0920*/  IMAD R6, R18, 0x400, R2.reuse ;  /* 0x0000040012067824 */ /* 0x100fe400078e0202 */
[----:B------:R-:W-:Y:S01]  /*0930*/  IMAD.U32 R3, RZ, RZ, UR9 ;  /* 0x00000009ff037e24 */ /* 0x000fe2000f8e00ff */
[----:B------:R-:W-:Y:S01]  /*0940*/  USHF.R.S32.HI UR9, URZ, 0x1f, UR41 ;  /* 0x0000001f3f097899 */ /* 0x000fe20008011429 */
[----:B------:R-:W-:Y:S01]  /*0950*/  IMAD R3, R13, 0x400, R2 ;  /* 0x000004000d037824 */ /* 0x000fe200078e0202 */
[----:B------:R-:W-:Y:S01]  /*0960*/  LOP3.LUT R2, R7, 0x1c0, RZ, 0xc0, !PT ;  /* 0x000001c007027812 */ /* 0x000fe200078ec0ff */
[----:B------:R-:W-:Y:S02]  /*0970*/  IMAD.IADD R15, R6, 0x1, R5 ;  /* 0x00000001060f7824 */ /* 0x000fe400078e0205 */
[----:B------:R-:W-:Y:S02]  /*0980*/  IMAD.SHL.U32 R5, R11, 0x8, RZ ;  /* 0x000000080b057824 */ /* 0x000fe400078e00ff */
[----:B------:R-:W-:-:S02]  /*0990*/  IMAD.SHL.U32 R7, R12, 0x40, RZ ;  /* 0x000000400c077824 */ /* 0x000fc400078e00ff */
[----:B-1----:R-:W-:Y:S01]  /*09a0*/  IMAD.IADD R14, R3, 0x1, R8 ;  /* 0x00000001030e7824 */ /* 0x002fe200078e0208 */
[----:B------:R-:W-:Y:S01]  /*09b0*/  LOP3.LUT R5, R2, 0x8, R5, 0xf8, !PT ;  /* 0x0000000802057812 */ /* 0x000fe200078ef805 */
[----:B------:R-:W-:Y:S01]  /*09c0*/  IMAD.U32 R3, RZ, RZ, UR9 ;  /* 0x00000009ff037e24 */ /* 0x000fe2000f8e00ff */
[--C-:B------:R-:W-:Y:S01]  /*09d0*/  SHF.R.U32.HI R3, RZ, 0x3, R2.reuse ;  /* 0x00000003ff037819 */ /* 0x100fe20000011602 */
[----:B------:R-:W-:Y:S01]  /*09e0*/  IMAD.MOV.U32 R11, RZ, RZ, 0x40 ;  /* 0x00000040ff0b7424 */ /* 0x000fe200078e00ff */
[----:B------:R-:W-:Y:S01]  /*09f0*/  LOP3.LUT R7, R7, 0xfffffe00, RZ, 0xc0, !PT ;  /* 0xfffffe0007077812 */ /* 0x000fe200078ec0ff */
[----:B------:R-:W-:Y:S01]  /*0a00*/  IMAD.MOV.U32 R6, RZ, RZ, 0x20 ;  /* 0x00000020ff067424 */ /* 0x000fe200078e00ff */
[----:B------:R-:W-:Y:S01]  /*0a10*/  LOP3.LUT R2, R3, R9, R2, 0x1e, !PT ;  /* 0x0000000903027212 */ /* 0x000fe200078e1e02 */
[----:B------:R-:W-:Y:S01]  /*0a20*/  IMAD.MOV.U32 R12, RZ, RZ, -0x10 ;  /* 0xfffffff0ff0c7424 */ /* 0x000fe200078e00ff */
[----:B------:R-:W-:Y:S01]  /*0a30*/  LOP3.LUT R3, R5, R3, RZ, 0x3c, !PT ;  /* 0x0000000305037212 */ /* 0x000fe200078e3cff */
[----:B------:R-:W-:Y:S01]  /*0a40*/  IMAD R8, R18, 0x400, R7 ;  /* 0x0000040012087824 */ /* 0x000fe200078e0207 */
[----:B------:R-:W-:Y:S01]  /*0a50*/  SHF.R.S32.HI R5, RZ, 0x2, R17 ;  /* 0x00000002ff057819 */ /* 0x000fe20000011411 */
[----:B------:R-:W-:Y:S01]  /*0a60*/  IMAD R9, R13, 0x400, R7 ;  /* 0x000004000d097824 */ /* 0x000fe200078e0207 */
        /* <DEDUP_REMOVED lines=53> */
.L_x_883:
        /* <DEDUP_REMOVED lines=53> */
.L_x_853:
        /* <DEDUP_REMOVED lines=67> */
.L_x_855:
        /* <DEDUP_REMOVED lines=18> */
.L_x_856:
        /* <DEDUP_REMOVED lines=15> */
[----:B------:R-:W-:Y:S02]  /*1750*/  @!UP3 UIMAD.WIDE.U32 UR6, UR40, UR6, URZ ;  /* 0x000000062806b2a5 */ /* 0x000fe4000f8e003f */
[----:B------:R-:W-:-:S02]  /*1760*/  USHF.R.S32.HI UR20, URZ, 0x1f, UR38 ;  /* 0x0000001f3f147899 */ /* 0x000fc40008011426 */
        /* <DEDUP_REMOVED lines=17> */
[----:B------:R-:W-:-:S04]  /*1880*/  USEL UR6, UR19, URZ, UP1 ;  /* 0x0000003f13067287 */ /* 0x000fc80008800000 */
        /* <DEDUP_REMOVED lines=38> */
.L_x_857:
[----:B------:R-:W-:Y:S02]  /*1af0*/  UMOV UR9, UR56 ;  /* 0x0000003800097c82 */ /* 0x000fe40008000000 */
.L_x_858:
        /* <DEDUP_REMOVED lines=25> */
[----:B------:R-:W-:-:S03]  /*1c90*/  SHF.R.S32.HI R27, RZ, 0x3, R27 ;  /* 0x00000003ff1b7819 */ /* 0x000fc6000001141b */
        /* <DEDUP_REMOVED lines=15> */
[----:B-----5:R-:W-:Y:S01]  /*1d90*/  SHF.R.S32.HI R5, RZ, 0x1f, R22 ;  /* 0x0000001fff057819 */ /* 0x020fe20000011416 */
[----:B------:R-:W-:Y:S01]  /*1da0*/  UIMAD.WIDE UR6, UR6, UR33, UR30 ;  /* 0x00000021060672a5 */ /* 0x000fe2000f8e021e */
[----:B------:R-:W-:Y:S02]  /*1db0*/  IADD3 R6, P1, R14, UR22, RZ ;  /* 0x000000160e067c10 */ /* 0x000fe4000ff3e0ff */
[----:B------:R-:W-:Y:S02]  /*1dc0*/  LEA.HI R5, R5, R22, RZ, 0x5 ;  /* 0x0000001605057211 */ /* 0x000fe400078f28ff */
[----:B------:R-:W-:Y:S01]  /*1dd0*/  IADD3.X R7, R15, UR23, RZ, P1, !PT ;  /* 0x000000170f077c10 */ /* 0x000fe20008ffe4ff */
[----:B------:R-:W-:Y:S01]  /*1de0*/  ULDC.64 UR22, c[0x0][0x200] ;  /* 0x0000800000167ab9 */ /* 0x000fe20000000a00 */
[----:B------:R-:W-:Y:S01]  /*1df0*/  LOP3.LUT R11, R5, 0xffffffe0, RZ, 0xc0, !PT ;  /* 0xffffffe0050b7812 */ /* 0x000fe200078ec0ff */
[----:B------:R-:W-:Y:S01]  /*1e00*/  UMOV UR16, UR6 ;  /* 0x0000000600107c82 */ /* 0x000fe20008000000 */
[----:B------:R-:W-:Y:S01]  /*1e10*/  SHF.R.S32.HI R5, RZ, 0x5, R5 ;  /* 0x00000005ff057819 */ /* 0x000fe20000011405 */
[----:B------:R-:W-:Y:S01]  /*1e20*/  IMAD.WIDE.U32 R6, R10, c[0x0][0x370], R6 ;  /* 0x0000dc000a067a25 */ /* 0x000fe200078e0006 */
[----:B------:R-:W-:-:S02]  /*1e30*/  UIADD3 UR6, -UR8, UR14, UR38 ;  /* 0x0000000e08067290 */ /* 0x000fc4000fffe126 */
[----:B------:R-:W-:Y:S01]  /*1e40*/  UMOV UR15, UR7 ;  /* 0x00000007000f7c82 */ /* 0x000fe20008000000 */
[----:B------:R-:W-:Y:S01]  /*1e50*/  IMAD.IADD R22, R22, 0x1, -R11 ;  /* 0x0000000116167824 */ /* 0x000fe200078e0a0b */
[----:B------:R-:W-:Y:S01]  /*1e60*/  IADD3 R7, R7, UR10, RZ ;  /* 0x0000000a07077c10 */ /* 0x000fe2000fffe0ff */
[----:B------:R-:W-:Y:S02]  /*1e70*/  UIADD3 UR6, UR6, -UR17, URZ ;  /* 0x8000001106067290 */ /* 0x000fe4000fffe03f */
[----:B------:R-:W-:Y:S02]  /*1e80*/  IMAD R5, R5, UR51, R22 ;  /* 0x0000003305057c24 */ /* 0x000fe4000f8e0216 */
[----:B------:R-:W-:-:S03]  /*1e90*/  USHF.R.S32.HI UR17, URZ, 0x1f, UR6 ;  /* 0x0000001f3f117899 */ /* 0x000fc60008011406 */
[C---:B------:R-:W-:Y:S01]  /*1ea0*/  IADD3 R11, P1, R5.reuse, UR21, RZ ;  /* 0x00000015050b7c10 */ /* 0x040fe2000ff3e0ff */
[----:B------:R-:W-:Y:S02]  /*1eb0*/  ULEA.HI UR17, UR17, UR6, URZ, 0x6 ;  /* 0x0000000611117291 */ /* 0x000fe4000f8f303f */
[----:B------:R-:W-:Y:S01]  /*1ec0*/  UIMAD.WIDE UR6, UR11, UR33, UR22 ;  /* 0x000000210b0672a5 */ /* 0x000fe2000f8e0216 */
[----:B------:R-:W-:Y:S01]  /*1ed0*/  LEA.HI.X.SX32 R10, R5, UR19, 0x1, P1 ;  /* 0x00000013050a7c11 */ /* 0x000fe200088f0eff */
[----:B------:R-:W-:Y:S01]  /*1ee0*/  IMAD.U32 R5, RZ, RZ, UR41 ;  /* 0x00000029ff057e24 */ /* 0x000fe2000f8e00ff */
[----:B------:R-:W-:Y:S01]  /*1ef0*/  USHF.R.S32.HI UR17, URZ, 0x6, UR17 ;  /* 0x000000063f117899 */ /* 0x000fe20008011411 */
[----:B------:R-:W-:Y:S02]  /*1f00*/  LEA R16, P1, R11, c[0x0][0x350], 0x2 ;  /* 0x0000d4000b107a11 */ /* 0x000fe400078210ff */
[----:B------:R-:W-:Y:S01]  /*1f10*/  IMAD.WIDE.U32 R6, R5, c[0x0][0x378], R6 ;  /* 0x0000de0005067a25 */ /* 0x000fe200078e0006 */
[----:B------:R-:W-:Y:S01]  /*1f20*/  UISETP.LT.AND UP1, UPT, URZ, UR17, UPT ;  /* 0x000000113f00728c */ /* 0x000fe2000bf21270 */
[----:B------:R-:W-:-:S02]  /*1f30*/  LEA.HI.X R17, R11, c[0x0][0x354], R10, 0x2, P1 ;  /* 0x0000d5000b117a11 */ /* 0x000fc400008f140a */
[----:B------:R-:W-:Y:S01]  /*1f40*/  IMAD.WIDE.U32 R8, R5, c[0x0][0x1a8], R8 ;  /* 0x00006a0005087a25 */ /* 0x000fe200078e0008 */
[----:B------:R-:W-:Y:S01]  /*1f50*/  IADD3 R7, R7, UR13, RZ ;  /* 0x0000000d07077c10 */ /* 0x000fe2000fffe0ff */
[----:B------:R-:W-:Y:S02]  /*1f60*/  USEL UR17, URZ, UR17, !UP1 ;  /* 0x000000113f117287 */ /* 0x000fe4000c800000 */
[----:B------:R-:W-:Y:S01]  /*1f70*/  IMAD R5, R20, c[0x0][0x370], RZ ;  /* 0x0000dc0014057a24 */ /* 0x000fe200078e02ff */
[----:B------:R-:W-:Y:S01]  /*1f80*/  IADD3 R9, R9, UR18, RZ ;  /* 0x0000001209097c10 */ /* 0x000fe2000fffe0ff */
[C---:B------:R-:W-:Y:S01]  /*1f90*/  IMAD.WIDE.U32 R6, R27.reuse, c[0x0][0x370], R6 ;  /* 0x0000dc001b067a25 */ /* 0x040fe200078e0006 */
[----:B------:R-:W-:Y:S01]  /*1fa0*/  LEA R28, P3, R8, c[0x0][0x160], 0x1 ;  /* 0x00005800081c7a11 */ /* 0x000fe200078608ff */
[----:B------:R-:W-:Y:S02]  /*1fb0*/  UISETP.GT.AND UP1, UPT, UR25, UR17, UPT ;  /* 0x000000111900728c */ /* 0x000fe4000bf24270 */
[----:B------:R-:W-:Y:S01]  /*1fc0*/  IMAD R5, R27, c[0x0][0x374], R5 ;  /* 0x0000dd001b057a24 */ /* 0x000fe200078e0205 */
[----:B------:R-:W-:-:S02]  /*1fd0*/  LEA R30, P2, R6, c[0x0][0x330], 0x1 ;  /* 0x0000cc00061e7a11 */ /* 0x000fc400078408ff */
[----:B------:R-:W-:Y:S01]  /*1fe0*/  LEA.HI.X R29, R8, c[0x0][0x164], R9, 0x1, P3 ;  /* 0x00005900081d7a11 */ /* 0x000fe200018f0c09 */
[----:B------:R-:W-:Y:S01]  /*1ff0*/  IMAD.IADD R5, R7, 0x1, R5 ;  /* 0x0000000107057824 */ /* 0x000fe200078e0205 */
[----:B------:R-:W-:-:S03]  /*2000*/  PLOP3.LUT P1, PT, PT, PT, UP1, 0x80, 0x0 ;  /* 0x000000000000781c */ /* 0x000fc60003f2f018 */
[----:B------:R1:W-:Y:S01]  /*2010*/  STL.64 [R1+0x48], R28 ;  /* 0x0000481c01007387 */ /* 0x0003e20000100a00 */
[----:B------:R-:W-:-:S03]  /*2020*/  LEA.HI.X R31, R6, c[0x0][0x334], R5, 0x1, P2 ;  /* 0x0000cd00061f7a11 */ /* 0x000fc600010f0c05 */
[----:B------:R1:W-:Y:S04]  /*2030*/  STL.64 [R1+0x30], R16 ;  /* 0x0000301001007387 */ /* 0x0003e80000100a00 */
[----:B------:R1:W-:Y:S02]  /*2040*/  STL.64 [R1+0x40], R30 ;  /* 0x0000401e01007387 */ /* 0x0003e40000100a00 */
        /* <DEDUP_REMOVED lines=19> */
.L_x_860:
        /* <DEDUP_REMOVED lines=18> */
.L_x_861:
[----:B------:R-:W-:Y:S01]  /*22a0*/  ULDC.64 UR6, c[0x0][0x3a0] ;  /* 0x0000e80000067ab9 */ /* 0x000fe20000000a00 */
        /* <DEDUP_REMOVED lines=29> */
.L_x_863:
[----:B------:R-:W-:Y:S05]  /*2480*/  BSYNC B0 ;  /* 0x0000000000007941 */ /* 0x000fea0003800000 */
.L_x_862:
[----:B--2---:R-:W-:Y:S01]  /*2490*/  IADD3 R4, R27, 0x20, RZ ;  /* 0x000000201b047810 */ /* 0x004fe20007ffe0ff */
        /* <DEDUP_REMOVED lines=15> */
.L_x_865:
[----:B------:R-:W-:Y:S05]  /*2590*/  BSYNC B0 ;  /* 0x0000000000007941 */ /* 0x000fea0003800000 */
.L_x_864:
[----:B------:R-:W-:Y:S01]  /*25a0*/  ULDC.64 UR6, c[0x0][0x3a8] ;  /* 0x0000ea0000067ab9 */ /* 0x000fe20000000a00 */
[----:B--2---:R-:W-:Y:S01]  /*25b0*/  IMAD.U32 R4, RZ, RZ, UR38 ;  /* 0x00000026ff047e24 */ /* 0x004fe2000f8e00ff */
        /* <DEDUP_REMOVED lines=26> */
.L_x_867:
[----:B------:R-:W-:Y:S05]  /*2760*/  BSYNC B0 ;  /* 0x0000000000007941 */ /* 0x000fea0003800000 */
.L_x_866:
[----:B------:R-:W-:Y:S05]  /*2770*/  @P0 BRA `(.L_x_868) ;  /* 0x000063e000000947 */ /* 0x000fea0003800000 */
[----:B--2---:R-:W-:Y:S02]  /*2780*/  IADD3 R4, P0, R27, 0x20, RZ ;  /* 0x000000201b047810 */ /* 0x004fe40007f1e0ff */
        /* <DEDUP_REMOVED lines=12> */
.L_x_859:
[----:B------:R-:W2:Y:S01]  /*2850*/  LDL R26, [R1+0x38] ;  /* 0x00003800011a7983 */ /* 0x000ea20000100800 */
[----:B------:R-:W-:Y:S01]  /*2860*/  ULDC.64 UR10, c[0x0][0x1a0] ;  /* 0x00006800000a7ab9 */ /* 0x000fe20000000a00 */
[----:B------:R-:W-:Y:S01]  /*2870*/  IMAD.U32 R6, RZ, RZ, UR38 ;  /* 0x00000026ff067e24 */ /* 0x000fe2000f8e00ff */
[----:B------:R-:W-:-:S02]  /*2880*/  UIMAD UR10, UR20, UR10, URZ ;  /* 0x0000000a140a72a4 */ /* 0x000fc4000f8e023f */
[----:B------:R-:W-:Y:S01]  /*2890*/  ULDC.64 UR12, c[0x0][0x198] ;  /* 0x00006600000c7ab9 */ /* 0x000fe20000000a00 */
[----:B------:R-:W-:Y:S01]  /*28a0*/  IMAD.WIDE.U32 R6, R6, c[0x0][0x1a0], R14 ;  /* 0x0000680006067a25 */ /* 0x000fe200078e000e */
[----:B------:R-:W-:Y:S02]  /*28b0*/  UIMAD UR10, UR38, UR11, UR10 ;  /* 0x0000000b260a72a4 */ /* 0x000fe4000f8e020a */
[----:B------:R-:W-:Y:S02]  /*28c0*/  UIMAD UR12, UR20, UR12, URZ ;  /* 0x0000000c140c72a4 */ /* 0x000fe4000f8e023f */
[----:B------:R-:W-:Y:S02]  /*28d0*/  IADD3 R8, P0, R6, UR26, RZ ;  /* 0x0000001a06087c10 */ /* 0x000fe4000ff1e0ff */
[----:B------:R-:W-:Y:S01]  /*28e0*/  IMAD.U32 R5, RZ, RZ, UR10 ;  /* 0x0000000aff057e24 */ /* 0x000fe2000f8e00ff */
[----:B------:R-:W-:Y:S01]  /*28f0*/  MOV R6, UR38 ;  /* 0x0000002600067c02 */ /* 0x000fe20008000f00 */
[----:B------:R-:W-:-:S03]  /*2900*/  UIMAD UR11, UR38, UR13, UR12 ;  /* 0x0000000d260b72a4 */ /* 0x000fc6000f8e020c */
[----:B------:R-:W-:Y:S01]  /*2910*/  IADD3.X R9, R7, UR27, R5, P0, !PT ;  /* 0x0000001b07097c10 */ /* 0x000fe200087fe405 */
[----:B------:R-:W-:Y:S01]  /*2920*/  IMAD.WIDE.U32 R6, R6, c[0x0][0x198], R14 ;  /* 0x0000660006067a25 */ /* 0x000fe200078e000e */
[----:B------:R-:W-:-:S04]  /*2930*/  UIMAD UR10, UR9, -0x40, UR14 ;  /* 0xffffffc0090a78a4 */ /* 0x000fc8000f8e020e */
[----:B------:R-:W-:Y:S02]  /*2940*/  IADD3 R10, P0, R6, UR28, RZ ;  /* 0x0000001c060a7c10 */ /* 0x000fe4000ff1e0ff */
[----:B------:R-:W-:Y:S01]  /*2950*/  IADD3 R6, R27, 0x20, RZ ;  /* 0x000000201b067810 */ /* 0x000fe20007ffe0ff */
[----:B------:R-:W-:Y:S01]  /*2960*/  IMAD.U32 R5, RZ, RZ, UR11 ;  /* 0x0000000bff057e24 */ /* 0x000fe2000f8e00ff */
[----:B------:R-:W-:Y:S02]  /*2970*/  UIMAD UR11, UR35, -0x40, UR8 ;  /* 0xffffffc0230b78a4 */ /* 0x000fe4000f8e0208 */
[----:B------:R-:W-:Y:S01]  /*2980*/  ISETP.GE.AND P1, PT, R6, UR10, PT ;  /* 0x0000000a06007c0c */ /* 0x000fe2000bf26270 */
[----:B------:R-:W-:-:S03]  /*2990*/  IMAD.MOV.U32 R23, RZ, RZ, 0x40 ;  /* 0x00000040ff177424 */ /* 0x000fc600078e00ff */
[----:B------:R-:W-:Y:S01]  /*29a0*/  ISETP.GE.AND P2, PT, R6, UR11, PT ;  /* 0x0000000b06007c0c */ /* 0x000fe2000bf46270 */
[----:B-1----:R-:W-:Y:S01]  /*29b0*/  IMAD.WIDE.U32 R14, R23, c[0x0][0x370], RZ ;  /* 0x0000dc00170e7a25 */ /* 0x002fe200078e00ff */
[----:B------:R-:W-:-:S03]  /*29c0*/  IADD3.X R11, R7, UR29, R5, P0, !PT ;  /* 0x0000001d070b7c10 */ /* 0x000fc600087fe405 */
[----:B------:R-:W-:-:S04]  /*29d0*/  IMAD R16, R23, c[0x0][0x374], RZ ;  /* 0x0000dd0017107a24 */ /* 0x000fc800078e02ff */
[----:B------:R-:W-:Y:S01]  /*29e0*/  @!P1 IADD3 R14, P0, R30, R14, RZ ;  /* 0x0000000e1e0e9210 */ /* 0x000fe20007f1e0ff */
[----:B------:R-:W-:-:S03]  /*29f0*/  IMAD R6, R12, c[0x0][0x1b8], RZ ;  /* 0x00006e000c067a24 */ /* 0x000fc600078e02ff */
[----:B------:R-:W-:Y:S02]  /*2a00*/  @!P1 IADD3.X R15, R31, R15, R16, P0, !PT ;  /* 0x0000000f1f0f9210 */ /* 0x000fe400007fe410 */
[----:B------:R-:W-:Y:S01]  /*2a10*/  @!P2 IADD3 R18, P0, R27, 0x20, RZ ;  /* 0x000000201b12a810 */ /* 0x000fe20007f1e0ff */
[----:B------:R-:W-:Y:S02]  /*2a20*/  IMAD R5, R12, c[0x0][0x1b0], RZ ;  /* 0x00006c000c057a24 */ /* 0x000fe400078e02ff */
[C---:B------:R-:W-:Y:S02]  /*2a30*/  IMAD R12, R4.reuse, c[0x0][0x1bc], R6 ;  /* 0x00006f00040c7a24 */ /* 0x040fe400078e0206 */
[----:B------:R-:W-:-:S04]  /*2a40*/  IMAD.WIDE.U32 R6, R4, c[0x0][0x1b8], R8 ;  /* 0x00006e0004067a25 */ /* 0x000fc800078e0008 */
[----:B------:R-:W-:Y:S01]  /*2a50*/  @!P2 IMAD.X R9, RZ, RZ, R20, P0 ;  /* 0x000000ffff09a224 */ /* 0x000fe200000e0614 */
[----:B------:R-:W-:Y:S02]  /*2a60*/  PLOP3.LUT P0, PT, PT, PT, UP6, 0x80, 0x0 ;  /* 0x000000000000781c */ /* 0x000fe40003f0f068 */
[C---:B------:R-:W-:Y:S02]  /*2a70*/  ISETP.GE.AND P3, PT, R27.reuse, UR11, PT ;  /* 0x0000000b1b007c0c */ /* 0x040fe4000bf66270 */
[----:B------:R-:W-:Y:S01]  /*2a80*/  @!P2 IADD3 R8, P4, R27, 0x20, RZ ;  /* 0x000000201b08a810 */ /* 0x000fe20007f9e0ff */
[C---:B------:R-:W-:Y:S01]  /*2a90*/  IMAD R13, R4.reuse, c[0x0][0x1b4], R5 ;  /* 0x00006d00040d7a24 */ /* 0x040fe200078e0205 */
[----:B------:R-:W-:Y:S01]  /*2aa0*/  IADD3 R7, R7, R12, RZ ;  /* 0x0000000c07077210 */ /* 0x000fe20007ffe0ff */
[----:B------:R-:W-:-:S06]  /*2ab0*/  IMAD.WIDE.U32 R4, R4, c[0x0][0x1b0], R10 ;  /* 0x00006c0004047a25 */ /* 0x000fcc00078e000a */
[----:B------:R-:W-:Y:S01]  /*2ac0*/  @P0 BAR.SYNC.DEFER_BLOCKING 0x0 ;  /* 0x0000000000000b1d */ /* 0x000fe20000010000 */
[----:B------:R-:W-:Y:S01]  /*2ad0*/  @!P2 IMAD.X R12, RZ, RZ, R20, P4 ;  /* 0x000000ffff0ca224 */ /* 0x000fe200020e0614 */
[----:B------:R-:W-:Y:S01]  /*2ae0*/  @!P2 MOV R11, R7 ;  /* 0x00000007000ba202 */ /* 0x000fe20000000f00 */
[----:B------:R-:W-:Y:S01]  /*2af0*/  @!P2 IMAD.MOV.U32 R10, RZ, RZ, R6 ;  /* 0x000000ffff0aa224 */ /* 0x000fe200078e0006 */
[----:B------:R-:W-:Y:S01]  /*2b00*/  IADD3 R5, R5, R13, RZ ;  /* 0x0000000d05057210 */ /* 0x000fe20007ffe0ff */
[----:B------:R-:W-:Y:S02]  /*2b10*/  @!P2 IMAD R17, R12, c[0x0][0x1a0], RZ ;  /* 0x000068000c11aa24 */ /* 0x000fe400078e02ff */
[----:B------:R-:W-:Y:S01]  /*2b20*/  @!P3 IMAD R19, R20, c[0x0][0x1a0], RZ ;  /* 0x000068001413ba24 */ /* 0x000fe200078e02ff */
[----:B------:R-:W-:Y:S01]  /*2b30*/  @!P2 MOV R12, R4 ;  /* 0x00000004000ca202 */ /* 0x000fe20000000f00 */
[----:B------:R-:W-:Y:S02]  /*2b40*/  @!P2 IMAD R16, R9, c[0x0][0x198], RZ ;  /* 0x000066000910aa24 */ /* 0x000fe400078e02ff */
[----:B------:R-:W-:-:S02]  /*2b50*/  @!P2 IMAD R17, R8, c[0x0][0x1a4], R17 ;  /* 0x000069000811aa24 */ /* 0x000fc400078e0211 */
[----:B------:R-:W-:-:S04]  /*2b60*/  @!P2 IMAD.WIDE.U32 R8, R8, c[0x0][0x1a0], R10 ;  /* 0x000068000808aa25 */ /* 0x000fc800078e000a */
[----:B------:R-:W-:Y:S02]  /*2b70*/  @!P2 IMAD.MOV.U32 R13, RZ, RZ, R5 ;  /* 0x000000ffff0da224 */ /* 0x000fe400078e0005 */
[C---:B------:R-:W-:Y:S02]  /*2b80*/  @!P3 IMAD R10, R27.reuse, c[0x0][0x1a4], R19 ;  /* 0x000069001b0aba24 */ /* 0x040fe400078e0213 */
[----:B------:R-:W-:-:S04]  /*2b90*/  @!P3 IMAD.WIDE.U32 R6, R27, c[0x0][0x1a0], R6 ;  /* 0x000068001b06ba25 */ /* 0x000fc800078e0006 */
[C---:B------:R-:W-:Y:S01]  /*2ba0*/  @!P2 IMAD R21, R18.reuse, c[0x0][0x19c], R16 ;  /* 0x000067001215aa24 */ /* 0x040fe200078e0210 */
[----:B------:R-:W-:Y:S01]  /*2bb0*/  @!P3 IADD3 R7, R7, R10, RZ ;  /* 0x0000000a0707b210 */ /* 0x000fe20007ffe0ff */
[----:B------:R-:W-:Y:S01]  /*2bc0*/  @!P2 IMAD.WIDE.U32 R18, R18, c[0x0][0x198], R12 ;  /* 0x000066001212aa25 */ /* 0x000fe200078e000c */
[----:B------:R-:W-:Y:S02]  /*2bd0*/  @!P3 LEA R12, P5, R6, c[0x0][0x170], 0x1 ;  /* 0x00005c00060cba11 */ /* 0x000fe400078a08ff */
[----:B------:R-:W-:Y:S01]  /*2be0*/  @!P2 LEA R10, P4, R8, c[0x0][0x170], 0x1 ;  /* 0x00005c00080aaa11 */ /* 0x000fe200078808ff */
[----:B------:R-:W-:Y:S01]  /*2bf0*/  @!P3 IMAD R11, R20, c[0x0][0x198], RZ ;  /* 0x00006600140bba24 */ /* 0x000fe200078e02ff */
[----:B------:R-:W-:Y:S01]  /*2c00*/  @!P3 LEA.HI.X R13, R6, c[0x0][0x174], R7, 0x1, P5 ;  /* 0x00005d00060dba11 */ /* 0x000fe200028f0c07 */
[----:B------:R-:W-:Y:S02]  /*2c10*/  @!P2 IMAD.IADD R9, R9, 0x1, R17 ;  /* 0x000000010909a824 */ /* 0x000fe400078e0211 */
[----:B------:R-:W-:-:S03]  /*2c20*/  @!P3 IMAD R20, R27, c[0x0][0x19c], R11 ;  /* 0x000067001b14ba24 */ /* 0x000fc600078e020b */
[----:B------:R-:W-:Y:S01]  /*2c30*/  @!P2 LEA.HI.X R11, R8, c[0x0][0x174], R9, 0x1, P4 ;  /* 0x00005d00080baa11 */ /* 0x000fe200020f0c09 */
        /* <DEDUP_REMOVED lines=86> */
[----:B------:R-:W0:Y:S01]  /*31a0*/  LDGDEPBAR ;  /* 0x00000000000079af */ /* 0x000e220000000000 */
[----:B-1----:R-:W-:Y:S01]  /*31b0*/  IMAD.MOV.U32 R7, RZ, RZ, 0x7f800000 ;  /* 0x7f800000ff077424 */ /* 0x002fe200078e00ff */
[----:B------:R-:W-:Y:S01]  /*31c0*/  MOV R6, 0x7f800000 ;  /* 0x7f80000000067802 */ /* 0x000fe20000000f00 */
[----:B-----5:R-:W-:Y:S01]  /*31d0*/  IMAD.MOV.U32 R8, RZ, RZ, c[0x0][0x308] ;  /* 0x0000c200ff087624 */ /* 0x020fe200078e00ff */
[----:B------:R-:W-:Y:S01]  /*31e0*/  MOV R9, c[0x0][0x30c] ;  /* 0x0000c30000097a02 */ /* 0x000fe20000000f00 */
[----:B------:R-:W-:-:S04]  /*31f0*/  DEPBAR.LE SB0, 0x1 ;  /* 0x000080400000791a */ /* 0x000fc80000000000 */
[C---:B--2---:R-:W-:Y:S02]  /*3200*/  IADD3 R4, R10.reuse, 0x8, RZ ;  /* 0x000000080a047810 */ /* 0x044fe40007ffe0ff */
[----:B------:R-:W-:Y:S02]  /*3210*/  ISETP.GE.AND P1, PT, R10, UR10, PT ;  /* 0x0000000a0a007c0c */ /* 0x000fe4000bf26270 */
[----:B------:R-:W-:Y:S02]  /*3220*/  ISETP.GE.AND P0, PT, R4, UR10, PT ;  /* 0x0000000a04007c0c */ /* 0x000fe4000bf06270 */
[----:B------:R-:W-:-:S05]  /*3230*/  MOV R4, 0x4 ;  /* 0x0000000400047802 */ /* 0x000fca0000000f00 */
[----:B------:R-:W-:-:S05]  /*3240*/  IMAD.WIDE R4, R10, R4, UR6 ;  /* 0x000000060a047e25 */ /* 0x000fca000f8e0204 */
[----:B------:R1:W2:Y:S04]  /*3250*/  @!P1 LDG.E R7, [R4.64] ;  /* 0x0000000404079981 */ /* 0x0002a8000c1e1900 */
[----:B------:R1:W5:Y:S04]  /*3260*/  @!P0 LDG.E R6, [R4.64+0x20] ;  /* 0x0000200404068981 */ /* 0x000368000c1e1900 */
[----:B------:R-:W-:Y:S06]  /*3270*/  BAR.SYNC.DEFER_BLOCKING 0x0 ;  /* 0x0000000000007b1d */ /* 0x000fec0000010000 */
[----:B-1----:R1:W3:Y:S04]  /*3280*/  LDG.E.64 R4, [R8.64+0x8] ;  /* 0x0000080408047981 */ /* 0x0022e8000c1e1b00 */
[----:B------:R-:W2:Y:S04]  /*3290*/  LDSM.16.M88.4 R148, [R252+0x12000] ;  /* 0x01200000fc94783b */ /* 0x000ea80000000200 */
[----:B------:R-:W2:Y:S04]  /*32a0*/  LDSM.16.M88.4 R152, [R252+0x12800] ;  /* 0x01280000fc98783b */ /* 0x000ea80000000200 */
[----:B------:R-:W2:Y:S04]  /*32b0*/  LDSM.16.M88.4 R180, [R252+0x14000] ;  /* 0x01400000fcb4783b */ /* 0x000ea80000000200 */
[----:B------:R-:W2:Y:S04]  /*32c0*/  LDSM.16.M88.4 R184, [R252+0x14800] ;  /* 0x01480000fcb8783b */ /* 0x000ea80000000200 */
[----:B------:R-:W2:Y:S04]  /*32d0*/  LDSM.16.M88.4 R212, [R252+0x16000] ;  /* 0x01600000fcd4783b */ /* 0x000ea80000000200 */
[----:B------:R-:W2:Y:S04]  /*32e0*/  LDSM.16.M88.4 R216, [R252+0x16800] ;  /* 0x01680000fcd8783b */ /* 0x000ea80000000200 */
[----:B-1----:R-:W4:Y:S04]  /*32f0*/  LDG.E.64 R8, [R8.64] ;  /* 0x0000000408087981 */ /* 0x002f28000c1e1b00 */
[----:B-----5:R1:W-:Y:S04]  /*3300*/  STL [R1+0x64], R6 ;  /* 0x0000640601007387 */ /* 0x0203e80000100800 */
[----:B--2---:R3:W-:Y:S01]  /*3310*/  STL [R1+0x60], R7 ;  /* 0x0000600701007387 */ /* 0x0047e20000100800 */
[----:B-1----:R-:W-:-:S02]  /*3320*/  SHF.R.S32.HI R6, RZ, 0x1f, R22 ;  /* 0x0000001fff067819 */ /* 0x002fc40000011416 */
[----:B---3--:R-:W-:-:S04]  /*3330*/  IADD3 R7, P1, P0, R4, UR45, R22 ;  /* 0x0000002d04077c10 */ /* 0x008fc8000f83e016 */
[----:B------:R-:W-:Y:S01]  /*3340*/  IADD3.X R4, R5, UR53, R6, P1, P0 ;  /* 0x0000003505047c10 */ /* 0x000fe20008fe0406 */
[----:B------:R1:W-:Y:S04]  /*3350*/  STL [R1+0x70], R7 ;  /* 0x0000700701007387 */ /* 0x0003e80000100800 */
[----:B------:R-:W2:Y:S01]  /*3360*/  LDL R10, [R1+0x4] ;  /* 0x00000400010a7983 */ /* 0x000ea20000100800 */
[----:B----4-:R3:W4:Y:S03]  /*3370*/  R2UR UR20, R8 ;  /* 0x00000000081473c2 */ /* 0x01072600000e0000 */
[----:B---3--:R-:W3:Y:S04]  /*3380*/  LDL R8, [R1] ;  /* 0x0000000001087983 */ /* 0x008ee80000100800 */
[----:B------:R2:W-:Y:S04]  /*3390*/  STL [R1+0x74], R4 ;  /* 0x0000740401007387 */ /* 0x0005e80000100800 */
[----:B-1----:R-:W5:Y:S01]  /*33a0*/  LDL R7, [R1+0x2c] ;  /* 0x00002c0001077983 */ /* 0x002f620000100800 */
[----:B------:R-:W-:-:S02]  /*33b0*/  UIADD3 UR18, UR38, UR14, URZ ;  /* 0x0000000e26127290 */ /* 0x000fc4000fffe03f */
[----:B------:R-:W-:Y:S02]  /*33c0*/  ULDC UR19, c[0x0][0x2e8] ;  /* 0x0000ba0000137ab9 */ /* 0x000fe40000000800 */
[----:B------:R-:W-:-:S04]  /*33d0*/  UIADD3 UR21, -UR8, 0x40, UR18 ;  /* 0x0000004008157890 */ /* 0x000fc8000fffe112 */
[----:B------:R-:W-:Y:S01]  /*33e0*/  UIADD3 UR21, UR21, -UR19, URZ ;  /* 0x8000001315157290 */ /* 0x000fe2000fffe03f */
[----:B------:R-:W1:Y:S01]  /*33f0*/  R2UR UR19, R9 ;  /* 0x00000000091373c2 */ /* 0x000e6200000e0000 */
        /* <DEDUP_REMOVED lines=48> */
[----:B------:R-:W-:-:S02]  /*3700*/  UIADD3 UR34, UR38, 0x40, URZ ;  /* 0x0000004026227890 */ /* 0x000fc4000fffe03f */
[----:B----4-:R-:W-:Y:S02]  /*3710*/  UIADD3 UR33, UR20, -0x61c88647, URZ ;  /* 0x9e3779b914217890 */ /* 0x010fe4000fffe03f */
[----:B-1----:R-:W-:Y:S02]  /*3720*/  UIADD3 UR32, UR19, -0x4498517b, URZ ;  /* 0xbb67ae8513207890 */ /* 0x002fe4000fffe03f */
[----:B------:R-:W-:Y:S02]  /*3730*/  UIADD3 UR31, UR20, 0x3c6ef372, URZ ;  /* 0x3c6ef372141f7890 */ /* 0x000fe4000fffe03f */
[----:B------:R-:W-:Y:S02]  /*3740*/  UIADD3 UR30, UR19, 0x76cf5d0a, URZ ;  /* 0x76cf5d0a131e7890 */ /* 0x000fe4000fffe03f */
[----:B------:R-:W-:Y:S02]  /*3750*/  UIADD3 UR29, UR20, -0x255992d5, URZ ;  /* 0xdaa66d2b141d7890 */ /* 0x000fe4000fffe03f */
[----:B------:R-:W-:-:S02]  /*3760*/  UIADD3 UR28, UR19, 0x32370b8f, URZ ;  /* 0x32370b8f131c7890 */ /* 0x000fc4000fffe03f */
[----:B------:R-:W-:Y:S02]  /*3770*/  UIADD3 UR27, UR20, 0x78dde6e4, URZ ;  /* 0x78dde6e4141b7890 */ /* 0x000fe4000fffe03f */
[----:B------:R-:W-:Y:S02]  /*3780*/  UIADD3 UR26, UR19, -0x126145ec, URZ ;  /* 0xed9eba14131a7890 */ /* 0x000fe4000fffe03f */
[----:B------:R-:W-:Y:S02]  /*3790*/  UIADD3 UR25, UR20, 0x1715609d, URZ ;  /* 0x1715609d14197890 */ /* 0x000fe4000fffe03f */
[----:B------:R-:W-:Y:S02]  /*37a0*/  UIADD3 UR24, UR19, -0x56f99767, URZ ;  /* 0xa906689913187890 */ /* 0x000fe4000fffe03f */
[----:B------:R-:W-:Y:S02]  /*37b0*/  UIADD3 UR23, UR20, -0x4ab325aa, URZ ;  /* 0xb54cda5614177890 */ /* 0x000fe4000fffe03f */
[----:B------:R-:W-:-:S02]  /*37c0*/  UIADD3 UR22, UR19, 0x646e171e, URZ ;  /* 0x646e171e13167890 */ /* 0x000fc4000fffe03f */
[----:B------:R-:W-:Y:S01]  /*37d0*/  ULDC UR12, c[0x0][0x2e4] ;  /* 0x0000b900000c7ab9 */ /* 0x000fe20000000800 */
[----:B--2---:R1:W2:Y:S04]  /*37e0*/  LDSM.16.M88.4 R156, [R10+0x12000] ;  /* 0x012000000a9c783b */ /* 0x0042a80000000200 */
[----:B------:R1:W4:Y:S04]  /*37f0*/  LDSM.16.M88.4 R160, [R10+0x12800] ;  /* 0x012800000aa0783b */ /* 0x0003280000000200 */
[----:B------:R1:W1:Y:S04]  /*3800*/  LDSM.16.M88.4 R188, [R10+0x14000] ;  /* 0x014000000abc783b */ /* 0x0002680000000200 */
[----:B------:R1:W1:Y:S04]  /*3810*/  LDSM.16.M88.4 R192, [R10+0x14800] ;  /* 0x014800000ac0783b */ /* 0x0002680000000200 */
[----:B------:R1:W1:Y:S04]  /*3820*/  LDSM.16.M88.4 R220, [R10+0x16000] ;  /* 0x016000000adc783b */ /* 0x0002680000000200 */
[----:B------:R1:W1:Y:S04]  /*3830*/  LDSM.16.M88.4 R224, [R10+0x16800] ;  /* 0x016800000ae0783b */ /* 0x0002680000000200 */
        /* <DEDUP_REMOVED lines=12> */
.L_x_873:
        /* <DEDUP_REMOVED lines=11> */
[----:B------:R-:W4:Y:S01]  /*39b0*/  LDL R76, [R1+0x3c] ;  /* 0x00003c00014c7983 */ /* 0x000f220000100800 */
[----:B------:R-:W-:Y:S04]  /*39c0*/  DEPBAR.LE SB0, 0x0 ;  /* 0x000080000000791a */ /* 0x000fe80000000000 */
[----:B------:R-:W-:Y:S06]  /*39d0*/  BAR.SYNC.DEFER_BLOCKING 0x0 ;  /* 0x0000000000007b1d */ /* 0x000fec0000010000 */
[----:B-1----:R-:W-:Y:S04]  /*39e0*/  LDSM.16.M88.4 R8, [R252+0xc000] ;  /* 0x00c00000fc08783b */ /* 0x002fe80000000200 */
[----:B------:R-:W-:Y:S04]  /*39f0*/  LDSM.16.M88.4 R68, [R252+0xc800] ;  /* 0x00c80000fc44783b */ /* 0x000fe80000000200 */
[----:B--2---:R-:W1:Y:S04]  /*3a00*/  LDSM.16.M88.4 R16, [R97] ;  /* 0x000000006110783b */ /* 0x004e680000000200 */
[----:B---3--:R-:W-:Y:S01]  /*3a10*/  LDSM.16.M88.4 R72, [R96] ;  /* 0x000000006048783b */ /* 0x008fe20000000200 */
[C---:B-1----:R-:W-:Y:S08]  /*3a20*/  HMMA.16816.F32 R4, R16.reuse, R8, RZ ;  /* 0x000000081004723c */ /* 0x042ff000000018ff */
[C---:B------:R-:W-:Y:S08]  /*3a30*/  HMMA.16816.F32 R8, R16.reuse, R10, RZ ;  /* 0x0000000a1008723c */ /* 0x040ff000000018ff */
[C---:B------:R-:W-:Y:S08]  /*3a40*/  HMMA.16816.F32 R12, R16.reuse, R68, RZ ;  /* 0x00000044100c723c */ /* 0x040ff000000018ff */
[----:B------:R-:W-:Y:S01]  /*3a50*/  HMMA.16816.F32 R16, R16, R70, RZ ;  /* 0x000000461010723c */ /* 0x000fe200000018ff */
[----:B----4-:R-:W1:Y:S07]  /*3a60*/  LDSM.16.M88.4 R68, [R79+0xc000] ;  /* 0x00c000004f44783b */ /* 0x010e6e0000000200 */
        /* <DEDUP_REMOVED lines=92> */
.L_x_869:
        /* <DEDUP_REMOVED lines=77> */
.L_x_870:
        /* <DEDUP_REMOVED lines=403> */
.L_x_871:
        /* <DEDUP_REMOVED lines=370> */
.L_x_872:
        /* <DEDUP_REMOVED lines=221> */
.L_x_874:
        /* <DEDUP_REMOVED lines=19> */
.L_x_875:
        /* <DEDUP_REMOVED lines=9> */
[----:B------:R-:W-:Y:S01]  /*84e0*/  USHF.R.S32.HI UR12, URZ, 0x1f, UR41 ;  /* 0x0000001f3f0c7899 */ /* 0x000fe20008011429 */
[----:B------:R-:W-:Y:S02]  /*84f0*/  BSSY B0, `(.L_x_876) ;  /* 0x000002b000007945 */ /* 0x000fe40003800000 */
        /* <DEDUP_REMOVED lines=18> */
[----:B------:R-:W-:Y:S01]  /*8620*/  ULDC.64 UR6, c[0x0][0x3b8] ;  /* 0x0000ee0000067ab9 */ /* 0x000fe20000000a00 */
[----:B------:R-:W-:Y:S01]  /*8630*/  IMAD.WIDE.U32 R4, R4, c[0x0][0x3a0], R6 ;  /* 0x0000e80004047a25 */ /* 0x000fe200078e0006 */
[----:B------:R-:W-:-:S04]  /*8640*/  UIMAD UR6, UR12, UR6, URZ ;  /* 0x000000060c0672a4 */ /* 0x000fc8000f8e023f */
[----:B------:R-:W-:Y:S01]  /*8650*/  IADD3 R4, P0, R4, UR14, RZ ;  /* 0x0000000e04047c10 */ /* 0x000fe2000ff1e0ff */
[----:B------:R-:W-:-:S03]  /*8660*/  UIMAD UR6, UR41, UR7, UR6 ;  /* 0x00000007290672a4 */ /* 0x000fc6000f8e0206 */
        /* <DEDUP_REMOVED lines=19> */
.L_x_877:
[----:B-1-34-:R-:W-:Y:S05]  /*87a0*/  BSYNC B0 ;  /* 0x0000000000007941 */ /* 0x01afea0003800000 */
.L_x_876:
        /* <DEDUP_REMOVED lines=16> */
.L_x_879:
[----:B------:R-:W-:Y:S05]  /*88b0*/  BSYNC B0 ;  /* 0x0000000000007941 */ /* 0x000fea0003800000 */
.L_x_878:
        /* <DEDUP_REMOVED lines=28> */
.L_x_881:
[----:B------:R-:W-:Y:S05]  /*8a80*/  BSYNC B0 ;  /* 0x0000000000007941 */ /* 0x000fea0003800000 */
.L_x_880:
        /* <DEDUP_REMOVED lines=13> */
.L_x_868:
[----:B------:R-:W-:Y:S05]  /*8b60*/  BSYNC B1 ;  /* 0x0000000000017941 */ /* 0x000fea0003800000 */
.L_x_854:
        /* <DEDUP_REMOVED lines=11> */
.L_x_882:
[----:B------:R-:W-:Y:S05]  /*8c20*/  EXIT ;  /* 0x000000000000794d */ /* 0x000fea0003800000 */
.L_x_884:
        /* <DEDUP_REMOVED lines=13> */
.L_x_1599:


//--------------------- .text._ZN5flash44flash_bwd_dq_dk_dv_loop_seqk_parallel_kernelI23Flash_bwd_kernel_traitsILi192ELi64ELi64ELi8ELi4ELi2ELi2ELb1ELb1EN7cutlass6half_tE19Flash_kernel_traitsILi192ELi64ELi64ELi8ES3_EELb0ELb0ELb1ELb0ELb0ELb1ELb1EEEvNS_16Flash_bwd_paramsE --------------------------
	.section	.text._ZN5flash44flash_bwd_dq_dk_dv_loop_seqk_parallel_kernelI23Flash_bwd_kernel_traitsILi192ELi64ELi64ELi8ELi4ELi2ELi2ELb1ELb1EN7cutlass6half_tE19Flash_kernel_traitsILi192ELi64ELi64ELi8ES3_EELb0ELb0ELb1ELb0ELb0ELb1ELb1EEEvNS_16Flash_bwd_paramsE,"ax",@progbits
	.sectioninfo	@"SHI_REGISTERS=255"
	.align	128
        .global         _ZN5flash44flash_bwd_dq_dk_dv_loop_seqk_parallel_kernelI23Flash_bwd_kernel_traitsILi192ELi64ELi64ELi8ELi4ELi2ELi2ELb1ELb1EN7cutlass6half_tE19Flash_kernel_traitsILi192ELi64ELi64ELi8ES3_EELb0ELb0ELb1ELb0ELb0ELb1ELb1EEEvNS_16Flash_bwd_paramsE
        .type           _ZN5flash44flash_bwd_dq_dk_dv_loop_seqk_parallel_kernelI23Flash_bwd_kernel_traitsILi192ELi64ELi64ELi8ELi4ELi2ELi2ELb1ELb1EN7cutlass6half_tE19Flash_kernel_traitsILi192ELi64ELi64ELi8ES3_EELb0ELb0ELb1ELb0ELb0ELb1ELb1EEEvNS_16Flash_bwd_paramsE,@function
        .size           _ZN5flash44flash_bwd_dq_dk_dv_loop_seqk_parallel_kernelI23Flash_bwd_kernel_traitsILi192ELi64ELi64ELi8ELi4ELi2ELi2ELb1ELb1EN7cutlass6half_tE19Flash_kernel_traitsILi192ELi64ELi64ELi8ES3_EELb0ELb0ELb1ELb0ELb0ELb1ELb1EEEvNS_16Flash_bwd_paramsE,(.L_x_1600 - _ZN5flash44flash_bwd_dq_dk_dv_loop_seqk_parallel_kernelI23Flash_bwd_kernel_traitsILi192ELi64ELi64ELi8ELi4ELi2ELi2ELb1ELb1EN7cutlass6half_tE19Flash_kernel_traitsILi192ELi64ELi64ELi8ES3_EELb0ELb0ELb1ELb0ELb0ELb1ELb1EEEvNS_16Flash_bwd_paramsE)
        .other          _ZN5flash44flash_bwd_dq_dk_dv_loop_seqk_parallel_kernelI23Flash_bwd_kernel_traitsILi192ELi64ELi64ELi8ELi4ELi2ELi2ELb1ELb1EN7cutlass6half_tE19Flash_kernel_traitsILi192ELi64ELi64ELi8ES3_EELb0ELb0ELb1ELb0ELb0ELb1ELb1EEEvNS_16Flash_bwd_paramsE,@"STO_CUDA_ENTRY STV_DEFAULT"
_ZN5flash44flash_bwd_dq_dk_dv_loop_seqk_parallel_kernelI23Flash_bwd_kernel_traitsILi192ELi64ELi64ELi8ELi4ELi2ELi2ELb1ELb1EN7cutlass6half_tE19Flash_kernel_traitsILi192ELi64ELi64ELi8ES3_EELb0ELb0ELb1ELb0ELb0ELb1ELb1EEEvNS_16Flash_bwd_paramsE:
.text._ZN5flash44flash_bwd_dq_dk_dv_loop_seqk_parallel_kernelI23Flash_bwd_kernel_traitsILi192ELi64ELi64ELi8ELi4ELi2ELi2ELb1ELb1EN7cutlass6half_tE19Flash_kernel_traitsILi192ELi64ELi64ELi8ES3_EELb0ELb0ELb1ELb0ELb0ELb1ELb1EEEvNS_16Flash_bwd_paramsE:
        /* <DEDUP_REMOVED lines=212> */
.L_x_915:
        /* <DEDUP_REMOVED lines=53> */
.L_x_885:
        /* <DEDUP_REMOVED lines=67> */
.L_x_887:
        /* <DEDUP_REMOVED lines=18> */
.L_x_888:
        /* <DEDUP_REMOVED lines=70> */
.L_x_889:
[----:B------:R-:W-:Y:S02]  /*1a40*/  UMOV UR15, UR51 ;  /* 0x00000033000f7c82 */ /* 0x000fe40008000000 */
.L_x_890:
        /* <DEDUP_REMOVED lines=109> */
.L_x_892:
        /* <DEDUP_REMOVED lines=18> */
.L_x_893:
        /* <DEDUP_REMOVED lines=29> */
.L_x_895:
[----:B------:R-:W-:Y:S05]  /*2410*/  BSYNC B0 ;  /* 0x0000000000007941 */ /* 0x000fea0003800000 */
.L_x_894:
        /* <DEDUP_REMOVED lines=16> */
.L_x_897:
[----:B------:R-:W-:Y:S05]  /*2520*/  BSYNC B0 ;  /* 0x0000000000007941 */ /* 0x000fea0003800000 */
.L_x_896:
        /* <DEDUP_REMOVED lines=27> */
.L_x_899:
[----:B------:R-:W-:Y:S05]  /*26e0*/  BSYNC B0 ;  /* 0x0000000000007941 */ /* 0x000fea0003800000 */
.L_x_898:
        /* <DEDUP_REMOVED lines=14> */
.L_x_891:
        /* <DEDUP_REMOVED lines=249> */
.L_x_905:
[----:B------:R-:W2:Y:S01]  /*3760*/  LDL R84, [R1+0x8] ;  /* 0x0000080001547983 */ /* 0x000ea20000100800 */
[----:B------:R-:W-:Y:S02]  /*3770*/  USHF.L.U32 UR9, UR7, 0x6, URZ ;  /* 0x0000000607097899 */ /* 0x000fe4000800063f */
[----:B------:R-:W-:Y:S02]  /*3780*/  ULDC UR8, c[0x0][0x2e4] ;  /* 0x0000b90000087ab9 */ /* 0x000fe40000000800 */
[----:B------:R-:W4:Y:S01]  /*3790*/  LDL R83, [R1+0xc] ;  /* 0x00000c0001537983 */ /* 0x000f220000100800 */
[----:B------:R-:W-:Y:S04]  /*37a0*/  UISETP.GE.AND UP0, UPT, UR9, UR19, UPT ;  /* 0x000000130900728c */ /* 0x000fe8000bf06270 */
[----:B---3--:R-:W3:Y:S05]  /*37b0*/  LDL R82, [R1+0x4] ;  /* 0x0000040001527983 */ /* 0x008eea0000100800 */
[----:B------:R-:W3:Y:S05]  /*37c0*/  LDL R81, [R1+0x18] ;  /* 0x0000180001517983 */ /* 0x000eea0000100800 */
[----:B------:R-:W3:Y:S05]  /*37d0*/  LDL R80, [R1] ;  /* 0x0000000001507983 */ /* 0x000eea0000100800 */
[----:B------:R-:W0:Y:S05]  /*37e0*/  LDGDEPBAR ;  /* 0x00000000000079af */ /* 0x000e2a0000000000 */
[----:B------:R-:W3:Y:S05]  /*37f0*/  LDL R79, [R1+0x14] ;  /* 0x00001400014f7983 */ /* 0x000eea0000100800 */
[----:B------:R-:W3:Y:S05]  /*3800*/  LDL R77, [R1+0x10] ;  /* 0x00001000014d7983 */ /* 0x000eea0000100800 */
[----:B------:R-:W3:Y:S05]  /*3810*/  LDL R76, [R1+0x68] ;  /* 0x00006800014c7983 */ /* 0x000eea0000100800 */
[----:B------:R-:W3:Y:S01]  /*3820*/  LDL R78, [R1+0x64] ;  /* 0x00006400014e7983 */ /* 0x000ee20000100800 */
[----:B------:R-:W-:Y:S04]  /*3830*/  DEPBAR.LE SB0, 0x0 ;  /* 0x000080000000791a */ /* 0x000fe80000000000 */
[----:B------:R-:W-:Y:S06]  /*3840*/  BAR.SYNC.DEFER_BLOCKING 0x0 ;  /* 0x0000000000007b1d */ /* 0x000fec0000010000 */
[----:B-1----:R-:W-:Y:S05]  /*3850*/  LDSM.16.M88.4 R8, [R252+0xc000] ;  /* 0x00c00000fc08783b */ /* 0x002fea0000000200 */
[----:B------:R-:W-:Y:S05]  /*3860*/  LDSM.16.M88.4 R68, [R252+0xc800] ;  /* 0x00c80000fc44783b */ /* 0x000fea0000000200 */
[----:B--2---:R-:W2:Y:S05]  /*3870*/  LDSM.16.M88.4 R16, [R84] ;  /* 0x000000005410783b */ /* 0x004eaa0000000200 */
[----:B----4-:R-:W-:Y:S01]  /*3880*/  LDSM.16.M88.4 R72, [R83] ;  /* 0x000000005348783b */ /* 0x010fe20000000200 */
[C---:B--2---:R-:W-:Y:S03]  /*3890*/  HMMA.16816.F32 R4, R16.reuse, R8, RZ ;  /* 0x000000081004723c */ /* 0x044fe600000018ff */
[----:B---3--:R-:W-:Y:S05]  /*38a0*/  IADD3 R76, P0, R76, UR16, RZ ;  /* 0x000000104c4c7c10 */ /* 0x008fea000ff1e0ff */
[C---:B------:R-:W-:Y:S08]  /*38b0*/  HMMA.16816.F32 R8, R16.reuse, R10, RZ ;  /* 0x0000000a1008723c */ /* 0x040ff000000018ff */
[C---:B------:R-:W-:Y:S08]  /*38c0*/  HMMA.16816.F32 R12, R16.reuse, R68, RZ ;  /* 0x00000044100c723c */ /* 0x040ff000000018ff */
        /* <DEDUP_REMOVED lines=74> */
[----:B------:R2:W3:Y:S11]  /*3d70*/  LDSM.16.M88.4 R72, [R77+0x10800] ;  /* 0x010800004d48783b */ /* 0x0004f60000000200 */
[----:B------:R-:W-:Y:S04]  /*3d80*/  @!UPT UIADD3 URZ, URZ, URZ, URZ ;  /* 0x0000003f3f3ff290 */ /* 0x000fe8000fffe03f */
[----:B------:R-:W-:Y:S02]  /*3d90*/  FMUL.FTZ R4, R4, c[0x0][0x2ec] ;  /* 0x0000bb0004047a20 */ /* 0x000fe40000410000 */
[----:B------:R-:W-:Y:S02]  /*3da0*/  FMUL.FTZ R5, R5, c[0x0][0x2ec] ;  /* 0x0000bb0005057a20 */ /* 0x000fe40000410000 */
[----:B------:R-:W-:Y:S02]  /*3db0*/  FMUL.FTZ R6, R6, c[0x0][0x2ec] ;  /* 0x0000bb0006067a20 */ /* 0x000fe40000410000 */
[----:B------:R-:W-:Y:S01]  /*3dc0*/  FMUL.FTZ R7, R7, c[0x0][0x2ec] ;  /* 0x0000bb0007077a20 */ /* 0x000fe20000410000 */
[----:B--2---:R-:W-:Y:S01]  /*3dd0*/  IADD3.X R77, R78, UR15, RZ, P0, !PT ;  /* 0x0000000f4e4d7c10 */ /* 0x004fe200087fe4ff */
[----:B------:R-:W-:Y:S01]  /*3de0*/  FMUL.FTZ R8, R8, c[0x0][0x2ec] ;  /* 0x0000bb0008087a20 */ /* 0x000fe20000410000 */
[----:B------:R-:W-:Y:S01]  /*3df0*/  PLOP3.LUT P0, PT, PT, PT, UP0, 0x80, 0x0 ;  /* 0x000000000000781c */ /* 0x000fe20003f0f008 */
[----:B------:R-:W-:Y:S02]  /*3e00*/  FMUL.FTZ R9, R9, c[0x0][0x2ec] ;  /* 0x0000bb0009097a20 */ /* 0x000fe40000410000 */
[----:B------:R2:W4:Y:S01]  /*3e10*/  MUFU.TANH R81, R8 ;  /* 0x0000000800517308 */ /* 0x0005220000002400 */
[----:B------:R-:W-:Y:S02]  /*3e20*/  FMUL.FTZ R10, R10, c[0x0][0x2ec] ;  /* 0x0000bb000a0a7a20 */ /* 0x000fe40000410000 */
[----:B------:R-:W-:Y:S07]  /*3e30*/  FMUL.FTZ R11, R11, c[0x0][0x2ec] ;  /* 0x0000bb000b0b7a20 */ /* 0x000fee0000410000 */
[----:B------:R2:W1:Y:S01]  /*3e40*/  MUFU.TANH R80, R9 ;  /* 0x0000000900507308 */ /* 0x0004620000002400 */
[C---:B---3--:R-:W-:Y:S01]  /*3e50*/  HMMA.16816.F32 R12, R68.reuse, R72, R12 ;  /* 0x00000048440c723c */ /* 0x048fe2000000180c */
        /* <DEDUP_REMOVED lines=13> */
[----:B---3--:R2:W3:Y:S01]  /*3f30*/  MUFU.TANH R77, R4 ;  /* 0x00000004004d7308 */ /* 0x0084e20000002400 */
        /* <DEDUP_REMOVED lines=37> */
.L_x_901:
[----:B--234-:R-:W2:Y:S01]  /*4190*/  LDL R4, [R1+0x74] ;  /* 0x0000740001047983 */ /* 0x01cea20000100800 */
[----:B------:R-:W-:Y:S02]  /*41a0*/  UIADD3 UR11, UR6, 0x1, -UR12 ;  /* 0x00000001060b7890 */ /* 0x000fe4000fffe80c */
[----:B------:R-:W-:Y:S01]  /*41b0*/  UIADD3 UR10, -UR8, UR6, -UR12 ;  /* 0x00000006080a7290 */ /* 0x000fe2000fffe90c */
[----:B------:R-:W3:Y:S01]  /*41c0*/  LDL R70, [R1+0x78] ;  /* 0x0000780001467983 */ /* 0x000ee20000100800 */
[----:B--2---:R-:W-:Y:S01]  /*41d0*/  IADD3 R5, R4, UR9, RZ ;  /* 0x0000000904057c10 */ /* 0x004fe2000fffe0ff */
[----:B------:R-:W-:Y:S01]  /*41e0*/  UIADD3 UR9, UR11, UR41, URZ ;  /* 0x000000290b097290 */ /* 0x000fe2000fffe03f */
[----:B------:R-:W-:Y:S02]  /*41f0*/  IMAD.U32 R4, RZ, RZ, UR22 ;  /* 0x00000016ff047e24 */ /* 0x000fe4000f8e00ff */
[C---:B------:R-:W-:Y:S02]  /*4200*/  IADD3 R7, R5.reuse, UR10, RZ ;  /* 0x0000000a05077c10 */ /* 0x040fe4000fffe0ff */
        /* <DEDUP_REMOVED lines=30> */
[----:B-1----:R-:W-:Y:S02]  /*43f0*/  FSEL R17, R76, -INF , !P0 ;  /* 0xff8000004c117808 */ /* 0x002fe40004000000 */
        /* <DEDUP_REMOVED lines=34> */
.L_x_902:
[----:B------:R-:W2:Y:S01]  /*4620*/  LDL R4, [R1+0x5c] ;  /* 0x00005c0001047983 */ /* 0x000ea20000100800 */
[----:B------:R-:W-:Y:S03]  /*4630*/  UISETP.GT.AND UP0, UPT, UR7, UR17, UPT ;  /* 0x000000110700728c */ /* 0x000fe6000bf04270 */
[----:B------:R-:W3:Y:S03]  /*4640*/  LDL R70, [R1+0x60] ;  /* 0x0000600001467983 */ /* 0x000ee60000100800 */
[----:B------:R-:W-:Y:S01]  /*4650*/  PLOP3.LUT P3, PT, PT, PT, UP0, 0x80, 0x0 ;  /* 0x000000000000781c */ /* 0x000fe20003f6f008 */
        /* <DEDUP_REMOVED lines=23> */
[----:B-1----:R-:W-:Y:S05]  /*47d0*/  FSEL R4, R69, RZ, P0 ;  /* 0x000000ff45047208 */ /* 0x002fea0000000000 */
        /* <DEDUP_REMOVED lines=309> */
.L_x_903:
        /* <DEDUP_REMOVED lines=371> */
.L_x_904:
        /* <DEDUP_REMOVED lines=172> */
.L_x_906:
        /* <DEDUP_REMOVED lines=18> */
.L_x_907:
        /* <DEDUP_REMOVED lines=52> */
.L_x_909:
[----:B-1-34-:R-:W-:Y:S05]  /*8180*/  BSYNC B0 ;  /* 0x0000000000007941 */ /* 0x01afea0003800000 */
.L_x_908:
        /* <DEDUP_REMOVED lines=16> */
.L_x_911:
[----:B------:R-:W-:Y:S05]  /*8290*/  BSYNC B0 ;  /* 0x0000000000007941 */ /* 0x000fea0003800000 */
.L_x_910:
        /* <DEDUP_REMOVED lines=27> */
.L_x_913:
[----:B------:R-:W-:Y:S05]  /*8450*/  BSYNC B0 ;  /* 0x0000000000007941 */ /* 0x000fea0003800000 */
.L_x_912:
        /* <DEDUP_REMOVED lines=13> */
.L_x_900:
[----:B------:R-:W-:Y:S05]  /*8530*/  BSYNC B1 ;  /* 0x0000000000017941 */ /* 0x000fea0003800000 */
.L_x_886:
        /* <DEDUP_REMOVED lines=11> */
.L_x_914:
[----:B------:R-:W-:Y:S05]  /*85f0*/  EXIT ;  /* 0x000000000000794d */ /* 0x000fea0003800000 */
.L_x_916:
        /* <DEDUP_REMOVED lines=16> */
.L_x_1600:


//--------------------- .text._ZN5flash44flash_bwd_dq_dk_dv_loop_seqk_parallel_kernelI23Flash_bwd_kernel_traitsILi192ELi64ELi64ELi8ELi4ELi2ELi2ELb1ELb1EN7cutlass6half_tE19Flash_kernel_traitsILi192ELi64ELi64ELi8ES3_EELb1ELb0ELb1ELb1ELb0ELb0ELb0EEEvNS_16Flash_bwd_paramsE --------------------------
	.section	.text._ZN5flash44flash_bwd_dq_dk_dv_loop_seqk_parallel_kernelI23Flash_bwd_kernel_traitsILi192ELi64ELi64ELi8ELi4ELi2ELi2ELb1ELb1EN7cutlass6half_tE19Flash_kernel_traitsILi192ELi64ELi64ELi8ES3_EELb1ELb0ELb1ELb1ELb0ELb0ELb0EEEvNS_16Flash_bwd_paramsE,"ax",@progbits
	.sectioninfo	@"SHI_REGISTERS=255"
	.align	128
        .global         _ZN5flash44flash_bwd_dq_dk_dv_loop_seqk_parallel_kernelI23Flash_bwd_kernel_traitsILi192ELi64ELi64ELi8ELi4ELi2ELi2ELb1ELb1EN7cutlass6half_tE19Flash_kernel_traitsILi192ELi64ELi64ELi8ES3_EELb1ELb0ELb1ELb1ELb0ELb0ELb0EEEvNS_16Flash_bwd_paramsE
        .type           _ZN5flash44flash_bwd_dq_dk_dv_loop_seqk_parallel_kernelI23Flash_bwd_kernel_traitsILi192ELi64ELi64ELi8ELi4ELi2ELi2ELb1ELb1EN7cutlass6half_tE19Flash_kernel_traitsILi192ELi64ELi64ELi8ES3_EELb1ELb0ELb1ELb1ELb0ELb0ELb0EEEvNS_16Flash_bwd_paramsE,@function
        .size           _ZN5flash44flash_bwd_dq_dk_dv_loop_seqk_parallel_kernelI23Flash_bwd_kernel_traitsILi192ELi64ELi64ELi8ELi4ELi2ELi2ELb1ELb1EN7cutlass6half_tE19Flash_kernel_traitsILi192ELi64ELi64ELi8ES3_EELb1ELb0ELb1ELb1ELb0ELb0ELb0EEEvNS_16Flash_bwd_paramsE,(.L_x_1601 - _ZN5flash44flash_bwd_dq_dk_dv_loop_seqk_parallel_kernelI23Flash_bwd_kernel_traitsILi192ELi64ELi64ELi8ELi4ELi2ELi2ELb1ELb1EN7cutlass6half_tE19Flash_kernel_traitsILi192ELi64ELi64ELi8ES3_EELb1ELb0ELb1ELb1ELb0ELb0ELb0EEEvNS_16Flash_bwd_paramsE)
        .other          _ZN5flash44flash_bwd_dq_dk_dv_loop_seqk_parallel_kernelI23Flash_bwd_kernel_traitsILi192ELi64ELi64ELi8ELi4ELi2ELi2ELb1ELb1EN7cutlass6half_tE19Flash_kernel_traitsILi192ELi64ELi64ELi8ES3_EELb1ELb0ELb1ELb1ELb0ELb0ELb0EEEvNS_16Flash_bwd_paramsE,@"STO_CUDA_ENTRY STV_DEFAULT"
_ZN5flash44flash_bwd_dq_dk_dv_loop_seqk_parallel_kernelI23Flash_bwd_kernel_traitsILi192ELi64ELi64ELi8ELi4ELi2ELi2ELb1ELb1EN7cutlass6half_tE19Flash_kernel_traitsILi192ELi64ELi64ELi8ES3_EELb1ELb0ELb1ELb1ELb0ELb0ELb0EEEvNS_16Flash_bwd_paramsE:
.text._ZN5flash44flash_bwd_dq_dk_dv_loop_seqk_parallel_kernelI23Flash_bwd_kernel_traitsILi192ELi64ELi64ELi8ELi4ELi2ELi2ELb1ELb1EN7cutlass6half_tE19Flash_kernel_traitsILi192ELi64ELi64ELi8ES3_EELb1ELb0ELb1ELb1ELb0ELb0ELb0EEEvNS_16Flash_bwd_paramsE:
        /* <DEDUP_REMOVED lines=29> */
[----:B------:R-:W-:Y:S01]  /*01d0*/  UIMAD.WIDE UR36, UR47, UR36, URZ ;  /* 0x000000242f2472a5 */ /* 0x000fe2000f8e023f */
[CC--:B------:R-:W-:Y:S01]  /*01e0*/  LEA.HI R11, R6.reuse, R5.reuse, RZ, 0x3 ;  /* 0x00000005060b7211 */ /* 0x0c0fe200078f18ff */
[----:B------:R-:W-:Y:S01]  /*01f0*/  UIMAD UR57, UR5, UR4, UR57 ;  /* 0x00000004053972a4 */ /* 0x000fe2000f8e0239 */
[CC--:B------:R-:W-:Y:S01]  /*0200*/  LEA.HI R2, R6.reuse, R5.reuse, RZ, 0x4 ;  /* 0x0000000506027211 */ /* 0x0c0fe200078f20ff */
[----:B---3--:R-:W-:Y:S01]  /*0210*/  UIMAD UR48, UR35, UR47, URZ ;  /* 0x0000002f233072a4 */ /* 0x008fe2000f8e023f */
[CC--:B------:R-:W-:Y:S01]  /*0220*/  LEA.HI R15, R6.reuse, R5.reuse, RZ, 0x7 ;  /* 0x00000005060f7211 */ /* 0x0c0fe200078f38ff */
[----:B------:R-:W-:Y:S01]  /*0230*/  UIMAD UR47, UR47, UR12, URZ ;  /* 0x0000000c2f2f72a4 */ /* 0x000fe2000f8e023f */
[CC--:B------:R-:W-:Y:S01]  /*0240*/  LEA.HI R16, R6.reuse, R5.reuse, RZ, 0x6 ;  /* 0x0000000506107211 */ /* 0x0c0fe200078f30ff */
[----:B------:R-:W-:Y:S01]  /*0250*/  UIMAD UR4, UR32, UR13, UR35 ;  /* 0x0000000d200472a4 */ /* 0x000fe2000f8e0223 */
[----:B------:R-:W-:Y:S01]  /*0260*/  LEA.HI R6, R6, R5, RZ, 0x2 ;  /* 0x0000000506067211 */ /* 0x000fe200078f10ff */
[----:B------:R-:W-:Y:S01]  /*0270*/  ULDC UR14, c[0x0][0x1c0] ;  /* 0x00007000000e7ab9 */ /* 0x000fe20000000800 */
[----:B------:R-:W-:Y:S01]  /*0280*/  LOP3.LUT R4, R3, 0xffffffe0, RZ, 0xc0, !PT ;  /* 0xffffffe003047812 */ /* 0x000fe200078ec0ff */
[----:B------:R-:W-:Y:S01]  /*0290*/  ULDC UR11, c[0x0][0x1c0] ;  /* 0x00007000000b7ab9 */ /* 0x000fe20000000800 */
[----:B------:R-:W-:Y:S01]  /*02a0*/  LOP3.LUT R8, R11, 0xfffffff8, RZ, 0xc0, !PT ;  /* 0xfffffff80b087812 */ /* 0x000fe200078ec0ff */
[----:B------:R-:W-:Y:S01]  /*02b0*/  UIMAD UR54, UR6, UR32, URZ ;  /* 0x00000020063672a4 */ /* 0x000fe2000f8e023f */
        /* <DEDUP_REMOVED lines=11> */
[----:B------:R-:W-:Y:S01]  /*0370*/  UIMAD UR5, UR32, UR11, UR35 ;  /* 0x0000000b200572a4 */ /* 0x000fe2000f8e0223 */
[----:B------:R-:W-:Y:S01]  /*0380*/  LEA.HI R7, R12, R0, RZ, 0x2 ;  /* 0x000000000c077211 */ /* 0x000fe200078f10ff */
[----:B------:R-:W-:Y:S01]  /*0390*/  @!UP5 UIMAD UR6, UR32, UR14, UR35 ;  /* 0x0000000e2006d2a4 */ /* 0x000fe2000f8e0223 */
[----:B------:R-:W-:Y:S01]  /*03a0*/  LEA.HI R4, R2, R5, RZ, 0x1 ;  /* 0x0000000502047211 */ /* 0x000fe200078f08ff */
[----:B------:R-:W-:Y:S01]  /*03b0*/  USHF.L.U32 UR46, UR47, 0x6, URZ ;  /* 0x000000062f2e7899 */ /* 0x000fe2000800063f */
[----:B------:R-:W-:Y:S01]  /*03c0*/  LOP3.LUT R2, R3, 0xfffffffe, RZ, 0xc0, !PT ;  /* 0xfffffffe03027812 */ /* 0x000fe200078ec0ff */
[----:B------:R-:W-:Y:S01]  /*03d0*/  USHF.L.U32 UR41, UR4, 0x5, URZ ;  /* 0x0000000504297899 */ /* 0x000fe2000800063f */
[----:B------:R-:W-:Y:S01]  /*03e0*/  LOP3.LUT R7, R7, 0xfffffffc, RZ, 0xc0, !PT ;  /* 0xfffffffc07077812 */ /* 0x000fe200078ec0ff */
[----:B------:R-:W-:Y:S01]  /*03f0*/  ULDC UR51, c[0x0][0x214] ;  /* 0x0000850000337ab9 */ /* 0x000fe20000000800 */
        /* <DEDUP_REMOVED lines=12> */
[----:B------:R-:W-:Y:S01]  /*04c0*/  LEA.HI R13, R4, R9, RZ, 0x3 ;  /* 0x00000009040d7211 */ /* 0x000fe200078f18ff */
[----:B------:R-:W-:Y:S01]  /*04d0*/  STL [R1+0x50], R20 ;  /* 0x0000501401007387 */ /* 0x000fe20000100800 */
[----:B------:R-:W-:Y:S01]  /*04e0*/  LOP3.LUT R0, R0, 0xfffffff8, RZ, 0xc0, !PT ;  /* 0xfffffff800007812 */ /* 0x000fe200078ec0ff */
[----:B------:R-:W-:Y:S01]  /*04f0*/  ULDC.U8 UR10, c[0x0][0x3d0] ;  /* 0x0000f400000a7ab9 */ /* 0x000fe20000000000 */
[----:B------:R-:W-:Y:S01]  /*0500*/  SHF.R.S32.HI R7, RZ, 0x7, R15 ;  /* 0x00000007ff077819 */ /* 0x000fe2000001140f */
[----:B------:R-:W-:Y:S01]  /*0510*/  ULDC UR52, c[0x0][0x224] ;  /* 0x0000890000347ab9 */ /* 0x000fe20000000800 */
[----:B------:R-:W-:Y:S01]  /*0520*/  LOP3.LUT P4, RZ, R8, 0x4, RZ, 0xc0, !PT ;  /* 0x0000000408ff7812 */ /* 0x000fe2000788c0ff */
[----:B------:R-:W-:Y:S01]  /*0530*/  IMAD.IADD R5, R3, 0x1, -R0 ;  /* 0x0000000103057824 */ /* 0x000fe200078e0a00 */
[----:B------:R-:W-:Y:S01]  /*0540*/  LOP3.LUT R0, R2, 0x1c0, RZ, 0xc0, !PT ;  /* 0x000001c002007812 */ /* 0x000fe200078ec0ff */
[----:B------:R-:W-:Y:S01]  /*0550*/  @UP5 UIMAD UR56, UR32, UR51, URZ ;  /* 0x00000033203852a4 */ /* 0x000fe2000f8e023f */
[----:B------:R-:W-:Y:S01]  /*0560*/  SHF.R.S32.HI R3, RZ, 0x1f, R10 ;  /* 0x0000001fff037819 */ /* 0x000fe2000001140a */
[----:B------:R-:W-:Y:S01]  /*0570*/  ULDC.64 UR8, c[0x0][0x118] ;  /* 0x0000460000087ab9 */ /* 0x000fe20000000a00 */
[----:B------:R-:W-:Y:S01]  /*0580*/  LOP3.LUT R2, R0, 0x38, R20, 0xf8, !PT ;  /* 0x0000003800027812 */ /* 0x000fe200078ef814 */
[----:B------:R-:W-:Y:S01]  /*0590*/  ULOP3.LUT UR58, UR35, UR58, URZ, 0x3c, !UPT ;  /* 0x0000003a233a7292 */ /* 0x000fe2000f8e3c3f */
[----:B------:R-:W-:Y:S01]  /*05a0*/  SHF.R.U32.HI R0, RZ, 0x3, R0 ;  /* 0x00000003ff007819 */ /* 0x000fe20000011600 */
[----:B------:R-:W-:Y:S01]  /*05b0*/  USHF.R.S32.HI UR59, URZ, 0x1f, UR35 ;  /* 0x0000001f3f3b7899 */ /* 0x000fe20008011423 */
[----:B------:R-:W-:Y:S01]  /*05c0*/  LEA.HI R18, R3, R10, RZ, 0x2 ;  /* 0x0000000a03127211 */ /* 0x000fe200078f10ff */
[----:B------:R-:W-:Y:S01]  /*05d0*/  IMAD.SHL.U32 R3, R12, 0x200, RZ ;  /* 0x000002000c037824 */ /* 0x000fe200078e00ff */
[----:B------:R-:W-:Y:S01]  /*05e0*/  LOP3.LUT R10, R2, R0, RZ, 0x3c, !PT ;  /* 0x00000000020a7212 */ /* 0x000fe200078e3cff */
[----:B------:R-:W-:Y:S01]  /*05f0*/  IMAD.SHL.U32 R0, R8, 0x40, RZ ;  /* 0x0000004008007824 */ /* 0x000fe200078e00ff */
[----:B------:R-:W-:Y:S01]  /*0600*/  LOP3.LUT R2, R13, 0xfffffff8, RZ, 0xc0, !PT ;  /* 0xfffffff80d027812 */ /* 0x000fe200078ec0ff */
[----:B------:R-:W-:Y:S01]  /*0610*/  UISETP.NE.AND UP6, UPT, UR10, URZ, UPT ;  /* 0x0000003f0a00728c */ /* 0x000fe2000bfc5270 */
[----:B------:R-:W-:Y:S01]  /*0620*/  LOP3.LUT R4, R5, 0x1, RZ, 0xc0, !PT ;  /* 0x0000000105047812 */ /* 0x000fe200078ec0ff */
[----:B------:R-:W-:Y:S01]  /*0630*/  USHF.R.S32.HI UR61, URZ, 0x1f, UR32 ;  /* 0x0000001f3f3d7899 */ /* 0x000fe20008011420 */
[----:B------:R-:W-:Y:S01]  /*0640*/  LOP3.LUT R0, R0, 0x1c0, RZ, 0xc0, !PT ;  /* 0x000001c000007812 */ /* 0x000fe200078ec0ff */
[----:B------:R-:W-:Y:S01]  /*0650*/  IMAD.IADD R9, R9, 0x1, -R2 ;  /* 0x0000000109097824 */ /* 0x000fe200078e0a02 */
[----:B------:R-:W-:Y:S01]  /*0660*/  ISETP.NE.U32.AND P0, PT, R4, 0x1, PT ;  /* 0x000000010400780c */ /* 0x000fe20003f05070 */
[----:B------:R-:W-:Y:S01]  /*0670*/  IMAD.SHL.U32 R2, R14, 0x10, RZ ;  /* 0x000000100e027824 */ /* 0x000fe200078e00ff */
[----:B------:R-:W-:Y:S01]  /*0680*/  LOP3.LUT R252, R0, 0x8, R11, 0xf8, !PT ;  /* 0x0000000800fc7812 */ /* 0x000fe200078ef80b */
[----:B------:R-:W-:Y:S01]  /*0690*/  IMAD.U32 R4, RZ, RZ, UR15 ;  /* 0x0000000fff047e24 */ /* 0x000fe2000f8e00ff */
[----:B------:R-:W-:Y:S01]  /*06a0*/  LOP3.LUT P3, RZ, R8, 0x2, RZ, 0xc0, !PT ;  /* 0x0000000208ff7812 */ /* 0x000fe2000786c0ff */
[----:B------:R-:W-:Y:S01]  /*06b0*/  IMAD.SHL.U32 R4, R5, 0x40, RZ ;  /* 0x0000004005047824 */ /* 0x000fe200078e00ff */
[----:B------:R-:W-:Y:S01]  /*06c0*/  LOP3.LUT R6, R0, 0x10, R2, 0xf8, !PT ;  /* 0x0000001000067812 */ /* 0x000fe200078ef802 */
[----:B------:R-:W-:Y:S01]  /*06d0*/  IMAD R2, R7, 0x800, R3 ;  /* 0x0000080007027824 */ /* 0x000fe200078e0203 */
[----:B------:R-:W-:Y:S01]  /*06e0*/  SHF.R.U32.HI R0, RZ, 0x3, R0 ;  /* 0x00000003ff007819 */ /* 0x000fe20000011600 */
[----:B------:R-:W-:Y:S01]  /*06f0*/  USHF.R.S32.HI UR60, URZ, 0x1f, UR35 ;  /* 0x0000001f3f3c7899 */ /* 0x000fe20008011423 */
[----:B------:R-:W-:Y:S01]  /*0700*/  LOP3.LUT R6, R6, 0x8, R11, 0xf8, !PT ;  /* 0x0000000806067812 */ /* 0x000fe200078ef80b */
[----:B------:R-:W-:Y:S01]  /*0710*/  UIMAD.WIDE.U32 UR42, UR36, UR44, URZ ;  /* 0x0000002c242a72a5 */ /* 0x000fe2000f8e003f */
[----:B------:R-:W-:Y:S01]  /*0720*/  LOP3.LUT R252, R252, R0, RZ, 0x3c, !PT ;  /* 0x00000000fcfc7212 */ /* 0x000fe200078e3cff */
[----:B------:R-:W-:Y:S01]  /*0730*/  UIMAD UR53, UR37, UR44, URZ ;  /* 0x0000002c253572a4 */ /* 0x000fe2000f8e023f */
[----:B------:R-:W-:Y:S01]  /*0740*/  LOP3.LUT R3, R3, R6, R0, 0xf6, !PT ;  /* 0x0000000603037212 */ /* 0x000fe200078ef600 */
[----:B------:R-:W-:Y:S01]  /*0750*/  IMAD.SHL.U32 R6, R7, 0x20, RZ ;  /* 0x0000002007067824 */ /* 0x000fe200078e00ff */
[----:B------:R-:W-:Y:S01]  /*0760*/  LOP3.LUT R0, R4, 0x1c0, RZ, 0xc0, !PT ;  /* 0x000001c004007812 */ /* 0x000fe200078ec0ff */
[----:B------:R-:W-:Y:S01]  /*0770*/  IMAD.IADD R252, R2, 0x1, R252 ;  /* 0x0000000102fc7824 */ /* 0x000fe200078e02fc */
[----:B------:R-:W-:Y:S01]  /*0780*/  SHF.R.S32.HI R2, RZ, 0x6, R16 ;  /* 0x00000006ff027819 */ /* 0x000fe20000011410 */
[----:B------:R-:W-:Y:S01]  /*0790*/  USHF.R.S32.HI UR55, URZ, 0x1f, UR48 ;  /* 0x0000001f3f377899 */ /* 0x000fe20008011430 */
[----:B------:R-:W-:Y:S01]  /*07a0*/  R2P PR, R5, 0x6 ;  /* 0x0000000605007804 */ /* 0x000fe20000000000 */
[----:B------:R-:W-:Y:S01]  /*07b0*/  IMAD.SHL.U32 R5, R12, 0x20, RZ ;  /* 0x000000200c057824 */ /* 0x000fe200078e00ff */
[----:B------:R-:W-:Y:S01]  /*07c0*/  SHF.R.U32.HI R4, RZ, 0x3, R0 ;  /* 0x00000003ff047819 */ /* 0x000fe20000011600 */
[----:B------:R-:W-:Y:S01]  /*07d0*/  IMAD R15, R2, 0x200, R10 ;  /* 0x00000200020f7824 */ /* 0x000fe200078e020a */
[----:B------:R-:W-:Y:S01]  /*07e0*/  IADD3 R16, R20, 0x40, RZ ;  /* 0x0000004014107810 */ /* 0x000fe20007ffe0ff */
[----:B------:R-:W-:Y:S01]  /*07f0*/  IMAD.SHL.U32 R2, R2, 0x8, RZ ;  /* 0x0000000802027824 */ /* 0x000fe200078e00ff */
[C---:B------:R-:W-:Y:S01]  /*0800*/  LOP3.LUT P6, RZ, R9.reuse, 0x4, RZ, 0xc0, !PT ;  /* 0x0000000409ff7812 */ /* 0x040fe200078cc0ff */
[----:B------:R-:W-:Y:S01]  /*0810*/  UIMAD UR52, UR5, UR52, URZ ;  /* 0x00000034053472a4 */ /* 0x000fe2000f8e023f */
[----:B------:R-:W-:Y:S01]  /*0820*/  LOP3.LUT P5, RZ, R9, 0x2, RZ, 0xc0, !PT ;  /* 0x0000000209ff7812 */ /* 0x000fe200078ac0ff */
[----:B------:R-:W-:Y:S01]  /*0830*/  STL [R1+0x70], R16 ;  /* 0x0000701001007387 */ /* 0x000fe20000100800 */
[----:B------:R-:W-:Y:S01]  /*0840*/  LOP3.LUT R2, R2, 0x18, RZ, 0xc0, !PT ;  /* 0x0000001802027812 */ /* 0x000fe200078ec0ff */
[----:B------:R-:W-:-:S02]  /*0850*/  @!UP5 UIMAD UR51, UR6, UR51, URZ ;  /* 0x000000330633d2a4 */ /* 0x000fc4000f8e023f */
[----:B------:R-:W-:Y:S01]  /*0860*/  USHF.R.S32.HI UR50, URZ, 0x1f, UR46 ;  /* 0x0000001f3f327899 */ /* 0x000fe2000801142e */
[----:B------:R-:W-:Y:S01]  /*0870*/  LOP3.LUT R8, R2, 0x20, R5, 0xf8, !PT ;  /* 0x0000002002087812 */ /* 0x000fe200078ef805 */
[----:B------:R-:W-:Y:S01]  /*0880*/  USHF.R.S32.HI UR49, URZ, 0x1f, UR41 ;  /* 0x0000001f3f317899 */ /* 0x000fe20008011429 */
[----:B------:R-:W-:Y:S01]  /*0890*/  LOP3.LUT R5, R0, 0x20, R6, 0xf8, !PT ;  /* 0x0000002000057812 */ /* 0x000fe200078ef806 */
[----:B------:R-:W-:Y:S01]  /*08a0*/  IMAD.SHL.U32 R6, R9, 0x40, RZ ;  /* 0x0000004009067824 */ /* 0x000fe200078e00ff */
[----:B------:R-:W-:Y:S01]  /*08b0*/  LOP3.LUT R7, R4, R0, R2, 0x1e, !PT ;  /* 0x0000000004077212 */ /* 0x000fe200078e1e02 */
[----:B------:R-:W-:Y:S01]  /*08c0*/  IMAD.SHL.U32 R0, R17, 0x2, RZ ;  /* 0x0000000211007824 */ /* 0x000fe200078e00ff */
[----:B------:R-:W-:Y:S01]  /*08d0*/  LOP3.LUT R4, R5, R4, RZ, 0x3c, !PT ;  /* 0x0000000405047212 */ /* 0x000fe200078e3cff */
[----:B------:R-:W-:Y:S01]  /*08e0*/  IMAD.MOV.U32 R9, RZ, RZ, -0x10 ;  /* 0xfffffff0ff097424 */ /* 0x000fe200078e00ff */
[----:B------:R-:W-:Y:S01]  /*08f0*/  ULDC UR40, c[0x0][0x2e8] ;  /* 0x0000ba0000287ab9 */ /* 0x000fe20000000800 */
[----:B------:R-:W-:-:S02]  /*0900*/  IMAD R5, R19, 0x400, R0 ;  /* 0x0000040013057824 */ /* 0x000fc400078e0200 */
[----:B------:R-:W-:Y:S01]  /*0910*/  IMAD R2, R14, 0x400, R0 ;  /* 0x000004000e027824 */ /* 0x000fe200078e0200 */
[----:B------:R-:W-:Y:S01]  /*0920*/  LOP3.LUT R0, R6, 0x1c0, RZ, 0xc0, !PT ;  /* 0x000001c006007812 */ /* 0x000fe200078ec0ff */
[----:B------:R-:W-:Y:S01]  /*0930*/  IMAD.IADD R11, R5, 0x1, R4 ;  /* 0x00000001050b7824 */ /* 0x000fe200078e0204 */
[----:B------:R-:W-:Y:S01]  /*0940*/  SEL R9, R9, 0x10, !P0 ;  /* 0x0000001009097807 */ /* 0x000fe20004000000 */
[----:B------:R-:W-:Y:S02]  /*0950*/  IMAD.SHL.U32 R4, R12, 0x8, RZ ;  /* 0x000000080c047824 */ /* 0x000fe400078e00ff */
[----:B------:R-:W-:Y:S01]  /*0960*/  IMAD.IADD R10, R2, 0x1, R7 ;  /* 0x00000001020a7824 */ /* 0x000fe200078e0207 */
[----:B------:R-:W-:Y:S01]  /*0970*/  SHF.R.U32.HI R2, RZ, 0x3, R0 ;  /* 0x00000003ff027819 */ /* 0x000fe20000011600 */
[----:B------:R-:W-:Y:S01]  /*0980*/  IMAD.SHL.U32 R7, R13, 0x40, RZ ;  /* 0x000000400d077824 */ /* 0x000fe200078e00ff */
[----:B------:R-:W-:Y:S01]  /*0990*/  LOP3.LUT R4, R0, 0x8, R4, 0xf8, !PT ;  /* 0x0000000800047812 */ /* 0x000fe200078ef804 */
[----:B------:R-:W-:Y:S01]  /*09a0*/  IMAD.MOV.U32 R5, RZ, RZ, 0x20 ;  /* 0x00000020ff057424 */ /* 0x000fe200078e00ff */
[----:B------:R-:W-:Y:S01]  /*09b0*/  LOP3.LUT R0, R2, R8, R0, 0x1e, !PT ;  /* 0x0000000802007212 */ /* 0x000fe200078e1e00 */
[----:B------:R-:W-:Y:S01]  /*09c0*/  IMAD.MOV.U32 R12, RZ, RZ, 0x40 ;  /* 0x00000040ff0c7424 */ /* 0x000fe200078e00ff */
[----:B------:R-:W-:-:S02]  /*09d0*/  LOP3.LUT R7, R7, 0xfffffe00, RZ, 0xc0, !PT ;  /* 0xfffffe0007077812 */ /* 0x000fc400078ec0ff */
[----:B------:R-:W-:Y:S02]  /*09e0*/  LOP3.LUT R2, R4, R2, RZ, 0x3c, !PT ;  /* 0x0000000204027212 */ /* 0x000fe400078e3cff */
[----:B------:R-:W-:Y:S01]  /*09f0*/  SHF.R.S32.HI R4, RZ, 0x2, R18 ;  /* 0x00000002ff047819 */ /* 0x000fe20000011412 */
[--C-:B------:R-:W-:Y:S01]  /*0a00*/  IMAD R8, R14, 0x400, R7.reuse ;  /* 0x000004000e087824 */ /* 0x100fe200078e0207 */
[----:B------:R-:W-:Y:S01]  /*0a10*/  IADD3 R14, R20, 0x80, RZ ;  /* 0x00000080140e7810 */ /* 0x000fe20007ffe0ff */
[C---:B------:R-:W-:Y:S01]  /*0a20*/  IMAD R6, R19.reuse, 0x400, R7 ;  /* 0x0000040013067824 */ /* 0x040fe200078e0207 */
[----:B------:R-:W-:Y:S01]  /*0a30*/  LOP3.LUT R7, R0, R7, RZ, 0xfc, !PT ;  /* 0x0000000700077212 */ /* 0x000fe200078efcff */
[----:B------:R-:W-:Y:S01]  /*0a40*/  IMAD R13, R19, 0x10, R4 ;  /* 0x00000010130d7824 */ /* 0x000fe200078e0204 */
[----:B------:R-:W-:Y:S01]  /*0a50*/  SEL R0, R5, 0xffffffe0, !P3 ;  /* 0xffffffe005007807 */ /* 0x000fe20005800000 */
[----:B------:R-:W-:Y:S01]  /*0a60*/  IMAD.SHL.U32 R4, R15, 0x2, RZ ;  /* 0x000000020f047824 */ /* 0x000fe200078e00ff */
[----:B------:R-:W-:Y:S01]  /*0a70*/  STL [R1+0x74], R14 ;  /* 0x0000740e01007387 */ /* 0x000fe20000100800 */
[----:B------:R-:W-:Y:S01]  /*0a80*/  IMAD.IADD R6, R6, 0x1, R2 ;  /* 0x0000000106067824 */ /* 0x000fe200078e0202 */
[----:B------:R-:W-:Y:S01]  /*0a90*/  SEL R5, R5, 0xffffffe0, !P5 ;  /* 0xffffffe005057807 */ /* 0x000fe20006800000 */
[----:B------:R-:W-:Y:S01]  /*0aa0*/  IMAD R0, R252, 0x2, R0 ;  /* 0x00000002fc007824 */ /* 0x000fe200078e0200 */
[----:B------:R1:W-:Y:S01]  /*0ab0*/  STL [R1+0x3c], R13 ;  /* 0x00003c0d01007387 */ /* 0x0003e20000100800 */
[----:B------:R-:W-:Y:S01]  /*0ac0*/  IMAD.IADD R8, R2, 0x1, R8 ;  /* 0x0000000102087824 */ /* 0x000fe200078e0208 */
[----:B------:R-:W-:-:S02]  /*0ad0*/  SEL R2, R12, 0xffffffc0, !P4 ;  /* 0xffffffc00c027807 */ /* 0x000fc40006000000 */
[----:B------:R2:W-:Y:S02]  /*0ae0*/  STL [R1+0x2c], R4 ;  /* 0x00002c0401007387 */ /* 0x0005e40000100800 */
[----:B------:R-:W-:Y:S02]  /*0af0*/  LEA R8, R8, 0x12000, 0x1 ;  /* 0x0001200008087811 */ /* 0x000fe400078e08ff */
[----:B------:R-:W-:Y:S01]  /*0b00*/  STL [R1], R0 ;  /* 0x0000000001007387 */ /* 0x000fe20000100800 */
[----:B-1----:R-:W-:Y:S01]  /*0b10*/  LEA R13, R10, 0xc000, 0x1 ;  /* 0x0000c0000a0d7811 */ /* 0x002fe200078e08ff */
[C---:B--2---:R-:W-:Y:S02]  /*0b20*/  IMAD.SHL.U32 R4, R252.reuse, 0x2, RZ ;  /* 0x00000002fc047824 */ /* 0x044fe400078e00ff */
[----:B------:R-:W-:-:S03]  /*0b30*/  IMAD R252, R252, 0x2, R2 ;  /* 0x00000002fcfc7824 */ /* 0x000fc600078e0202 */
[----:B------:R1:W-:Y:S02]  /*0b40*/  STL [R1+0x4], R4 ;  /* 0x0000040401007387 */ /* 0x0003e40000100800 */
[----:B-1----:R-:W-:Y:S01]  /*0b50*/  SEL R4, R12, 0xffffffc0, !P6 ;  /* 0xffffffc00c047807 */ /* 0x002fe20007000000 */
[----:B------:R-:W-:Y:S02]  /*0b60*/  IMAD.IADD R12, R2, 0x1, R0 ;  /* 0x00000001020c7824 */ /* 0x000fe400078e0200 */
[----:B------:R-:W-:Y:S01]  /*0b70*/  IMAD.SHL.U32 R0, R11, 0x2, RZ ;  /* 0x000000020b007824 */ /* 0x000fe200078e00ff */
[----:B------:R-:W-:Y:S01]  /*0b80*/  IADD3 R11, R13, 0x40, RZ ;  /* 0x000000400d0b7810 */ /* 0x000fe20007ffe0ff */
[----:B------:R-:W-:Y:S01]  /*0b90*/  IMAD R2, R3, 0x2, R2 ;  /* 0x0000000203027824 */ /* 0x000fe200078e0202 */
[----:B------:R1:W-:Y:S01]  /*0ba0*/  STL [R1+0x10], R12 ;  /* 0x0000100c01007387 */ /* 0x0003e20000100800 */
[C---:B------:R-:W-:Y:S01]  /*0bb0*/  IMAD.IADD R10, R0.reuse, 0x1, R9 ;  /* 0x00000001000a7824 */ /* 0x040fe200078e0209 */
[----:B------:R-:W-:Y:S01]  /*0bc0*/  @P2 IADD3 R11, R13, -0x40, RZ ;  /* 0xffffffc00d0b2810 */ /* 0x000fe20007ffe0ff */
        /* <DEDUP_REMOVED lines=26> */
.L_x_963:
        /* <DEDUP_REMOVED lines=53> */
.L_x_917:
        /* <DEDUP_REMOVED lines=23> */
[----:B------:R-:W-:Y:S02]  /*1230*/  ULDC.64 UR10, c[0x0][0x178] ;  /* 0x00005e00000a7ab9 */ /* 0x000fe40000000a00 */
[----:B------:R-:W-:Y:S02]  /*1240*/  UIADD3 UR4, UR4, UR6, -UR18 ;  /* 0x0000000604047290 */ /* 0x000fe4000fffe812 */
[----:B------:R-:W-:Y:S02]  /*1250*/  UIMAD.WIDE.U32 UR6, UR32, UR10, URZ ;  /* 0x0000000a200672a5 */ /* 0x000fe4000f8e003f */
[----:B------:R-:W-:-:S02]  /*1260*/  UIMAD UR10, UR39, UR10, URZ ;  /* 0x0000000a270a72a4 */ /* 0x000fc4000f8e023f */
[----:B------:R-:W-:Y:S02]  /*1270*/  UIADD3 UR5, UR20, 0x3f, URZ ;  /* 0x0000003f14057890 */ /* 0x000fe4000fffe03f */
[----:B------:R-:W-:Y:S02]  /*1280*/  UIADD3 UR4, UR4, 0x3f, URZ ;  /* 0x0000003f04047890 */ /* 0x000fe4000fffe03f */
[----:B------:R-:W-:Y:S02]  /*1290*/  UIMAD UR15, UR32, UR11, UR10 ;  /* 0x0000000b200f72a4 */ /* 0x000fe4000f8e020a */
[----:B------:R-:W-:Y:S02]  /*12a0*/  USHF.R.S32.HI UR11, URZ, 0x1f, UR5 ;  /* 0x0000001f3f0b7899 */ /* 0x000fe40008011405 */
[----:B------:R-:W-:Y:S02]  /*12b0*/  USHF.R.S32.HI UR10, URZ, 0x1f, UR4 ;  /* 0x0000001f3f0a7899 */ /* 0x000fe40008011404 */
[----:B------:R-:W-:-:S02]  /*12c0*/  ULEA.HI UR13, UR11, UR5, URZ, 0x6 ;  /* 0x000000050b0d7291 */ /* 0x000fc4000f8f303f */
[----:B------:R-:W-:Y:S02]  /*12d0*/  ULEA.HI UR12, UR10, UR4, URZ, 0x6 ;  /* 0x000000040a0c7291 */ /* 0x000fe4000f8f303f */
[----:B-1----:R-:W-:Y:S02]  /*12e0*/  UISETP.NE.AND UP0, UPT, UR26, -0x1, UPT ;  /* 0xffffffff1a00788c */ /* 0x002fe4000bf05270 */
[----:B------:R-:W-:Y:S02]  /*12f0*/  ULDC.64 UR10, c[0x0][0x190] ;  /* 0x00006400000a7ab9 */ /* 0x000fe40000000a00 */
[----:B------:R-:W-:Y:S02]  /*1300*/  UISETP.NE.AND UP3, UPT, UR14, -0x1, UPT ;  /* 0xffffffff0e00788c */ /* 0x000fe4000bf65270 */
[----:B------:R-:W-:Y:S01]  /*1310*/  UIMAD.WIDE.U32 UR4, UR14, UR10, URZ ;  /* 0x0000000a0e0472a5 */ /* 0x000fe2000f8e003f */
[----:B------:R-:W-:Y:S01]  /*1320*/  PLOP3.LUT P0, PT, PT, PT, UP0, 0x80, 0x0 ;  /* 0x000000000000781c */ /* 0x000fe20003f0f008 */
[----:B------:R-:W-:-:S02]  /*1330*/  UIADD3 UR34, UR7, UR15, URZ ;  /* 0x0000000f07227290 */ /* 0x000fc4000fffe03f */
[----:B------:R-:W-:Y:S02]  /*1340*/  USEL UR38, UR6, UR4, !UP3 ;  /* 0x0000000406267287 */ /* 0x000fe4000d800000 */
[----:B------:R-:W-:Y:S02]  /*1350*/  UIMAD UR11, UR14, UR11, URZ ;  /* 0x0000000b0e0b72a4 */ /* 0x000fe4000f8e023f */
[----:B------:R-:W-:Y:S02]  /*1360*/  USHF.R.S32.HI UR7, URZ, 0x6, UR13 ;  /* 0x000000063f077899 */ /* 0x000fe4000801140d */
[----:B------:R-:W-:Y:S02]  /*1370*/  USHF.R.S32.HI UR4, URZ, 0x6, UR12 ;  /* 0x000000063f047899 */ /* 0x000fe4000801140c */
[----:B------:R-:W-:Y:S02]  /*1380*/  @UP0 UIADD3 UR6, UR24, UR26, URZ ;  /* 0x0000001a18060290 */ /* 0x000fe4000fffe03f */
[----:B------:R-:W-:-:S02]  /*1390*/  UISETP.LT.AND UP2, UPT, UR7, UR4, UPT ;  /* 0x000000040700728c */ /* 0x000fc4000bf41270 */
[----:B------:R-:W-:Y:S02]  /*13a0*/  @UP3 UIADD3 UR34, UR5, UR11, URZ ;  /* 0x0000000b05223290 */ /* 0x000fe4000fffe03f */
[----:B------:R-:W-:Y:S02]  /*13b0*/  USEL UR30, UR7, UR4, UP2 ;  /* 0x00000004071e7287 */ /* 0x000fe40009000000 */
[----:B------:R-:W-:Y:S02]  /*13c0*/  ULDC.64 UR10, c[0x0][0x198] ;  /* 0x00006600000a7ab9 */ /* 0x000fe40000000a00 */
        /* <DEDUP_REMOVED lines=8> */
[----:B------:R-:W-:-:S04]  /*1450*/  UIMAD UR6, UR6, UR4, URZ ;  /* 0x00000004060672a4 */ /* 0x000fc8000f8e023f */
[----:B------:R-:W-:-:S03]  /*1460*/  UIMAD UR10, UR24, UR5, UR6 ;  /* 0x00000005180a72a4 */ /* 0x000fc6000f8e0206 */
[----:B------:R-:W-:Y:S02]  /*1470*/  ULDC.64 UR6, c[0x0][0x180] ;  /* 0x0000600000067ab9 */ /* 0x000fe40000000a00 */
[----:B------:R-:W-:-:S04]  /*1480*/  UIMAD UR5, UR39, UR6, URZ ;  /* 0x00000006270572a4 */ /* 0x000fc8000f8e023f */
[----:B------:R-:W-:Y:S02]  /*1490*/  UIMAD UR7, UR32, UR7, UR5 ;  /* 0x00000007200772a4 */ /* 0x000fe4000f8e0205 */
[----:B------:R-:W-:-:S04]  /*14a0*/  UIMAD.WIDE.U32 UR4, UR24, UR4, URZ ;  /* 0x00000004180472a5 */ /* 0x000fc8000f8e003f */
[----:B------:R-:W-:-:S04]  /*14b0*/  UIADD3 UR5, UR5, UR10, URZ ;  /* 0x0000000a05057290 */ /* 0x000fc8000fffe03f */
[----:B------:R-:W-:-:S04]  /*14c0*/  UIMAD.WIDE.U32 UR4, UR32, UR6, UR4 ;  /* 0x00000006200472a5 */ /* 0x000fc8000f8e0004 */
[----:B------:R-:W-:-:S03]  /*14d0*/  UIADD3 UR27, UR5, UR7, URZ ;  /* 0x00000007051b7290 */ /* 0x000fc6000fffe03f */
[----:B------:R-:W-:Y:S02]  /*14e0*/  UMOV UR23, UR4 ;  /* 0x0000000400177c82 */ /* 0x000fe40008000000 */
.L_x_919:
        /* <DEDUP_REMOVED lines=18> */
.L_x_920:
        /* <DEDUP_REMOVED lines=11> */
[----:B------:R-:W-:-:S04]  /*16c0*/  @!UP3 UIMAD UR6, UR39, UR4, URZ ;  /* 0x000000042706b2a4 */ /* 0x000fc8000f8e023f */
[----:B------:R-:W-:Y:S01]  /*16d0*/  @!UP3 UIMAD UR6, UR32, UR5, UR6 ;  /* 0x000000052006b2a4 */ /* 0x000fe2000f8e0206 */
[----:B-1----:R-:W1:Y:S01]  /*16e0*/  MUFU.RCP R4, R4 ;  /* 0x0000000400047308 */ /* 0x002e620000001000 */
[----:B------:R-:W-:-:S04]  /*16f0*/  @!UP3 UIMAD.WIDE.U32 UR4, UR32, UR4, URZ ;  /* 0x000000042004b2a5 */ /* 0x000fc8000f8e003f */
[----:B------:R-:W-:Y:S02]  /*1700*/  @!UP3 UIADD3 UR19, UR5, UR6, URZ ;  /* 0x000000060513b290 */ /* 0x000fe4000fffe03f */
[----:B------:R-:W-:Y:S02]  /*1710*/  UIMAD UR6, UR37, UR14, URZ ;  /* 0x0000000e250672a4 */ /* 0x000fe4000f8e023f */
[----:B------:R-:W-:Y:S02]  /*1720*/  @!UP3 UMOV UR17, UR4 ;  /* 0x000000040011bc82 */ /* 0x000fe40008000000 */
[----:B------:R-:W-:Y:S01]  /*1730*/  UIMAD UR4, UR39, UR10, UR54 ;  /* 0x0000000a270472a4 */ /* 0x000fe2000f8e0236 */
[----:B------:R-:W2:Y:S03]  /*1740*/  S2UR UR10, SR_CTAID.X ;  /* 0x00000000000a79c3 */ /* 0x000ea60000002500 */
[----:B------:R-:W-:Y:S01]  /*1750*/  UIADD3 UR4, UR45, UR4, URZ ;  /* 0x000000042d047290 */ /* 0x000fe2000fffe03f */
[----:B-1----:R-:W-:-:S03]  /*1760*/  IADD3 R4, R4, 0xffffffe, RZ ;  /* 0x0ffffffe04047810 */ /* 0x002fc60007ffe0ff */
[----:B------:R-:W-:Y:S01]  /*1770*/  UIMAD UR4, UR36, UR4, UR53 ;  /* 0x00000004240472a4 */ /* 0x000fe2000f8e0235 */
[----:B------:R-:W1:Y:S03]  /*1780*/  F2I.FTZ.U32.TRUNC.NTZ R5, R4 ;  /* 0x0000000400057305 */ /* 0x000e66000021f000 */
[----:B------:R-:W-:Y:S02]  /*1790*/  UIADD3 UR12, UR43, UR4, URZ ;  /* 0x000000042b0c7290 */ /* 0x000fe4000fffe03f */
[----:B------:R-:W-:-:S04]  /*17a0*/  UIMAD.WIDE.U32 UR4, UR36, UR14, URZ ;  /* 0x0000000e240472a5 */ /* 0x000fc8000f8e003f */
[----:B------:R-:W-:Y:S02]  /*17b0*/  @UP3 UIADD3 UR12, UR5, UR6, URZ ;  /* 0x00000006050c3290 */ /* 0x000fe4000fffe03f */
[----:B------:R-:W-:Y:S02]  /*17c0*/  USEL UR16, UR42, UR4, !UP3 ;  /* 0x000000042a107287 */ /* 0x000fe4000d800000 */
[----:B------:R-:W-:Y:S01]  /*17d0*/  ULDC.64 UR6, c[0x0][0x3d8] ;  /* 0x0000f60000067ab9 */ /* 0x000fe20000000a00 */
[----:B-1----:R-:W-:Y:S01]  /*17e0*/  IMAD.MOV R4, RZ, RZ, -R5 ;  /* 0x000000ffff047224 */ /* 0x002fe200078e0a05 */
[----:B--2---:R-:W-:-:S03]  /*17f0*/  UIMAD.WIDE.U32 UR4, UR10, UR6, URZ ;  /* 0x000000060a0472a5 */ /* 0x004fc6000f8e003f */
[----:B------:R-:W-:Y:S01]  /*1800*/  IMAD R6, R4, R8, RZ ;  /* 0x0000000804067224 */ /* 0x000fe200078e02ff */
[----:B------:R-:W-:Y:S01]  /*1810*/  USEL UR15, UR4, URZ, UP6 ;  /* 0x0000003f040f7287 */ /* 0x000fe2000b000000 */
[----:B------:R-:W-:Y:S01]  /*1820*/  IMAD.MOV.U32 R4, RZ, RZ, RZ ;  /* 0x000000ffff047224 */ /* 0x000fe200078e00ff */
[----:B------:R-:W-:Y:S02]  /*1830*/  UIMAD UR7, UR10, UR7, UR5 ;  /* 0x000000070a0772a4 */ /* 0x000fe4000f8e0205 */
[----:B------:R-:W-:Y:S01]  /*1840*/  USHF.L.U64.HI UR4, UR32, 0x7, UR39 ;  /* 0x0000000720047899 */ /* 0x000fe20008010227 */
[----:B------:R-:W-:Y:S01]  /*1850*/  IMAD.HI.U32 R4, R5, R6, R4 ;  /* 0x0000000605047227 */ /* 0x000fe200078e0004 */
[----:B------:R-:W-:Y:S02]  /*1860*/  USHF.L.U32 UR10, UR32, 0x7, URZ ;  /* 0x00000007200a7899 */ /* 0x000fe4000800063f */
[----:B------:R-:W-:Y:S01]  /*1870*/  USEL UR5, UR4, URZ, UP1 ;  /* 0x0000003f04057287 */ /* 0x000fe20008800000 */
[----:B------:R-:W-:Y:S01]  /*1880*/  IMAD.MOV.U32 R5, RZ, RZ, R7 ;  /* 0x000000ffff057224 */ /* 0x000fe200078e0007 */
[----:B------:R-:W-:-:S03]  /*1890*/  USEL UR4, UR10, URZ, UP1 ;  /* 0x0000003f0a047287 */ /* 0x000fc60008800000 */
[----:B------:R-:W-:Y:S01]  /*18a0*/  IMAD.HI.U32 R4, R4, R5, RZ ;  /* 0x0000000504047227 */ /* 0x000fe200078e00ff */
[----:B------:R-:W-:Y:S02]  /*18b0*/  UIADD3 UR4, UP1, UR13, UR4, URZ ;  /* 0x000000040d047290 */ /* 0x000fe4000ff3e03f */
[----:B------:R-:W-:Y:S01]  /*18c0*/  ULDC UR10, c[0x0][0x234] ;  /* 0x00008d00000a7ab9 */ /* 0x000fe20000000800 */
[----:B------:R-:W-:Y:S01]  /*18d0*/  IMAD.MOV R6, RZ, RZ, -R4 ;  /* 0x000000ffff067224 */ /* 0x000fe200078e0a04 */
[----:B------:R-:W-:Y:S02]  /*18e0*/  UIADD3.X UR6, UR28, UR5, URZ, UP1, !UPT ;  /* 0x000000051c067290 */ /* 0x000fe40008ffe43f */
[----:B------:R-:W-:Y:S01]  /*18f0*/  UIMAD UR5, UR37, UR4, URZ ;  /* 0x00000004250572a4 */ /* 0x000fe2000f8e023f */
[----:B------:R-:W-:-:S03]  /*1900*/  IMAD R5, R8, R6, R5 ;  /* 0x0000000608057224 */ /* 0x000fc600078e0205 */
[----:B------:R-:W-:Y:S02]  /*1910*/  UIMAD UR6, UR36, UR6, UR5 ;  /* 0x00000006240672a4 */ /* 0x000fe4000f8e0205 */
[----:B------:R-:W-:Y:S01]  /*1920*/  ISETP.GT.U32.AND P1, PT, R8, R5, PT ;  /* 0x000000050800720c */ /* 0x000fe20003f24070 */
[----:B------:R-:W-:-:S04]  /*1930*/  @UP5 USEL UR5, UR56, UR14, !UP3 ;  /* 0x0000000e38055287 */ /* 0x000fc8000d800000 */
[----:B------:R-:W-:Y:S02]  /*1940*/  @UP5 UIMAD UR11, UR35, UR10, UR5 ;  /* 0x0000000a230b52a4 */ /* 0x000fe4000f8e0205 */
[----:B------:R-:W-:Y:S02]  /*1950*/  UIMAD.WIDE.U32 UR4, UR36, UR4, URZ ;  /* 0x00000004240472a5 */ /* 0x000fe4000f8e003f */
[----:B------:R-:W-:Y:S02]  /*1960*/  USEL UR10, UR7, URZ, UP6 ;  /* 0x0000003f070a7287 */ /* 0x000fe4000b000000 */
[----:B------:R-:W-:Y:S02]  /*1970*/  UIADD3 UR7, UR5, UR6, URZ ;  /* 0x0000000605077290 */ /* 0x000fe4000fffe03f */
[----:B------:R-:W-:Y:S01]  /*1980*/  @!P1 IMAD.IADD R5, R5, 0x1, -R8 ;  /* 0x0000000105059824 */ /* 0x000fe200078e0a08 */
[----:B------:R-:W-:Y:S01]  /*1990*/  @!P1 IADD3 R4, R4, 0x1, RZ ;  /* 0x0000000104049810 */ /* 0x000fe20007ffe0ff */
[----:B------:R-:W-:Y:S01]  /*19a0*/  @!UP5 UMOV UR11, UR51 ;  /* 0x00000033000bdc82 */ /* 0x000fe20008000000 */
[----:B------:R-:W-:-:S02]  /*19b0*/  ISETP.LE.AND P1, PT, RZ, UR58, PT ;  /* 0x0000003aff007c0c */ /* 0x000fc4000bf23270 */
        /* <DEDUP_REMOVED lines=13> */
.L_x_921:
[----:B------:R-:W-:Y:S02]  /*1a90*/  UMOV UR6, UR52 ;  /* 0x0000003400067c82 */ /* 0x000fe40008000000 */
.L_x_922:
[----:B------:R-:W2:Y:S04]  /*1aa0*/  LDL.64 R4, [R1+0x50] ;  /* 0x0000500001047983 */ /* 0x000ea80000100a00 */
[----:B------:R1:W2:Y:S01]  /*1ab0*/  LDL.64 R28, [R1+0x50] ;  /* 0x00005000011c7983 */ /* 0x0002a20000100a00 */
[----:B------:R-:W-:Y:S01]  /*1ac0*/  UIADD3 UR4, UP4, UP3, UR4, UR46, UR48 ;  /* 0x0000002e04047290 */ /* 0x000fe2000fb9e030 */
[----:B------:R-:W-:Y:S01]  /*1ad0*/  IMAD.U32 R10, RZ, RZ, UR13 ;  /* 0x0000000dff0a7e24 */ /* 0x000fe2000f8e00ff */
[----:B------:R-:W-:Y:S01]  /*1ae0*/  UIADD3 UR14, UR13, UR11, URZ ;  /* 0x0000000b0d0e7290 */ /* 0x000fe2000fffe03f */
[----:B------:R-:W3:Y:S01]  /*1af0*/  S2R R27, SR_TID.X ;  /* 0x00000000001b7919 */ /* 0x000ee20000002100 */
[----:B------:R-:W-:Y:S01]  /*1b00*/  UIADD3 UR22, UP2, UP1, UR15, UR4, UR16 ;  /* 0x000000040f167290 */ /* 0x000fe2000f95e010 */
[----:B------:R-:W-:Y:S01]  /*1b10*/  BSSY B1, `(.L_x_918) ;  /* 0x000086e000017945 */ /* 0x000fe20003800000 */
[----:B------:R-:W-:Y:S01]  /*1b20*/  UIADD3.X UR4, UR7, UR50, UR55, UP4, UP3 ;  /* 0x0000003207047290 */ /* 0x000fe2000a7e6437 */
[----:B------:R-:W4:Y:S01]  /*1b30*/  S2R R30, SR_TID.X ;  /* 0x00000000001e7919 */ /* 0x000f220000002100 */
[----:B------:R-:W-:-:S02]  /*1b40*/  UIADD3 UR11, UR30, -0x1, URZ ;  /* 0xffffffff1e0b7890 */ /* 0x000fc4000fffe03f */
[----:B------:R-:W-:Y:S01]  /*1b50*/  UIADD3.X UR15, UR10, UR4, UR12, UP2, UP1 ;  /* 0x000000040a0f7290 */ /* 0x000fe200097e240c */
[----:B------:R-:W5:Y:S02]  /*1b60*/  S2R R24, SR_TID.X ;  /* 0x0000000000187919 */ /* 0x000f640000002100 */
[----:B------:R-:W-:Y:S02]  /*1b70*/  ULDC.64 UR4, c[0x0][0x1a8] ;  /* 0x00006a0000047ab9 */ /* 0x000fe40000000a00 */
[----:B------:R-:W-:-:S04]  /*1b80*/  UIMAD UR4, UR59, UR4, URZ ;  /* 0x000000043b0472a4 */ /* 0x000fc8000f8e023f */
        /* <DEDUP_REMOVED lines=13> */
[----:B------:R-:W-:-:S04]  /*1c60*/  IADD3 R6, P1, R27, UR13, RZ ;  /* 0x0000000d1b067c10 */ /* 0x000fc8000ff3e0ff */
[----:B------:R-:W-:Y:S01]  /*1c70*/  IADD3.X R7, R23, UR28, RZ, P1, !PT ;  /* 0x0000001c17077c10 */ /* 0x000fe20008ffe4ff */
[----:B------:R-:W-:-:S04]  /*1c80*/  UMOV UR28, 0x4 ;  /* 0x00000004001c7882 */ /* 0x000fc80000000000 */
[----:B------:R-:W-:Y:S02]  /*1c90*/  IMAD R7, R7, c[0x0][0x190], RZ ;  /* 0x0000640007077a24 */ /* 0x000fe400078e02ff */
[----:B--2---:R-:W-:-:S05]  /*1ca0*/  IMAD.MOV.U32 R28, RZ, RZ, R4 ;  /* 0x000000ffff1c7224 */ /* 0x004fca00078e0004 */
[----:B------:R-:W-:-:S05]  /*1cb0*/  SHF.R.S32.HI R29, RZ, 0x1f, R28 ;  /* 0x0000001fff1d7819 */ /* 0x000fca000001141c */
[C---:B------:R-:W-:Y:S01]  /*1cc0*/  IMAD.WIDE.U32 R4, R6.reuse, c[0x0][0x190], R28 ;  /* 0x0000640006047a25 */ /* 0x040fe200078e001c */
[----:B------:R1:W-:Y:S03]  /*1cd0*/  STL [R1+0x54], R29 ;  /* 0x0000541d01007387 */ /* 0x0003e60000100800 */
[----:B------:R-:W-:Y:S01]  /*1ce0*/  IMAD R6, R6, c[0x0][0x194], R7 ;  /* 0x0000650006067a24 */ /* 0x000fe200078e0207 */
[----:B------:R-:W-:Y:S01]  /*1cf0*/  IADD3 R8, P1, R4, UR38, RZ ;  /* 0x0000002604087c10 */ /* 0x000fe2000ff3e0ff */
[----:B------:R-:W-:Y:S01]  /*1d00*/  ULDC UR38, c[0x0][0x2e8] ;  /* 0x0000ba0000267ab9 */ /* 0x000fe20000000800 */
[----:B------:R-:W-:Y:S02]  /*1d10*/  LEA.HI R7, R25, R24, RZ, 0x5 ;  /* 0x0000001819077211 */ /* 0x000fe400078f28ff */
[----:B------:R-:W-:Y:S02]  /*1d20*/  IADD3.X R9, R5, UR34, R6, P1, !PT ;  /* 0x0000002205097c10 */ /* 0x000fe40008ffe406 */
[----:B------:R-:W-:-:S02]  /*1d30*/  LOP3.LUT R6, R7, 0xffffffe0, RZ, 0xc0, !PT ;  /* 0xffffffe007067812 */ /* 0x000fc400078ec0ff */
[----:B------:R-:W-:Y:S01]  /*1d40*/  IADD3 R4, P1, R28, UR17, RZ ;  /* 0x000000111c047c10 */ /* 0x000fe2000ff3e0ff */
[----:B------:R-:W-:Y:S01]  /*1d50*/  ULDC.64 UR16, c[0x0][0x3c8] ;  /* 0x0000f20000107ab9 */ /* 0x000fe20000000a00 */
[----:B------:R-:W-:Y:S01]  /*1d60*/  SHF.R.S32.HI R7, RZ, 0x5, R7 ;  /* 0x00000005ff077819 */ /* 0x000fe20000011407 */
[----:B------:R-:W-:Y:S01]  /*1d70*/  IMAD.IADD R21, R24, 0x1, -R6 ;  /* 0x0000000118157824 */ /* 0x000fe200078e0a06 */
[----:B------:R-:W-:Y:S01]  /*1d80*/  IADD3.X R5, R29, UR19, RZ, P1, !PT ;  /* 0x000000131d057c10 */ /* 0x000fe20008ffe4ff */
[----:B------:R-:W-:Y:S02]  /*1d90*/  UIMAD.WIDE UR4, UR4, UR28, UR16 ;  /* 0x0000001c040472a5 */ /* 0x000fe4000f8e0210 */
[----:B------:R-:W-:Y:S02]  /*1da0*/  IMAD R6, R7, UR47, R21 ;  /* 0x0000002f07067c24 */ /* 0x000fe4000f8e0215 */
[----:B------:R-:W-:-:S03]  /*1db0*/  IMAD.WIDE.U32 R4, R10, c[0x0][0x370], R4 ;  /* 0x0000dc000a047a25 */ /* 0x000fc600078e0004 */
[C---:B------:R-:W-:Y:S01]  /*1dc0*/  IADD3 R11, P1, R6.reuse, UR22, RZ ;  /* 0x00000016060b7c10 */ /* 0x040fe2000ff3e0ff */
[----:B------:R-:W-:Y:S01]  /*1dd0*/  UMOV UR17, UR4 ;  /* 0x0000000400117c82 */ /* 0x000fe20008000000 */
[----:B------:R-:W-:Y:S01]  /*1de0*/  IADD3 R5, R5, UR7, RZ ;  /* 0x0000000705057c10 */ /* 0x000fe2000fffe0ff */
[----:B------:R-:W-:Y:S01]  /*1df0*/  UIADD3 UR4, -UR18, UR20, UR25 ;  /* 0x0000001412047290 */ /* 0x000fe2000fffe119 */
[----:B------:R-:W-:Y:S01]  /*1e00*/  LEA.HI.X.SX32 R10, R6, UR15, 0x1, P1 ;  /* 0x0000000f060a7c11 */ /* 0x000fe200088f0eff */
[----:B------:R-:W-:Y:S01]  /*1e10*/  IMAD.U32 R6, RZ, RZ, UR35 ;  /* 0x00000023ff067e24 */ /* 0x000fe2000f8e00ff */
[C---:B------:R-:W-:Y:S01]  /*1e20*/  LEA R12, P1, R11.reuse, c[0x0][0x350], 0x2 ;  /* 0x0000d4000b0c7a11 */ /* 0x040fe200078210ff */
[----:B------:R-:W-:Y:S02]  /*1e30*/  UIADD3 UR4, UR4, -UR38, URZ ;  /* 0x8000002604047290 */ /* 0x000fe4000fffe03f */
[----:B------:R-:W-:Y:S01]  /*1e40*/  IMAD.WIDE.U32 R4, R6, c[0x0][0x378], R4 ;  /* 0x0000de0006047a25 */ /* 0x000fe200078e0004 */
[----:B------:R-:W-:Y:S01]  /*1e50*/  LEA.HI.X R13, R11, c[0x0][0x354], R10, 0x2, P1 ;  /* 0x0000d5000b0d7a11 */ /* 0x000fe200008f140a */
[----:B------:R-:W-:-:S02]  /*1e60*/  USHF.R.S32.HI UR19, URZ, 0x1f, UR4 ;  /* 0x0000001f3f137899 */ /* 0x000fc40008011404 */
[----:B------:R-:W-:Y:S01]  /*1e70*/  IMAD.MOV.U32 R6, RZ, RZ, R4 ;  /* 0x000000ffff067224 */ /* 0x000fe200078e0004 */
[----:B------:R-:W-:Y:S01]  /*1e80*/  IADD3 R7, R5, UR10, RZ ;  /* 0x0000000a05077c10 */ /* 0x000fe2000fffe0ff */
[----:B------:R-:W-:Y:S01]  /*1e90*/  IMAD.U32 R5, RZ, RZ, UR35 ;  /* 0x00000023ff057e24 */ /* 0x000fe2000f8e00ff */
[----:B------:R-:W-:Y:S01]  /*1ea0*/  ULEA.HI UR19, UR19, UR4, URZ, 0x6 ;  /* 0x0000000413137291 */ /* 0x000fe2000f8f303f */
[----:B------:R1:W-:Y:S01]  /*1eb0*/  STL.64 [R1+0x30], R12 ;  /* 0x0000300c01007387 */ /* 0x0003e20000100a00 */
[----:B------:R-:W-:Y:S01]  /*1ec0*/  UMOV UR16, UR5 ;  /* 0x0000000500107c82 */ /* 0x000fe20008000000 */
[----:B------:R-:W-:Y:S01]  /*1ed0*/  IMAD.WIDE.U32 R8, R5, c[0x0][0x1a8], R8 ;  /* 0x00006a0005087a25 */ /* 0x000fe200078e0008 */
[----:B------:R-:W-:Y:S02]  /*1ee0*/  USHF.R.S32.HI UR19, URZ, 0x6, UR19 ;  /* 0x000000063f137899 */ /* 0x000fe40008011413 */
[----:B------:R-:W-:Y:S01]  /*1ef0*/  ULDC.64 UR4, c[0x0][0x200] ;  /* 0x0000800000047ab9 */ /* 0x000fe20000000a00 */
[----:B------:R-:W-:Y:S01]  /*1f00*/  IMAD R5, R23, c[0x0][0x370], RZ ;  /* 0x0000dc0017057a24 */ /* 0x000fe200078e02ff */
[----:B------:R-:W-:Y:S01]  /*1f10*/  IADD3 R20, R9, UR12, RZ ;  /* 0x0000000c09147c10 */ /* 0x000fe2000fffe0ff */
[----:B------:R-:W-:Y:S01]  /*1f20*/  IMAD.WIDE.U32 R6, R27, c[0x0][0x370], R6 ;  /* 0x0000dc001b067a25 */ /* 0x000fe200078e0006 */
[----:B------:R-:W-:Y:S01]  /*1f30*/  LEA R30, P3, R8, c[0x0][0x160], 0x1 ;  /* 0x00005800081e7a11 */ /* 0x000fe200078608ff */
[----:B------:R-:W-:-:S02]  /*1f40*/  UISETP.LT.AND UP1, UPT, URZ, UR19, UPT ;  /* 0x000000133f00728c */ /* 0x000fc4000bf21270 */
[----:B------:R-:W-:Y:S01]  /*1f50*/  IMAD R5, R27, c[0x0][0x374], R5 ;  /* 0x0000dd001b057a24 */ /* 0x000fe200078e0205 */
[----:B------:R-:W-:Y:S01]  /*1f60*/  LEA R32, P2, R6, c[0x0][0x330], 0x1 ;  /* 0x0000cc0006207a11 */ /* 0x000fe200078408ff */
[----:B------:R-:W-:Y:S01]  /*1f70*/  USEL UR19, URZ, UR19, !UP1 ;  /* 0x000000133f137287 */ /* 0x000fe2000c800000 */
[----:B------:R-:W-:Y:S01]  /*1f80*/  LEA.HI.X R31, R8, c[0x0][0x164], R20, 0x1, P3 ;  /* 0x00005900081f7a11 */ /* 0x000fe200018f0c14 */
[----:B------:R-:W-:Y:S01]  /*1f90*/  IMAD.IADD R19, R7, 0x1, R5 ;  /* 0x0000000107137824 */ /* 0x000fe200078e0205 */
[----:B------:R-:W-:Y:S02]  /*1fa0*/  UIMAD.WIDE UR14, UR14, UR28, UR4 ;  /* 0x0000001c0e0e72a5 */ /* 0x000fe4000f8e0204 */
[----:B------:R-:W-:Y:S01]  /*1fb0*/  UISETP.GT.AND UP1, UPT, UR30, UR19, UPT ;  /* 0x000000131e00728c */ /* 0x000fe2000bf24270 */
[----:B------:R1:W-:Y:S01]  /*1fc0*/  STL.64 [R1+0x48], R30 ;  /* 0x0000481e01007387 */ /* 0x0003e20000100a00 */
[----:B------:R-:W-:-:S04]  /*1fd0*/  LEA.HI.X R33, R6, c[0x0][0x334], R19, 0x1, P2 ;  /* 0x0000cd0006217a11 */ /* 0x000fc800010f0c13 */
[----:B------:R-:W-:Y:S01]  /*1fe0*/  PLOP3.LUT P1, PT, PT, PT, UP1, 0x80, 0x0 ;  /* 0x000000000000781c */ /* 0x000fe20003f2f018 */
[----:B------:R1:W-:-:S12]  /*1ff0*/  STL.64 [R1+0x40], R32 ;  /* 0x0000402001007387 */ /* 0x0003d80000100a00 */
        /* <DEDUP_REMOVED lines=11> */
[----:B------:R-:W-:-:S03]  /*20b0*/  UIMAD UR7, UR24, UR7, UR10 ;  /* 0x00000007180772a4 */ /* 0x000fc6000f8e020a */
[----:B------:R-:W-:Y:S02]  /*20c0*/  ULDC.64 UR10, c[0x0][0x388] ;  /* 0x0000e200000a7ab9 */ /* 0x000fe40000000a00 */
[----:B------:R-:W-:Y:S02]  /*20d0*/  UIADD3 UR5, UR5, UR7, URZ ;  /* 0x0000000705057290 */ /* 0x000fe4000fffe03f */
[----:B------:R-:W-:Y:S02]  /*20e0*/  UIMAD UR6, UR39, UR10, URZ ;  /* 0x0000000a270672a4 */ /* 0x000fe4000f8e023f */
[----:B------:R-:W-:Y:S02]  /*20f0*/  UIMAD.WIDE.U32 UR4, UR32, UR10, UR4 ;  /* 0x0000000a200472a5 */ /* 0x000fe4000f8e0004 */
[----:B------:R-:W-:-:S04]  /*2100*/  UIMAD UR6, UR32, UR11, UR6 ;  /* 0x0000000b200672a4 */ /* 0x000fc8000f8e0206 */
[----:B------:R-:W-:Y:S02]  /*2110*/  UIADD3 UR13, UR5, UR6, URZ ;  /* 0x00000006050d7290 */ /* 0x000fe4000fffe03f */
[----:B------:R-:W-:Y:S02]  /*2120*/  UMOV UR12, UR4 ;  /* 0x00000004000c7c82 */ /* 0x000fe40008000000 */
.L_x_924:
        /* <DEDUP_REMOVED lines=18> */
.L_x_925:
[----:B-1----:R1:W5:Y:S01]  /*2250*/  LDL R13, [R1+0x70] ;  /* 0x00007000010d7983 */ /* 0x0023620000100800 */
[----:B------:R-:W-:-:S03]  /*2260*/  ULDC.64 UR4, c[0x0][0x3a0] ;  /* 0x0000e80000047ab9 */ /* 0x000fc60000000a00 */
[----:B------:R1:W5:Y:S01]  /*2270*/  LDL R12, [R1+0x74] ;  /* 0x00007400010c7983 */ /* 0x0003620000100800 */
[----:B------:R-:W-:Y:S01]  /*2280*/  IMAD.U32 R4, RZ, RZ, UR25 ;  /* 0x00000019ff047e24 */ /* 0x000fe2000f8e00ff */
[----:B------:R-:W-:Y:S01]  /*2290*/  UIMAD UR4, UR21, UR4, URZ ;  /* 0x00000004150472a4 */ /* 0x000fe2000f8e023f */
[----:B------:R-:W-:Y:S01]  /*22a0*/  BSSY B0, `(.L_x_926) ;  /* 0x000001d000007945 */ /* 0x000fe20003800000 */
[----:B------:R-:W-:Y:S01]  /*22b0*/  ULDC.64 UR6, c[0x0][0x3b8] ;  /* 0x0000ee0000067ab9 */ /* 0x000fe20000000a00 */
[----:B------:R-:W-:Y:S01]  /*22c0*/  IMAD.WIDE.U32 R4, R4, c[0x0][0x3a0], R28 ;  /* 0x0000e80004047a25 */ /* 0x000fe200078e001c */
[----:B------:R-:W-:Y:S02]  /*22d0*/  UIMAD UR5, UR25, UR5, UR4 ;  /* 0x00000005190572a4 */ /* 0x000fe4000f8e0204 */
[----:B------:R-:W-:Y:S02]  /*22e0*/  UIMAD UR4, UR33, -0x40, UR18 ;  /* 0xffffffc0210478a4 */ /* 0x000fe4000f8e0212 */
[----:B------:R-:W-:-:S02]  /*22f0*/  IADD3 R6, P0, R4, UR12, RZ ;  /* 0x0000000c04067c10 */ /* 0x000fc4000ff1e0ff */
        /* <DEDUP_REMOVED lines=23> */
.L_x_927:
[----:B-1----:R-:W-:Y:S05]  /*2470*/  BSYNC B0 ;  /* 0x0000000000007941 */ /* 0x002fea0003800000 */
.L_x_926:
        /* <DEDUP_REMOVED lines=19> */
.L_x_929:
[----:B------:R-:W-:Y:S05]  /*25b0*/  BSYNC B0 ;  /* 0x0000000000007941 */ /* 0x000fea0003800000 */
.L_x_928:
        /* <DEDUP_REMOVED lines=30> */
.L_x_931:
[----:B------:R-:W-:Y:S05]  /*27a0*/  BSYNC B0 ;  /* 0x0000000000007941 */ /* 0x000fea0003800000 */
.L_x_930:
        /* <DEDUP_REMOVED lines=18> */
.L_x_923:
        /* <DEDUP_REMOVED lines=55> */
.L_x_934:
[----:B------:R-:W-:Y:S05]  /*2c40*/  BSYNC B0 ;  /* 0x0000000000007941 */ /* 0x000fea0003800000 */
.L_x_933:
        /* <DEDUP_REMOVED lines=42> */
.L_x_936:
[----:B------:R-:W-:Y:S05]  /*2ef0*/  BSYNC B0 ;  /* 0x0000000000007941 */ /* 0x000fea0003800000 */
.L_x_935:
        /* <DEDUP_REMOVED lines=29> */
.L_x_938:
[----:B------:R-:W-:Y:S05]  /*30d0*/  BSYNC B0 ;  /* 0x0000000000007941 */ /* 0x000fea0003800000 */
.L_x_937:
        /* <DEDUP_REMOVED lines=40> */
.L_x_940:
[----:B------:R-:W-:Y:S05]  /*3360*/  BSYNC B0 ;  /* 0x0000000000007941 */ /* 0x000fea0003800000 */
.L_x_939:
        /* <DEDUP_REMOVED lines=26> */
.L_x_942:
[----:B------:R-:W-:Y:S05]  /*3510*/  BSYNC B0 ;  /* 0x0000000000007941 */ /* 0x000fea0003800000 */
.L_x_941:
        /* <DEDUP_REMOVED lines=38> */
.L_x_944:
[----:B------:R-:W-:Y:S05]  /*3780*/  BSYNC B0 ;  /* 0x0000000000007941 */ /* 0x000fea0003800000 */
.L_x_943:
        /* <DEDUP_REMOVED lines=62> */
.L_x_946:
[----:B------:R-:W-:Y:S05]  /*3b70*/  BSYNC B0 ;  /* 0x0000000000007941 */ /* 0x000fea0003800000 */
.L_x_945:
        /* <DEDUP_REMOVED lines=39> */
.L_x_948:
[----:B------:R-:W-:Y:S05]  /*3df0*/  BSYNC B0 ;  /* 0x0000000000007941 */ /* 0x000fea0003800000 */
.L_x_947:
[----:B------:R-:W0:Y:S01]  /*3e00*/  LDGDEPBAR ;  /* 0x00000000000079af */ /* 0x000e220000000000 */
[----:B------:R-:W-:Y:S01]  /*3e10*/  ULDC.64 UR6, c[0x0][0x318] ;  /* 0x0000c60000067ab9 */ /* 0x000fe20000000a00 */
[----:B------:R-:W-:Y:S01]  /*3e20*/  IMAD.MOV.U32 R14, RZ, RZ, c[0x0][0x308] ;  /* 0x0000c200ff0e7624 */ /* 0x000fe200078e00ff */
[----:B------:R-:W-:Y:S01]  /*3e30*/  UISETP.NE.U32.AND UP1, UPT, URZ, UR6, UPT ;  /* 0x000000063f00728c */ /* 0x000fe2000bf25070 */
[----:B------:R-:W-:Y:S01]  /*3e40*/  IMAD.MOV.U32 R15, RZ, RZ, c[0x0][0x30c] ;  /* 0x0000c300ff0f7624 */ /* 0x000fe200078e00ff */
        /* <DEDUP_REMOVED lines=15> */
[----:B-1----:R1:W5:Y:S04]  /*3f40*/  @P0 LDG.E R11, [R4.64] ;  /* 0x00000008040b0981 */ /* 0x002368000c1e1900 */
[----:B------:R-:W2:Y:S01]  /*3f50*/  S2R R9, SR_TID.X ;  /* 0x0000000000097919 */ /* 0x000ea20000002100 */
[CC--:B------:R-:W-:Y:S01]  /*3f60*/  LEA.HI R6, R25.reuse, R24.reuse, RZ, 0x7 ;  /* 0x0000001819067211 */ /* 0x0c0fe200078f38ff */
[----:B------:R-:W5:Y:S01]  /*3f70*/  @P0 MUFU.RCP R12, c[0x0][0x238] ;  /* 0x00008e00000c0b08 */ /* 0x000f620000001000 */
[----:B------:R-:W-:Y:S01]  /*3f80*/  IMAD.U32 R8, RZ, RZ, UR33 ;  /* 0x00000021ff087e24 */ /* 0x000fe2000f8e00ff */
        /* <DEDUP_REMOVED lines=13> */
[----:B------:R-:W2:Y:S03]  /*4060*/  LDSM.16.M88.4 R232, [R252+0x16800] ;  /* 0x01680000fce8783b */ /* 0x000ea60000000200 */
[----:B------:R-:W-:Y:S01]  /*4070*/  IMAD R17, R9, 0x40, R10 ;  /* 0x0000004009117824 */ /* 0x000fe200078e020a */
[----:B-1----:R-:W2:Y:S01]  /*4080*/  LDG.E.64 R14, [R14.64] ;  /* 0x000000080e0e7981 */ /* 0x002ea2000c1e1b00 */
[----:B------:R-:W-:Y:S01]  /*4090*/  IMAD R13, R8, 0x2, R6 ;  /* 0x00000002080d7824 */ /* 0x000fe200078e0206 */
[----:B------:R-:W-:Y:S01]  /*40a0*/  LOP3.LUT R7, R7, 0xfffffff8, RZ, 0xc0, !PT ;  /* 0xfffffff807077812 */ /* 0x000fe200078ec0ff */
[----:B------:R-:W-:Y:S01]  /*40b0*/  UIADD3 UR21, UR25, UR20, URZ ;  /* 0x0000001419157290 */ /* 0x000fe2000fffe03f */
[----:B------:R-:W-:Y:S01]  /*40c0*/  STL [R1+0x38], R17 ;  /* 0x0000381101007387 */ /* 0x000fe20000100800 */
[----:B------:R-:W-:Y:S01]  /*40d0*/  CS2R R142, SRZ ;  /* 0x00000000008e7805 */ /* 0x000fe2000001ff00 */
[----:B------:R-:W-:Y:S01]  /*40e0*/  CS2R R140, SRZ ;  /* 0x00000000008c7805 */ /* 0x000fe2000001ff00 */
[----:B------:R-:W-:Y:S01]  /*40f0*/  IMAD.IADD R7, R24, 0x1, -R7 ;  /* 0x0000000118077824 */ /* 0x000fe200078e0a07 */
[----:B------:R-:W4:Y:S01]  /*4100*/  LDL R9, [R1+0x4] ;  /* 0x0000040001097983 */ /* 0x000f220000100800 */
[----:B------:R-:W-:Y:S01]  /*4110*/  CS2R R146, SRZ ;  /* 0x0000000000927805 */ /* 0x000fe2000001ff00 */
[----:B------:R-:W-:Y:S01]  /*4120*/  CS2R R144, SRZ ;  /* 0x0000000000907805 */ /* 0x000fe2000001ff00 */
[----:B------:R-:W-:Y:S01]  /*4130*/  CS2R R138, SRZ ;  /* 0x00000000008a7805 */ /* 0x000fe2000001ff00 */
[----:B------:R-:W-:Y:S01]  /*4140*/  LOP3.LUT P1, RZ, R7, 0x2, RZ, 0xc0, !PT ;  /* 0x0000000207ff7812 */ /* 0x000fe2000782c0ff */
[----:B------:R-:W-:Y:S01]  /*4150*/  CS2R R136, SRZ ;  /* 0x0000000000887805 */ /* 0x000fe2000001ff00 */
[----:B------:R-:W-:Y:S01]  /*4160*/  SHF.R.S32.HI R7, RZ, 0x1f, R21 ;  /* 0x0000001fff077819 */ /* 0x000fe20000011415 */
        /* <DEDUP_REMOVED lines=40> */
[----:B------:R-:W-:-:S02]  /*43f0*/  ULDC UR23, c[0x0][0x2e8] ;  /* 0x0000ba0000177ab9 */ /* 0x000fc40000000800 */
[----:B------:R-:W-:Y:S01]  /*4400*/  UMOV UR7, URZ ;  /* 0x0000003f00077c82 */ /* 0x000fe20008000000 */
[----:B-----5:R-:W-:-:S04]  /*4410*/  @P0 FMUL.FTZ R6, R11, R12 ;  /* 0x0000000c0b060220 */ /* 0x020fc80000410000 */
[----:B------:R1:W3:Y:S02]  /*4420*/  @P0 R2UR UR4, R6 ;  /* 0x00000000060403c2 */ /* 0x0002e400000e0000 */
[----:B-1----:R-:W4:Y:S01]  /*4430*/  LDL R6, [R1] ;  /* 0x0000000001067983 */ /* 0x002f220000100800 */
[----:B------:R-:W-:Y:S02]  /*4440*/  SEL R240, R240, 0xffffffe0, !P1 ;  /* 0xffffffe0f0f07807 */ /* 0x000fe40004800000 */
[----:B------:R-:W-:-:S03]  /*4450*/  IADD3 R8, P3, P2, R4, UR41, R21 ;  /* 0x0000002904087c10 */ /* 0x000fc6000fa7e015 */
[----:B------:R-:W-:Y:S01]  /*4460*/  IMAD.IADD R240, R240, 0x1, R252 ;  /* 0x00000001f0f07824 */ /* 0x000fe200078e02fc */
[----:B------:R-:W-:-:S04]  /*4470*/  IADD3.X R4, R5, UR49, R7, P3, P2 ;  /* 0x0000003105047c10 */ /* 0x000fc80009fe4407 */
[----:B------:R-:W1:Y:S04]  /*4480*/  LDSM.16.M88.4 R172, [R240+0x12000] ;  /* 0x01200000f0ac783b */ /* 0x000e680000000200 */
[----:B------:R-:W1:Y:S04]  /*4490*/  LDSM.16.M88.4 R176, [R240+0x12800] ;  /* 0x01280000f0b0783b */ /* 0x000e680000000200 */
[----:B------:R-:W1:Y:S04]  /*44a0*/  LDSM.16.M88.4 R204, [R240+0x14000] ;  /* 0x01400000f0cc783b */ /* 0x000e680000000200 */
[----:B------:R-:W1:Y:S01]  /*44b0*/  LDSM.16.M88.4 R208, [R240+0x14800] ;  /* 0x01480000f0d0783b */ /* 0x000e620000000200 */
[----:B--2---:R-:W2:Y:S03]  /*44c0*/  R2UR UR12, R15 ;  /* 0x000000000f0c73c2 */ /* 0x004ea600000e0000 */
[----:B------:R-:W1:Y:S04]  /*44d0*/  LDSM.16.M88.4 R236, [R240+0x16000] ;  /* 0x01600000f0ec783b */ /* 0x000e680000000200 */
[----:B------:R5:W-:Y:S04]  /*44e0*/  STL [R1+0x90], R4 ;  /* 0x0000900401007387 */ /* 0x000be80000100800 */
[----:B------:R-:W1:Y:S04]  /*44f0*/  LDSM.16.M88.4 R148, [R9+0x12000] ;  /* 0x012000000994783b */ /* 0x000e680000000200 */
[----:B------:R-:W1:Y:S04]  /*4500*/  LDSM.16.M88.4 R152, [R9+0x12800] ;  /* 0x012800000998783b */ /* 0x000e680000000200 */
[----:B------:R-:W1:Y:S04]  /*4510*/  LDSM.16.M88.4 R180, [R9+0x14000] ;  /* 0x0140000009b4783b */ /* 0x000e680000000200 */
[----:B------:R-:W1:Y:S04]  /*4520*/  LDSM.16.M88.4 R184, [R9+0x14800] ;  /* 0x0148000009b8783b */ /* 0x000e680000000200 */
[----:B------:R-:W1:Y:S04]  /*4530*/  LDSM.16.M88.4 R212, [R9+0x16000] ;  /* 0x0160000009d4783b */ /* 0x000e680000000200 */
[----:B------:R-:W1:Y:S01]  /*4540*/  LDSM.16.M88.4 R216, [R9+0x16800] ;  /* 0x0168000009d8783b */ /* 0x000e620000000200 */
[----:B-----5:R-:W-:-:S03]  /*4550*/  IADD3 R4, R16, -UR20, -R17 ;  /* 0x8000001410047c10 */ /* 0x020fc6000fffe811 */
[----:B------:R-:W1:Y:S01]  /*4560*/  LDSM.16.M88.4 R240, [R240+0x16800] ;  /* 0x01680000f0f0783b */ /* 0x000e620000000200 */
[----:B------:R-:W-:Y:S02]  /*4570*/  IADD3 R4, R4, UR18, RZ ;  /* 0x0000001204047c10 */ /* 0x000fe4000fffe0ff */
[----:B--2---:R-:W-:-:S03]  /*4580*/  LOP3.LUT R5, R13, UR12, RZ, 0x3c, !PT ;  /* 0x0000000c0d057c12 */ /* 0x004fc6000f8e3cff */
[----:B------:R-:W-:Y:S01]  /*4590*/  STL [R1+0x8c], R4 ;  /* 0x00008c0401007387 */ /* 0x000fe20000100800 */
[----:B------:R2:W1:Y:S01]  /*45a0*/  R2UR UR10, R14 ;  /* 0x000000000e0a73c2 */ /* 0x00046200000e0000 */
[----:B------:R-:W-:Y:S01]  /*45b0*/  UIADD3 UR22, -UR18, 0x40, UR21 ;  /* 0x0000004012167890 */ /* 0x000fe2000fffe115 */
[----:B------:R-:W-:Y:S01]  /*45c0*/  CS2R R24, SRZ ;  /* 0x0000000000187805 */ /* 0x000fe2000001ff00 */
[----:B------:R-:W-:Y:S01]  /*45d0*/  CS2R R20, SRZ ;  /* 0x0000000000147805 */ /* 0x000fe2000001ff00 */
[----:B---3--:R-:W-:Y:S02]  /*45e0*/  @UP1 UMOV UR7, UR4 ;  /* 0x0000000400071c82 */ /* 0x008fe40008000000 */
[----:B------:R-:W-:Y:S02]  /*45f0*/  UIADD3 UR22, UR22, -UR23, URZ ;  /* 0x8000001716167290 */ /* 0x000fe4000fffe03f */
[----:B------:R-:W-:Y:S02]  /*4600*/  UIADD3 UR23, UR25, 0x40, URZ ;  /* 0x0000004019177890 */ /* 0x000fe4000fffe03f */
[----:B------:R-:W-:Y:S01]  /*4610*/  ULDC UR13, c[0x0][0x2e4] ;  /* 0x0000b900000d7ab9 */ /* 0x000fe20000000800 */
[----:B----4-:R-:W3:Y:S04]  /*4620*/  LDSM.16.M88.4 R156, [R6+0x12000] ;  /* 0x01200000069c783b */ /* 0x010ee80000000200 */
[----:B------:R-:W4:Y:S04]  /*4630*/  LDSM.16.M88.4 R160, [R6+0x12800] ;  /* 0x0128000006a0783b */ /* 0x000f280000000200 */
[----:B------:R-:W1:Y:S04]  /*4640*/  LDSM.16.M88.4 R188, [R6+0x14000] ;  /* 0x0140000006bc783b */ /* 0x000e680000000200 */
[----:B------:R-:W1:Y:S04]  /*4650*/  LDSM.16.M88.4 R192, [R6+0x14800] ;  /* 0x0148000006c0783b */ /* 0x000e680000000200 */
[----:B------:R-:W1:Y:S04]  /*4660*/  LDSM.16.M88.4 R220, [R6+0x16000] ;  /* 0x0160000006dc783b */ /* 0x000e680000000200 */
[----:B------:R5:W1:Y:S02]  /*4670*/  LDSM.16.M88.4 R224, [R6+0x16800] ;  /* 0x0168000006e0783b */ /* 0x000a640000000200 */
[----:B-----5:R-:W-:-:S05]  /*4680*/  IMAD.WIDE.U32 R6, R8, -0x2daee0ad, RZ ;  /* 0xd2511f5308067825 */ /* 0x020fca00078e00ff */
[----:B------:R-:W-:Y:S01]  /*4690*/  LOP3.LUT R4, R5, R7, RZ, 0x3c, !PT ;  /* 0x0000000705047212 */ /* 0x000fe200078e3cff */
[----:B------:R2:W-:Y:S04]  /*46a0*/  STL.64 [R1+0x80], R6 ;  /* 0x0000800601007387 */ /* 0x0005e80000100a00 */
[----:B---34-:R2:W-:Y:S01]  /*46b0*/  STL [R1+0x88], R4 ;  /* 0x0000880401007387 */ /* 0x0185e20000100800 */
[----:B------:R-:W-:-:S04]  /*46c0*/  DEPBAR.LE SB1, 0x0, {2} ;  /* 0x000090040000791a */ /* 0x000fc80000000000 */
.L_x_953:
[----:B------:R-:W2:Y:S01]  /*46d0*/  LDL R79, [R1+0x4] ;  /* 0x00000400014f7983 */ /* 0x000ea20000100800 */
[----:B------:R-:W-:Y:S02]  /*46e0*/  USHF.L.U32 UR4, UR11, 0x6, URZ ;  /* 0x000000060b047899 */ /* 0x000fe4000800063f */
[----:B------:R-:W-:Y:S02]  /*46f0*/  ULDC UR6, c[0x0][0x2e4] ;  /* 0x0000b90000067ab9 */ /* 0x000fe40000000800 */
[----:B------:R-:W3:Y:S01]  /*4700*/  LDL R97, [R1+0x8] ;  /* 0x0000080001617983 */ /* 0x000ee20000100800 */
[----:B------:R-:W-:Y:S04]  /*4710*/  UISETP.GE.AND UP0, UPT, UR4, UR22, UPT ;  /* 0x000000160400728c */ /* 0x000fe8000bf06270 */
[----:B------:R-:W4:Y:S05]  /*4720*/  LDL R78, [R1] ;  /* 0x00000000014e7983 */ /* 0x000f2a0000100800 */
        /* <DEDUP_REMOVED lines=9> */
[----:B---3--:R-:W1:Y:S05]  /*47c0*/  LDSM.16.M88.4 R16, [R97] ;  /* 0x000000006110783b */ /* 0x008e6a0000000200 */
[----:B------:R-:W2:Y:S05]  /*47d0*/  LDSM.16.M88.4 R68, [R79+0xc800] ;  /* 0x00c800004f44783b */ /* 0x000eaa0000000200 */
        /* <DEDUP_REMOVED lines=79> */
[C---:B-1----:R-:W-:Y:S07]  /*4cd0*/  HMMA.16816.F32 R12, R68.reuse, R72, R12 ;  /* 0x00000048440c723c */ /* 0x042fee000000180c */
[----:B------:R-:W-:Y:S01]  /*4ce0*/  IADD3 R72, R76, UR4, RZ ;  /* 0x000000044c487c10 */ /* 0x000fe2000fffe0ff */
[----:B------:R-:W-:Y:S01]  /*4cf0*/  HMMA.16816.F32 R16, R68, R74, R16 ;  /* 0x0000004a4410723c */ /* 0x000fe20000001810 */
[----:B------:R-:W2:Y:S06]  /*4d00*/  LDL R76, [R1+0x3c] ;  /* 0x00003c00014c7983 */ /* 0x000eac0000100800 */
        /* <DEDUP_REMOVED lines=8> */
[----:B------:R-:W1:Y:S01]  /*4d90*/  I2F R74, R74 ;  /* 0x0000004a004a7306 */ /* 0x000e620000201400 */
[C---:B------:R-:W-:Y:S02]  /*4da0*/  @!P0 IADD3 R68, -R72.reuse, -0x8, RZ ;  /* 0xfffffff848448810 */ /* 0x040fe40007ffe1ff */
[C---:B------:R-:W-:Y:S02]  /*4db0*/  @!P2 IADD3 R69, -R72.reuse, 0x1, RZ ;  /* 0x000000014845a810 */ /* 0x040fe40007ffe1ff */
[----:B------:R-:W-:Y:S04]  /*4dc0*/  ISETP.GE.AND P3, PT, R75, RZ, PT ;  /* 0x000000ff4b00720c */ /* 0x000fe80003f66270 */
[C---:B------:R-:W-:Y:S01]  /*4dd0*/  @!P1 IADD3 R70, -R72.reuse, 0x8, RZ ;  /* 0x0000000848469810 */ /* 0x040fe20007ffe1ff */
[----:B------:R3:W4:Y:S08]  /*4de0*/  I2F R73, R68 ;  /* 0x0000004400497306 */ /* 0x0007300000201400 */
[----:B------:R-:W-:Y:S02]  /*4df0*/  @!P3 IADD3 R75, -R72, 0x10, RZ ;  /* 0x00000010484bb810 */ /* 0x000fe40007ffe1ff */
[----:B------:R4:W4:Y:S01]  /*4e00*/  I2F R71, R69 ;  /* 0x0000004500477306 */ /* 0x0009220000201400 */
[C---:B-1----:R-:W-:Y:S02]  /*4e10*/  FFMA.FTZ R4, R74.reuse, -UR7, R4 ;  /* 0x800000074a047c23 */ /* 0x042fe40008010004 */
[----:B------:R-:W-:Y:S01]  /*4e20*/  FFMA.FTZ R10, R74, -UR7, R10 ;  /* 0x800000074a0a7c23 */ /* 0x000fe2000801000a */
[----:B------:R-:W-:Y:S06]  /*4e30*/  IADD3 R74, R72, -0x11, RZ ;  /* 0xffffffef484a7810 */ /* 0x000fec0007ffe0ff */
[----:B------:R-:W1:Y:S01]  /*4e40*/  I2F R70, R70 ;  /* 0x0000004600467306 */ /* 0x000e620000201400 */
[----:B------:R-:W-:Y:S02]  /*4e50*/  ISETP.GE.AND P2, PT, R74, RZ, PT ;  /* 0x000000ff4a00720c */ /* 0x000fe40003f46270 */
[----:B---3--:R-:W-:Y:S01]  /*4e60*/  IADD3 R68, R72, 0x7, RZ ;  /* 0x0000000748447810 */ /* 0x008fe20007ffe0ff */
[----:B----4-:R-:W-:Y:S03]  /*4e70*/  FFMA.FTZ R6, R73, -UR7, R6 ;  /* 0x8000000749067c23 */ /* 0x010fe60008010006 */
[----:B------:R-:W-:Y:S03]  /*4e80*/  ISETP.GE.AND P0, PT, R68, RZ, PT ;  /* 0x000000ff4400720c */ /* 0x000fe60003f06270 */
[----:B------:R-:W3:Y:S01]  /*4e90*/  I2F R75, R75 ;  /* 0x0000004b004b7306 */ /* 0x000ee20000201400 */
[C---:B------:R-:W-:Y:S01]  /*4ea0*/  IADD3 R69, R72.reuse, -0x9, RZ ;  /* 0xfffffff748457810 */ /* 0x040fe20007ffe0ff */
[C---:B------:R-:W-:Y:S02]  /*4eb0*/  FFMA.FTZ R5, R71.reuse, -UR7, R5 ;  /* 0x8000000747057c23 */ /* 0x040fe40008010005 */
[C---:B------:R-:W-:Y:S01]  /*4ec0*/  @!P2 IADD3 R74, -R72.reuse, 0x11, RZ ;  /* 0x00000011484aa810 */ /* 0x040fe20007ffe1ff */
[----:B------:R-:W-:Y:S01]  /*4ed0*/  FFMA.FTZ R11, R71, -UR7, R11 ;  /* 0x80000007470b7c23 */ /* 0x000fe2000801000b */
[----:B------:R-:W-:Y:S02]  /*4ee0*/  ISETP.GE.AND P1, PT, R69, RZ, PT ;  /* 0x000000ff4500720c */ /* 0x000fe40003f26270 */
[C---:B------:R-:W-:Y:S02]  /*4ef0*/  IADD3 R71, R72.reuse, -0x18, RZ ;  /* 0xffffffe848477810 */ /* 0x040fe40007ffe0ff */
[----:B------:R-:W4:Y:S01]  /*4f00*/  I2F R74, R74 ;  /* 0x0000004a004a7306 */ /* 0x000f220000201400 */
[----:B------:R-:W-:Y:S01]  /*4f10*/  @!P0 IADD3 R68, -R72, -0x7, RZ ;  /* 0xfffffff948448810 */ /* 0x000fe20007ffe1ff */
[C---:B-1----:R-:W-:Y:S02]  /*4f20*/  FFMA.FTZ R8, R70.reuse, -UR7, R8 ;  /* 0x8000000746087c23 */ /* 0x042fe40008010008 */
[----:B------:R-:W-:Y:S01]  /*4f30*/  FFMA.FTZ R14, R70, -UR7, R14 ;  /* 0x80000007460e7c23 */ /* 0x000fe2000801000e */
[C---:B------:R-:W-:Y:S04]  /*4f40*/  IADD3 R70, R72.reuse, -0x19, RZ ;  /* 0xffffffe748467810 */ /* 0x040fe80007ffe0ff */
[----:B------:R-:W-:Y:S01]  /*4f50*/  @!P1 IADD3 R69, -R72, 0x9, RZ ;  /* 0x0000000948459810 */ /* 0x000fe20007ffe1ff */
[----:B------:R-:W1:Y:S01]  /*4f60*/  I2F R68, R68 ;  /* 0x0000004400447306 */ /* 0x000e620000201400 */
[----:B------:R-:W-:Y:S01]  /*4f70*/  ISETP.GE.AND P0, PT, R70, RZ, PT ;  /* 0x000000ff4600720c */ /* 0x000fe20003f06270 */
[----:B---3--:R-:W-:Y:S01]  /*4f80*/  FFMA.FTZ R12, R75, -UR7, R12 ;  /* 0x800000074b0c7c23 */ /* 0x008fe2000801000c */
[----:B------:R-:W-:Y:S01]  /*4f90*/  ISETP.GE.AND P1, PT, R71, RZ, PT ;  /* 0x000000ff4700720c */ /* 0x000fe20003f26270 */
[----:B------:R-:W-:Y:S06]  /*4fa0*/  FFMA.FTZ R18, R75, -UR7, R18 ;  /* 0x800000074b127c23 */ /* 0x000fec0008010012 */
[----:B------:R3:W3:Y:S04]  /*4fb0*/  I2F R73, R69 ;  /* 0x0000004500497306 */ /* 0x0006e80000201400 */
[----:B------:R-:W-:Y:S01]  /*4fc0*/  @!P0 IADD3 R70, -R72, 0x19, RZ ;  /* 0x0000001948468810 */ /* 0x000fe20007ffe1ff */
[----:B----4-:R-:W-:Y:S01]  /*4fd0*/  FFMA.FTZ R13, R74, -UR7, R13 ;  /* 0x800000074a0d7c23 */ /* 0x010fe2000801000d */
[----:B------:R-:W-:Y:S01]  /*4fe0*/  @!P1 IADD3 R71, -R72, 0x18, RZ ;  /* 0x0000001848479810 */ /* 0x000fe20007ffe1ff */
[----:B------:R-:W-:Y:S03]  /*4ff0*/  FFMA.FTZ R19, R74, -UR7, R19 ;  /* 0x800000074a137c23 */ /* 0x000fe60008010013 */
[----:B------:R-:W4:Y:S01]  /*5000*/  I2F R70, R70 ;  /* 0x0000004600467306 */ /* 0x000f220000201400 */
[----:B-1----:R-:W-:Y:S02]  /*5010*/  FFMA.FTZ R7, R68, -UR7, R7 ;  /* 0x8000000744077c23 */ /* 0x002fe40008010007 */
[----:B------:R-:W-:Y:S07]  /*5020*/  IMAD.U32 R68, RZ, RZ, UR17 ;  /* 0x00000011ff447e24 */ /* 0x000fee000f8e00ff */
[----:B------:R-:W1:Y:S01]  /*5030*/  I2F R71, R71 ;  /* 0x0000004700477306 */ /* 0x000e620000201400 */
[----:B---3--:R-:W-:Y:S02]  /*5040*/  IMAD.U32 R69, RZ, RZ, UR16 ;  /* 0x00000010ff457e24 */ /* 0x008fe4000f8e00ff */
[C---:B------:R-:W-:Y:S02]  /*5050*/  FFMA.FTZ R9, R73.reuse, -UR7, R9 ;  /* 0x8000000749097c23 */ /* 0x040fe40008010009 */
[----:B------:R-:W-:Y:S02]  /*5060*/  FFMA.FTZ R15, R73, -UR7, R15 ;  /* 0x80000007490f7c23 */ /* 0x000fe4000801000f */
[----:B----4-:R-:W-:Y:S02]  /*5070*/  FFMA.FTZ R17, R70, -UR7, R17 ;  /* 0x8000000746117c23 */ /* 0x010fe40008010011 */
[----:B-1----:R-:W-:Y:S01]  /*5080*/  FFMA.FTZ R16, R71, -UR7, R16 ;  /* 0x8000000747107c23 */ /* 0x002fe20008010010 */
[C---:B--2---:R-:W-:Y:S04]  /*5090*/  LEA R68, P0, R76.reuse, R68, 0x2 ;  /* 0x000000444c447211 */ /* 0x044fe800078010ff */
[----:B------:R-:W-:Y:S02]  /*50a0*/  LEA.HI.X.SX32 R69, R76, R69, 0x2, P0 ;  /* 0x000000454c457211 */ /* 0x000fe400000f16ff */
        /* <DEDUP_REMOVED lines=13> */
.L_x_949:
[----:B------:R-:W-:Y:S01]  /*5180*/  IADD3 R70, R76, UR4, RZ ;  /* 0x000000044c467c10 */ /* 0x000fe2000fffe0ff */
[----:B------:R-:W2:Y:S01]  /*5190*/  LDL R80, [R1+0x38] ;  /* 0x0000380001507983 */ /* 0x000ea20000100800 */
[----:B------:R-:W-:Y:S02]  /*51a0*/  UIADD3 UR4, UR18, 0x1, -UR20 ;  /* 0x0000000112047890 */ /* 0x000fe4000fffe814 */
[----:B------:R-:W-:Y:S02]  /*51b0*/  UIADD3 UR5, -UR6, UR18, -UR20 ;  /* 0x0000001206057290 */ /* 0x000fe4000fffe914 */
[----:B------:R-:W-:Y:S02]  /*51c0*/  UIADD3 UR4, UR4, UR40, URZ ;  /* 0x0000002804047290 */ /* 0x000fe4000fffe03f */
[----:B------:R-:W-:Y:S02]  /*51d0*/  UMOV UR13, UR6 ;  /* 0x00000006000d7c82 */ /* 0x000fe40008000000 */
[C---:B-1----:R-:W-:Y:S02]  /*51e0*/  IADD3 R69, R70.reuse, UR5, RZ ;  /* 0x0000000546457c10 */ /* 0x042fe4000fffe0ff */
[----:B------:R-:W-:Y:S02]  /*51f0*/  IADD3 R68, R70, UR4, RZ ;  /* 0x0000000446447c10 */ /* 0x000fe4000fffe0ff */
[----:B------:R-:W-:Y:S02]  /*5200*/  IMNMX R69, RZ, R69, !PT ;  /* 0x00000045ff457217 */ /* 0x000fe40007800200 */
[----:B------:R-:W-:Y:S02]  /*5210*/  IMNMX R68, R68, UR18, PT ;  /* 0x0000001244447c17 */ /* 0x000fe4000b800200 */
[----:B------:R-:W-:Y:S02]  /*5220*/  IADD3 R70, R70, 0x8, RZ ;  /* 0x0000000846467810 */ /* 0x000fe40007ffe0ff */
[CC--:B--2---:R-:W-:Y:S02]  /*5230*/  ISETP.GE.AND P0, PT, R80.reuse, R69.reuse, PT ;  /* 0x000000455000720c */ /* 0x0c4fe40003f06270 */
        /* <DEDUP_REMOVED lines=58> */
.L_x_950:
[----:B------:R-:W2:Y:S01]  /*55e0*/  LDL R70, [R1+0x94] ;  /* 0x0000940001467983 */ /* 0x000ea20000100800 */
[----:B------:R-:W-:Y:S01]  /*55f0*/  IMAD.U32 R68, RZ, RZ, UR11 ;  /* 0x0000000bff447e24 */ /* 0x000fe2000f8e00ff */
[----:B------:R-:W-:Y:S02]  /*5600*/  UIADD3 UR4, UR10, -0x61c88647, URZ ;  /* 0x9e3779b90a047890 */ /* 0x000fe4000fffe03f */
[----:B------:R-:W3:Y:S01]  /*5610*/  LDL R69, [R1+0x88] ;  /* 0x0000880001457983 */ /* 0x000ee20000100800 */
[----:B------:R-:W-:Y:S03]  /*5620*/  UISETP.GT.AND UP1, UPT, UR11, UR19, UPT ;  /* 0x000000130b00728c */ /* 0x000fe6000bf24270 */
[----:B------:R-:W4:Y:S04]  /*5630*/  LDL R77, [R1+0x90] ;  /* 0x00009000014d7983 */ /* 0x000f280000100800 */
[----:B------:R-:W4:Y:S06]  /*5640*/  LDL.64 R74, [R1+0x80] ;  /* 0x00008000014a7983 */ /* 0x000f2c0000100a00 */
[----:B------:R-:W4:Y:S04]  /*5650*/  LDL R79, [R1+0x68] ;  /* 0x00006800014f7983 */ /* 0x000f280000100800 */
[----:B------:R-:W4:Y:S04]  /*5660*/  LDL R78, [R1+0x6c] ;  /* 0x00006c00014e7983 */ /* 0x000f280000100800 */
[----:B------:R-:W4:Y:S04]  /*5670*/  LDL R93, [R1+0x58] ;  /* 0x00005800015d7983 */ /* 0x000f280000100800 */
[----:B------:R-:W4:Y:S04]  /*5680*/  LDL R92, [R1+0x64] ;  /* 0x00006400015c7983 */ /* 0x000f280000100800 */
[----:B------:R-:W4:Y:S04]  /*5690*/  LDL R91, [R1+0x5c] ;  /* 0x00005c00015b7983 */ /* 0x000f280000100800 */
[----:B------:R-:W4:Y:S01]  /*56a0*/  LDL R90, [R1+0x60] ;  /* 0x00006000015a7983 */ /* 0x000f220000100800 */
[----:B--2---:R-:W-:Y:S02]  /*56b0*/  IMAD R68, R68, 0x4, R70 ;  /* 0x0000000444447824 */ /* 0x004fe400078e0246 */
[----:B---3--:R-:W-:Y:S04]  /*56c0*/  IMAD.WIDE.U32 R70, R69, -0x326172a9, RZ ;  /* 0xcd9e8d5745467825 */ /* 0x008fe800078e00ff */
[----:B------:R-:W-:Y:S05]  /*56d0*/  IMAD.WIDE.U32 R68, R68, -0x326172a9, RZ ;  /* 0xcd9e8d5744447825 */ /* 0x000fea00078e00ff */
[----:B------:R-:W-:Y:S01]  /*56e0*/  LOP3.LUT R76, R71, UR4, R68, 0x96, !PT ;  /* 0x00000004474c7c12 */ /* 0x000fe2000f8e9644 */
[----:B------:R-:W-:Y:S01]  /*56f0*/  UIADD3 UR4, UR12, -0x4498517b, URZ ;  /* 0xbb67ae850c047890 */ /* 0x000fe2000fffe03f */
[----:B----4-:R-:W-:Y:S03]  /*5700*/  LOP3.LUT R68, R69, UR10, R77, 0x96, !PT ;  /* 0x0000000a45447c12 */ /* 0x010fe6000f8e964d */
[----:B------:R-:W-:Y:S01]  /*5710*/  IMAD.WIDE.U32 R76, R76, -0x2daee0ad, RZ ;  /* 0xd2511f534c4c7825 */ /* 0x000fe200078e00ff */
[----:B------:R-:W-:Y:S03]  /*5720*/  FSETP.NEU.FTZ.AND P0, PT, R79, -INF , PT ;  /* 0xff8000004f00780b */ /* 0x000fe60003f1d000 */
[----:B------:R-:W-:Y:S05]  /*5730*/  IMAD.WIDE.U32 R68, R68, -0x2daee0ad, RZ ;  /* 0xd2511f5344447825 */ /* 0x000fea00078e00ff */
[----:B------:R-:W-:Y:S01]  /*5740*/  LOP3.LUT R69, R69, UR4, R74, 0x96, !PT ;  /* 0x0000000445457c12 */ /* 0x000fe2000f8e964a */
[----:B------:R-:W-:Y:S06]  /*5750*/  UIADD3 UR4, UR12, 0x76cf5d0a, URZ ;  /* 0x76cf5d0a0c047890 */ /* 0x000fec000fffe03f */
[----:B------:R-:W-:Y:S01]  /*5760*/  LOP3.LUT R74, R77, UR4, R68, 0x96, !PT ;  /* 0x000000044d4a7c12 */ /* 0x000fe2000f8e9644 */
[----:B------:R-:W-:Y:S01]  /*5770*/  UIADD3 UR4, UR10, 0x3c6ef372, URZ ;  /* 0x3c6ef3720a047890 */ /* 0x000fe2000fffe03f */
[----:B------:R-:W-:Y:S04]  /*5780*/  IMAD.WIDE.U32 R68, R69, -0x326172a9, RZ ;  /* 0xcd9e8d5745447825 */ /* 0x000fe800078e00ff */
[----:B------:R-:W-:Y:S01]  /*5790*/  IMAD.WIDE.U32 R74, R74, -0x326172a9, RZ ;  /* 0xcd9e8d574a4a7825 */ /* 0x000fe200078e00ff */
[----:B------:R-:W-:Y:S01]  /*57a0*/  LOP3.LUT R69, R69, UR4, R70, 0x96, !PT ;  /* 0x0000000445457c12 */ /* 0x000fe2000f8e9646 */
[----:B------:R-:W-:Y:S06]  /*57b0*/  UIADD3 UR4, UR10, -0x255992d5, URZ ;  /* 0xdaa66d2b0a047890 */ /* 0x000fec000fffe03f */
        /* <DEDUP_REMOVED lines=11> */
[----:B------:R-:W-:Y:S06]  /*5870*/  UIADD3 UR4, UR10, 0x1715609d, URZ ;  /* 0x1715609d0a047890 */ /* 0x000fec000fffe03f */
[----:B------:R-:W-:Y:S01]  /*5880*/  LOP3.LUT R74, R77, UR4, R68, 0x96, !PT ;  /* 0x000000044d4a7c12 */ /* 0x000fe2000f8e9644 */
[----:B------:R-:W-:Y:S01]  /*5890*/  UIADD3 UR4, UR12, -0x56f99767, URZ ;  /* 0xa90668990c047890 */ /* 0x000fe2000fffe03f */
[----:B------:R-:W-:Y:S04]  /*58a0*/  IMAD.WIDE.U32 R68, R69, -0x2daee0ad, RZ ;  /* 0xd2511f5345447825 */ /* 0x000fe800078e00ff */
[----:B------:R-:W-:Y:S01]  /*58b0*/  IMAD.WIDE.U32 R74, R74, -0x2daee0ad, RZ ;  /* 0xd2511f534a4a7825 */ /* 0x000fe200078e00ff */
[----:B------:R-:W-:Y:S01]  /*58c0*/  LOP3.LUT R70, R69, UR4, R70, 0x96, !PT ;  /* 0x0000000445467c12 */ /* 0x000fe2000f8e9646 */
[----:B------:R-:W-:Y:S02]  /*58d0*/  UIADD3 UR4, UR12, 0x646e171e, URZ ;  /* 0x646e171e0c047890 */ /* 0x000fe4000fffe03f */
[----:B------:R-:W-:Y:S02]  /*58e0*/  FMUL.FTZ R77, R78, 1.4426950216293334961 ;  /* 0x3fb8aa3b4e4d7820 */ /* 0x000fe40000410000 */
[----:B------:R-:W-:Y:S02]  /*58f0*/  IMAD.WIDE.U32 R70, R70, -0x326172a9, RZ ;  /* 0xcd9e8d5746467825 */ /* 0x000fe400078e00ff */
[----:B------:R-:W-:Y:S01]  /*5900*/  LOP3.LUT R69, R75, UR4, R68, 0x96, !PT ;  /* 0x000000044b457c12 */ /* 0x000fe2000f8e9644 */
[----:B------:R-:W-:Y:S01]  /*5910*/  UIADD3 UR4, UR10, -0x4ab325aa, URZ ;  /* 0xb54cda560a047890 */ /* 0x000fe2000fffe03f */
[----:B------:R-:W-:Y:S05]  /*5920*/  FMUL.FTZ R68, R79, 1.4426950216293334961 ;  /* 0x3fb8aa3b4f447820 */ /* 0x000fea0000410000 */
[----:B------:R-:W-:Y:S02]  /*5930*/  FSEL R68, R68, RZ, P0 ;  /* 0x000000ff44447208 */ /* 0x000fe40000000000 */
[----:B------:R-:W-:Y:S02]  /*5940*/  FSETP.NEU.FTZ.AND P0, PT, R78, -INF , PT ;  /* 0xff8000004e00780b */ /* 0x000fe40003f1d000 */
[----:B------:R-:W-:Y:S01]  /*5950*/  LOP3.LUT R76, R71, UR4, R76, 0x96, !PT ;  /* 0x00000004474c7c12 */ /* 0x000fe2000f8e964c */
[--C-:B------:R-:W-:Y:S01]  /*5960*/  FFMA.FTZ R16, R16, c[0x0][0x23c], -R68.reuse ;  /* 0x00008f0010107a23 */ /* 0x100fe20000010844 */
[----:B------:R-:W-:Y:S01]  /*5970*/  ULDC.U8 UR4, c[0x0][0x2d8] ;  /* 0x0000b60000047ab9 */ /* 0x000fe20000000000 */
[--C-:B------:R-:W-:Y:S02]  /*5980*/  FFMA.FTZ R8, R8, c[0x0][0x23c], -R68.reuse ;  /* 0x00008f0008087a23 */ /* 0x100fe40000010844 */
[----:B------:R1:W2:Y:S01]  /*5990*/  MUFU.EX2 R89, R16 ;  /* 0x0000001000597308 */ /* 0x0002a20000000800 */
[--C-:B------:R-:W-:Y:S02]  /*59a0*/  FFMA.FTZ R12, R12, c[0x0][0x23c], -R68.reuse ;  /* 0x00008f000c0c7a23 */ /* 0x100fe40000010844 */
[--C-:B------:R-:W-:Y:S02]  /*59b0*/  FFMA.FTZ R4, R4, c[0x0][0x23c], -R68.reuse ;  /* 0x00008f0004047a23 */ /* 0x100fe40000010844 */
[--C-:B------:R-:W-:Y:S02]  /*59c0*/  FFMA.FTZ R5, R5, c[0x0][0x23c], -R68.reuse ;  /* 0x00008f0005057a23 */ /* 0x100fe40000010844 */
[--C-:B------:R-:W-:Y:S02]  /*59d0*/  FFMA.FTZ R9, R9, c[0x0][0x23c], -R68.reuse ;  /* 0x00008f0009097a23 */ /* 0x100fe40000010844 */
[--C-:B------:R-:W-:Y:S01]  /*59e0*/  FFMA.FTZ R13, R13, c[0x0][0x23c], -R68.reuse ;  /* 0x00008f000d0d7a23 */ /* 0x100fe20000010844 */
[----:B------:R3:W4:Y:S01]  /*59f0*/  MUFU.EX2 R86, R8 ;  /* 0x0000000800567308 */ /* 0x0007220000000800 */
[----:B------:R-:W-:Y:S09]  /*5a00*/  FFMA.FTZ R68, R17, c[0x0][0x23c], -R68 ;  /* 0x00008f0011447a23 */ /* 0x000ff20000010844 */
[----:B------:R2:W-:Y:S01]  /*5a10*/  MUFU.EX2 R84, R4 ;  /* 0x0000000400547308 */ /* 0x0005e20000000800 */
[----:B-1----:R-:W-:Y:S05]  /*5a20*/  FSEL R16, R77, RZ, P0 ;  /* 0x000000ff4d107208 */ /* 0x002fea0000000000 */
[--C-:B------:R-:W-:Y:S04]  /*5a30*/  FFMA.FTZ R7, R7, c[0x0][0x23c], -R16.reuse ;  /* 0x00008f0007077a23 */ /* 0x100fe80000010810 */
[----:B------:R1:W1:Y:S01]  /*5a40*/  MUFU.EX2 R87, R12 ;  /* 0x0000000c00577308 */ /* 0x0002620000000800 */
[--C-:B------:R-:W-:Y:S02]  /*5a50*/  FFMA.FTZ R6, R6, c[0x0][0x23c], -R16.reuse ;  /* 0x00008f0006067a23 */ /* 0x100fe40000010810 */
[--C-:B------:R-:W-:Y:S01]  /*5a60*/  FFMA.FTZ R19, R19, c[0x0][0x23c], -R16.reuse ;  /* 0x00008f0013137a23 */ /* 0x100fe20000010810 */
[----:B---3--:R-:W-:Y:S01]  /*5a70*/  LOP3.LUT R8, R74, 0xff, RZ, 0xc0, !PT ;  /* 0x000000ff4a087812 */ /* 0x008fe200078ec0ff */
[--C-:B------:R-:W-:Y:S02]  /*5a80*/  FFMA.FTZ R11, R11, c[0x0][0x23c], -R16.reuse ;  /* 0x00008f000b0b7a23 */ /* 0x100fe40000010810 */
[--C-:B------:R-:W-:Y:S01]  /*5a90*/  FFMA.FTZ R10, R10, c[0x0][0x23c], -R16.reuse ;  /* 0x00008f000a0a7a23 */ /* 0x100fe20000010810 */
[----:B------:R-:W-:Y:S01]  /*5aa0*/  ISETP.LE.U32.AND P6, PT, R8, UR4, PT ;  /* 0x0000000408007c0c */ /* 0x000fe2000bfc3070 */
[--C-:B------:R-:W-:Y:S01]  /*5ab0*/  FFMA.FTZ R15, R15, c[0x0][0x23c], -R16.reuse ;  /* 0x00008f000f0f7a23 */ /* 0x100fe20000010810 */
[----:B------:R3:W3:Y:S01]  /*5ac0*/  MUFU.EX2 R85, R7 ;  /* 0x0000000700557308 */ /* 0x0006e20000000800 */
[----:B------:R-:W-:Y:S01]  /*5ad0*/  LOP3.LUT R8, R70, 0xff, RZ, 0xc0, !PT ;  /* 0x000000ff46087812 */ /* 0x000fe200078ec0ff */
[--C-:B------:R-:W-:Y:S01]  /*5ae0*/  FFMA.FTZ R14, R14, c[0x0][0x23c], -R16.reuse ;  /* 0x00008f000e0e7a23 */ /* 0x100fe20000010810 */
[----:B--2---:R-:W-:Y:S01]  /*5af0*/  LOP3.LUT R4, R69, 0xff, RZ, 0xc0, !PT ;  /* 0x000000ff45047812 */ /* 0x004fe200078ec0ff */
[----:B------:R-:W-:Y:S01]  /*5b00*/  FFMA.FTZ R16, R18, c[0x0][0x23c], -R16 ;  /* 0x00008f0012107a23 */ /* 0x000fe20000010810 */
[----:B------:R-:W-:Y:S02]  /*5b10*/  ISETP.LE.U32.AND P5, PT, R8, UR4, PT ;  /* 0x0000000408007c0c */ /* 0x000fe4000bfa3070 */
[----:B------:R-:W-:Y:S03]  /*5b20*/  ISETP.LE.U32.AND P3, PT, R4, UR4, PT ;  /* 0x0000000404007c0c */ /* 0x000fe6000bf63070 */
[----:B------:R2:W-:Y:S01]  /*5b30*/  MUFU.EX2 R83, R6 ;  /* 0x0000000600537308 */ /* 0x0005e20000000800 */
[----:B------:R-:W-:Y:S01]  /*5b40*/  @!P6 FADD.FTZ R89, -R89, -RZ ;  /* 0x800000ff5959e221 */ /* 0x000fe20000010100 */
[--C-:B-1----:R-:W-:Y:S04]  /*5b50*/  SHF.R.U32.HI R12, RZ, 0x10, R74.reuse ;  /* 0x00000010ff0c7819 */ /* 0x102fe8000001164a */
[----:B------:R-:W-:Y:S02]  /*5b60*/  LOP3.LUT R4, R12, 0xff, RZ, 0xc0, !PT ;  /* 0x000000ff0c047812 */ /* 0x000fe400078ec0ff */
[----:B----4-:R-:W-:Y:S02]  /*5b70*/  @!P5 FADD.FTZ R86, -R86, -RZ ;  /* 0x800000ff5656d221 */ /* 0x010fe40000010100 */
[----:B------:R1:W-:Y:S01]  /*5b80*/  MUFU.EX2 R81, R5 ;  /* 0x0000000500517308 */ /* 0x0003e20000000800 */
[----:B------:R-:W-:Y:S01]  /*5b90*/  LOP3.LUT R12, R70, 0xffff, RZ, 0xc0, !PT ;  /* 0x0000ffff460c7812 */ /* 0x000fe200078ec0ff */
[----:B------:R-:W-:Y:S01]  /*5ba0*/  @!P3 FADD.FTZ R87, -R87, -RZ ;  /* 0x800000ff5757b221 */ /* 0x000fe20000010100 */
[----:B------:R-:W-:Y:S02]  /*5bb0*/  ISETP.LE.U32.AND P1, PT, R4, UR4, PT ;  /* 0x0000000404007c0c */ /* 0x000fe4000bf23070 */
[----:B---3--:R-:W-:Y:S02]  /*5bc0*/  SHF.R.U32.HI R7, RZ, 0x18, R74 ;  /* 0x00000018ff077819 */ /* 0x008fe4000001164a */
[--C-:B------:R-:W-:Y:S02]  /*5bd0*/  SHF.R.U32.HI R4, RZ, 0x18, R76.reuse ;  /* 0x00000018ff047819 */ /* 0x100fe4000001164c */
[----:B------:R-:W-:Y:S01]  /*5be0*/  ISETP.LE.U32.AND P0, PT, R7, UR4, PT ;  /* 0x0000000407007c0c */ /* 0x000fe2000bf03070 */
[----:B------:R-:W3:Y:S01]  /*5bf0*/  MUFU.EX2 R88, R19 ;  /* 0x0000001300587308 */ /* 0x000ee20000000800 */
[----:B------:R-:W-:Y:S02]  /*5c00*/  ISETP.LE.U32.AND P6, PT, R4, UR4, PT ;  /* 0x0000000404007c0c */ /* 0x000fe4000bfc3070 */
[----:B------:R-:W-:Y:S02]  /*5c10*/  LOP3.LUT R4, R76, 0xff, RZ, 0xc0, !PT ;  /* 0x000000ff4c047812 */ /* 0x000fe400078ec0ff */
[--C-:B--2---:R-:W-:Y:S02]  /*5c20*/  SHF.R.U32.HI R6, RZ, 0x18, R69.reuse ;  /* 0x00000018ff067819 */ /* 0x104fe40000011645 */
[----:B------:R-:W-:Y:S02]  /*5c30*/  LOP3.LUT R74, R74, 0xffff, RZ, 0xc0, !PT ;  /* 0x0000ffff4a4a7812 */ /* 0x000fe400078ec0ff */
[----:B------:R-:W-:Y:S01]  /*5c40*/  ISETP.LE.U32.AND P2, PT, R6, UR4, PT ;  /* 0x0000000406007c0c */ /* 0x000fe2000bf43070 */
[----:B------:R-:W2:Y:S01]  /*5c50*/  MUFU.EX2 R82, R9 ;  /* 0x0000000900527308 */ /* 0x000ea20000000800 */
[----:B------:R-:W-:Y:S02]  /*5c60*/  SHF.R.U32.HI R6, RZ, 0x10, R76 ;  /* 0x00000010ff067819 */ /* 0x000fe4000001164c */
[----:B------:R-:W-:Y:S01]  /*5c70*/  LOP3.LUT R76, R76, 0xffff, RZ, 0xc0, !PT ;  /* 0x0000ffff4c4c7812 */ /* 0x000fe200078ec0ff */
[----:B------:R-:W-:Y:S01]  /*5c80*/  @!P6 FADD.FTZ R85, -R85, -RZ ;  /* 0x800000ff5555e221 */ /* 0x000fe20000010100 */
[----:B-1----:R-:W-:Y:S02]  /*5c90*/  LOP3.LUT R5, R6, 0xff, RZ, 0xc0, !PT ;  /* 0x000000ff06057812 */ /* 0x002fe400078ec0ff */
[----:B------:R-:W-:Y:S02]  /*5ca0*/  SHF.R.U32.HI R76, RZ, 0x8, R76 ;  /* 0x00000008ff4c7819 */ /* 0x000fe4000001164c */
[----:B------:R-:W-:Y:S01]  /*5cb0*/  ISETP.LE.U32.AND P3, PT, R5, UR4, PT ;  /* 0x0000000405007c0c */ /* 0x000fe2000bf63070 */
[----:B------:R-:W-:Y:S01]  /*5cc0*/  MUFU.EX2 R78, R11 ;  /* 0x0000000b004e7308 */ /* 0x000fe20000000800 */
[----:B------:R-:W-:Y:S02]  /*5cd0*/  LOP3.LUT R5, R76, 0xffff, RZ, 0xc0, !PT ;  /* 0x0000ffff4c057812 */ /* 0x000fe400078ec0ff */
[----:B------:R-:W-:Y:S01]  /*5ce0*/  SHF.R.U32.HI R7, RZ, 0x18, R70 ;  /* 0x00000018ff077819 */ /* 0x000fe20000011646 */
[----:B---3--:R-:W-:Y:S01]  /*5cf0*/  @!P0 FADD.FTZ R88, -R88, -RZ ;  /* 0x800000ff58588221 */ /* 0x008fe20000010100 */
[----:B------:R-:W-:Y:S02]  /*5d00*/  ISETP.LE.U32.AND P0, PT, R4, UR4, PT ;  /* 0x0000000404007c0c */ /* 0x000fe4000bf03070 */
[----:B------:R-:W-:Y:S02]  /*5d10*/  SHF.R.U32.HI R4, RZ, 0x8, R12 ;  /* 0x00000008ff047819 */ /* 0x000fe4000001160c */
[----:B------:R-:W-:Y:S01]  /*5d20*/  ISETP.LE.U32.AND P6, PT, R5, UR4, PT ;  /* 0x0000000405007c0c */ /* 0x000fe2000bfc3070 */
[----:B------:R-:W1:Y:S01]  /*5d30*/  MUFU.EX2 R76, R10 ;  /* 0x0000000a004c7308 */ /* 0x000e620000000800 */
[----:B------:R-:W-:Y:S01]  /*5d40*/  LOP3.LUT R4, R4, 0xffff, RZ, 0xc0, !PT ;  /* 0x0000ffff04047812 */ /* 0x000fe200078ec0ff */
[----:B------:R-:W-:Y:S01]  /*5d50*/  @!P3 FADD.FTZ R83, -R83, -RZ ;  /* 0x800000ff5353b221 */ /* 0x000fe20000010100 */
[----:B------:R-:W-:Y:S02]  /*5d60*/  SHF.R.U32.HI R5, RZ, 0x8, R74 ;  /* 0x00000008ff057819 */ /* 0x000fe4000001164a */
[----:B------:R-:W-:Y:S02]  /*5d70*/  ISETP.LE.U32.AND P5, PT, R4, UR4, PT ;  /* 0x0000000404007c0c */ /* 0x000fe4000bfa3070 */
[----:B------:R-:W-:Y:S01]  /*5d80*/  SHF.R.U32.HI R70, RZ, 0x10, R70 ;  /* 0x00000010ff467819 */ /* 0x000fe20000011646 */
[----:B------:R-:W-:Y:S01]  /*5d90*/  @!P0 FADD.FTZ R84, -R84, -RZ ;  /* 0x800000ff54548221 */ /* 0x000fe20000010100 */
[----:B------:R-:W-:Y:S01]  /*5da0*/  SHF.R.U32.HI R6, RZ, 0x10, R69 ;  /* 0x00000010ff067819 */ /* 0x000fe20000011645 */
[----:B------:R-:W-:Y:S01]  /*5db0*/  MUFU.EX2 R79, R13 ;  /* 0x0000000d004f7308 */ /* 0x000fe20000000800 */
[----:B------:R-:W-:Y:S01]  /*5dc0*/  LOP3.LUT R5, R5, 0xffff, RZ, 0xc0, !PT ;  /* 0x0000ffff05057812 */ /* 0x000fe200078ec0ff */
[----:B------:R-:W-:Y:S01]  /*5dd0*/  @!P6 FADD.FTZ R81, -R81, -RZ ;  /* 0x800000ff5151e221 */ /* 0x000fe20000010100 */
[----:B------:R-:W-:Y:S02]  /*5de0*/  LOP3.LUT R69, R69, 0xffff, RZ, 0xc0, !PT ;  /* 0x0000ffff45457812 */ /* 0x000fe400078ec0ff */
[----:B------:R-:W-:Y:S02]  /*5df0*/  LOP3.LUT R4, R6, 0xff, RZ, 0xc0, !PT ;  /* 0x000000ff06047812 */ /* 0x000fe400078ec0ff */
[----:B------:R-:W-:Y:S01]  /*5e00*/  LOP3.LUT R6, R70, 0xff, RZ, 0xc0, !PT ;  /* 0x000000ff46067812 */ /* 0x000fe200078ec0ff */
[----:B--2---:R-:W-:Y:S01]  /*5e10*/  @!P5 FADD.FTZ R82, -R82, -RZ ;  /* 0x800000ff5252d221 */ /* 0x004fe20000010100 */
[----:B------:R-:W-:Y:S01]  /*5e20*/  ISETP.LE.U32.AND P3, PT, R5, UR4, PT ;  /* 0x0000000405007c0c */ /* 0x000fe2000bf63070 */
[----:B------:R-:W2:Y:S01]  /*5e30*/  MUFU.EX2 R80, R15 ;  /* 0x0000000f00507308 */ /* 0x000ea20000000800 */
[----:B------:R-:W-:Y:S02]  /*5e40*/  F2FP.RELU.PACK_AB R5, R85, R83 ;  /* 0x000000535505723e */ /* 0x000fe400000008ff */
[----:B------:R-:W-:Y:S02]  /*5e50*/  ISETP.LE.U32.AND P0, PT, R4, UR4, PT ;  /* 0x0000000404007c0c */ /* 0x000fe4000bf03070 */
[----:B------:R-:W-:Y:S01]  /*5e60*/  SHF.R.U32.HI R4, RZ, 0x8, R69 ;  /* 0x00000008ff047819 */ /* 0x000fe20000011645 */
[----:B------:R-:W-:Y:S01]  /*5e70*/  STS [R93+0x14400], R5 ;  /* 0x014400055d007388 */ /* 0x000fe20000000800 */
[----:B------:R-:W-:Y:S02]  /*5e80*/  ISETP.LE.U32.AND P5, PT, R6, UR4, PT ;  /* 0x0000000406007c0c */ /* 0x000fe4000bfa3070 */
[----:B------:R-:W-:Y:S01]  /*5e90*/  F2FP.RELU.PACK_AB R6, R81, R84 ;  /* 0x000000545106723e */ /* 0x000fe200000008ff */
[----:B------:R-:W3:Y:S01]  /*5ea0*/  MUFU.EX2 R75, R14 ;  /* 0x0000000e004b7308 */ /* 0x000ee20000000800 */
[----:B------:R-:W-:Y:S02]  /*5eb0*/  ISETP.LE.U32.AND P4, PT, R7, UR4, PT ;  /* 0x0000000407007c0c */ /* 0x000fe4000bf83070 */
[----:B------:R-:W-:Y:S01]  /*5ec0*/  LOP3.LUT R4, R4, 0xffff, RZ, 0xc0, !PT ;  /* 0x0000ffff04047812 */ /* 0x000fe200078ec0ff */
[----:B------:R4:W-:Y:S03]  /*5ed0*/  STS [R93+0x14000], R6 ;  /* 0x014000065d007388 */ /* 0x0009e60000000800 */
[----:B------:R-:W-:Y:S02]  /*5ee0*/  ISETP.LE.U32.AND P6, PT, R4, UR4, PT ;  /* 0x0000000404007c0c */ /* 0x000fe4000bfc3070 */
[----:B------:R-:W-:Y:S01]  /*5ef0*/  F2FP.RELU.PACK_AB R4, R82, R86 ;  /* 0x000000565204723e */ /* 0x000fe200000008ff */
[----:B------:R-:W4:Y:S01]  /*5f00*/  MUFU.EX2 R77, R68 ;  /* 0x00000044004d7308 */ /* 0x000f220000000800 */
[----:B-1----:R-:W-:Y:S03]  /*5f10*/  @!P5 FADD.FTZ R76, -R76, -RZ ;  /* 0x800000ff4c4cd221 */ /* 0x002fe60000010100 */
[----:B------:R1:W-:Y:S01]  /*5f20*/  STS [R92+0x14000], R4 ;  /* 0x014000045c007388 */ /* 0x0003e20000000800 */
[----:B------:R-:W-:Y:S02]  /*5f30*/  @!P4 FADD.FTZ R78, -R78, -RZ ;  /* 0x800000ff4e4ec221 */ /* 0x000fe40000010100 */
[----:B--2---:R-:W-:Y:S01]  /*5f40*/  @!P2 FADD.FTZ R80, -R80, -RZ ;  /* 0x800000ff5050a221 */ /* 0x004fe20000010100 */
[----:B------:R-:W-:Y:S02]  /*5f50*/  FSETP.GE.FTZ.AND P2, PT, R81, RZ, PT ;  /* 0x000000ff5100720b */ /* 0x000fe40003f56000 */
[----:B------:R-:W2:Y:S01]  /*5f60*/  MUFU.EX2 R74, R16 ;  /* 0x00000010004a7308 */ /* 0x000ea20000000800 */
[----:B------:R-:W-:Y:S01]  /*5f70*/  @!P6 FADD.FTZ R79, -R79, -RZ ;  /* 0x800000ff4f4fe221 */ /* 0x000fe20000010100 */
[----:B------:R-:W-:Y:S01]  /*5f80*/  F2FP.RELU.PACK_AB R8, R78, R76 ;  /* 0x0000004c4e08723e */ /* 0x000fe200000008ff */
[----:B---3--:R-:W-:Y:S01]  /*5f90*/  @!P0 FADD.FTZ R75, -R75, -RZ ;  /* 0x800000ff4b4b8221 */ /* 0x008fe20000010100 */
[----:B------:R-:W-:Y:S02]  /*5fa0*/  FSETP.GE.FTZ.AND P0, PT, R85, RZ, PT ;  /* 0x000000ff5500720b */ /* 0x000fe40003f16000 */
[----:B------:R-:W-:Y:S01]  /*5fb0*/  F2FP.RELU.PACK_AB R7, R79, R87 ;  /* 0x000000574f07723e */ /* 0x000fe200000008ff */
[----:B------:R-:W-:Y:S01]  /*5fc0*/  STS [R92+0x14400], R8 ;  /* 0x014400085c007388 */ /* 0x000fe20000000800 */
[----:B----4-:R-:W-:Y:S03]  /*5fd0*/  F2FP.RELU.PACK_AB R6, R80, R75 ;  /* 0x0000004b5006723e */ /* 0x010fe600000008ff */
[----:B------:R-:W-:Y:S01]  /*5fe0*/  STS [R91+0x14000], R7 ;  /* 0x014000075b007388 */ /* 0x000fe20000000800 */
[----:B------:R-:W-:Y:S01]  /*5ff0*/  @!P3 FADD.FTZ R77, -R77, -RZ ;  /* 0x800000ff4d4db221 */ /* 0x000fe20000010100 */
[----:B------:R-:W-:Y:S02]  /*6000*/  FSETP.GE.FTZ.AND P3, PT, R84, RZ, PT ;  /* 0x000000ff5400720b */ /* 0x000fe40003f76000 */
[----:B------:R-:W-:Y:S02]  /*6010*/  STS [R91+0x14400], R6 ;  /* 0x014400065b007388 */ /* 0x000fe40000000800 */
[----:B------:R-:W-:Y:S01]  /*6020*/  F2FP.RELU.PACK_AB R5, R77, R89 ;  /* 0x000000594d05723e */ /* 0x000fe200000008ff */
[----:B--2---:R-:W-:Y:S04]  /*6030*/  @!P1 FADD.FTZ R74, -R74, -RZ ;  /* 0x800000ff4a4a9221 */ /* 0x004fe80000010100 */
[----:B------:R-:W-:Y:S01]  /*6040*/  STS [R90+0x14000], R5 ;  /* 0x014000055a007388 */ /* 0x000fe20000000800 */
[----:B------:R-:W-:Y:S02]  /*6050*/  FSETP.GE.FTZ.AND P1, PT, R83, RZ, PT ;  /* 0x000000ff5300720b */ /* 0x000fe40003f36000 */
[----:B-1----:R-:W-:Y:S05]  /*6060*/  F2FP.RELU.PACK_AB R4, R88, R74 ;  /* 0x0000004a5804723e */ /* 0x002fea00000008ff */
        /* <DEDUP_REMOVED lines=84> */
[----:B------:R-:W-:Y:S01]  /*65b0*/  FADD.FTZ R9, -R73, R9 ;  /* 0x0000000949097221 */ /* 0x000fe20000010100 */
[----:B------:R-:W-:Y:S01]  /*65c0*/  FSETP.GE.FTZ.AND P0, PT, R87, RZ, PT ;  /* 0x000000ff5700720b */ /* 0x000fe20003f16000 */
[----:B------:R1:W-:Y:S01]  /*65d0*/  STS [R93+0x12000], R5 ;  /* 0x012000055d007388 */ /* 0x0003e20000000800 */
[----:B------:R-:W-:Y:S01]  /*65e0*/  FADD.FTZ R6, -R73, R12 ;  /* 0x0000000c49067221 */ /* 0x000fe20000010100 */
[----:B------:R-:W-:Y:S01]  /*65f0*/  FSEL R10, R8, R73, P3 ;  /* 0x00000049080a7208 */ /* 0x000fe20001800000 */
        /* <DEDUP_REMOVED lines=182> */
.L_x_951:
        /* <DEDUP_REMOVED lines=417> */
.L_x_952:
[----:B------:R-:W-:Y:S02]  /*8b70*/  UISETP.GT.AND UP0, UPT, UR11, UR19, UPT ;  /* 0x000000130b00728c */ /* 0x000fe4000bf04270 */
[----:B------:R-:W-:Y:S04]  /*8b80*/  UIADD3 UR4, UR11, -0x1, URZ ;  /* 0xffffffff0b047890 */ /* 0x000fe8000fffe03f */
[----:B------:R-:W-:Y:S03]  /*8b90*/  PLOP3.LUT P0, PT, PT, PT, UP0, 0x80, 0x0 ;  /* 0x000000000000781c */ /* 0x000fe60003f0f008 */
[----:B------:R-:W-:Y:S10]  /*8ba0*/  UMOV UR11, UR4 ;  /* 0x00000004000b7c82 */ /* 0x000ff40008000000 */
[----:B------:R-:W-:-:S05]  /*8bb0*/  @P0 BRA `(.L_x_953) ;  /* 0xffffbb1000000947 */ /* 0x000fca000383ffff */
[----:B------:R-:W2:Y:S04]  /*8bc0*/  LDL R85, [R1+0x78] ;  /* 0x0000780001557983 */ /* 0x000ea80000100800 */
[----:B------:R-:W3:Y:S01]  /*8bd0*/  LDL R84, [R1+0x7c] ;  /* 0x00007c0001547983 */ /* 0x000ee20000100800 */
[----:B------:R-:W-:Y:S01]  /*8be0*/  FMUL.FTZ R15, R49, c[0x0][0x2dc] ;  /* 0x0000b700310f7a20 */ /* 0x000fe20000410000 */
[----:B------:R-:W-:Y:S01]  /*8bf0*/  UISETP.NE.AND UP0, UPT, UR26, -0x1, UPT ;  /* 0xffffffff1a00788c */ /* 0x000fe2000bf05270 */
[----:B------:R-:W-:Y:S01]  /*8c00*/  FMUL.FTZ R69, R48, c[0x0][0x2dc] ;  /* 0x0000b70030457a20 */ /* 0x000fe20000410000 */
[----:B------:R-:W-:Y:S01]  /*8c10*/  ULDC.64 UR10, c[0x0][0x3a0] ;  /* 0x0000e800000a7ab9 */ /* 0x000fe20000000a00 */
[----:B------:R-:W-:-:S02]  /*8c20*/  FMUL.FTZ R100, R100, c[0x0][0x2e0] ;  /* 0x0000b80064647a20 */ /* 0x000fc40000410000 */
        /* <DEDUP_REMOVED lines=9> */
[----:B------:R-:W-:Y:S02]  /*8cc0*/  FMUL.FTZ R48, R103, c[0x0][0x2e0] ;  /* 0x0000b80067307a20 */ /* 0x000fe40000410000 */
        /* <DEDUP_REMOVED lines=198> */
.L_x_954:
        /* <DEDUP_REMOVED lines=18> */
.L_x_955:
[----:B------:R-:W-:Y:S01]  /*9a50*/  BAR.SYNC.DEFER_BLOCKING 0x0 ;  /* 0x0000000000007b1d */ /* 0x000fe20000010000 */
[----:B------:R-:W-:Y:S01]  /*9a60*/  USHF.R.S32.HI UR10, URZ, 0x1f, UR25 ;  /* 0x0000001f3f0a7899 */ /* 0x000fe20008011419 */
[--C-:B-1----:R-:W-:Y:S01]  /*9a70*/  SHF.R.S32.HI R7, RZ, 0x1f, R246.reuse ;  /* 0x0000001fff077819 */ /* 0x102fe200000114f6 */
[----:B------:R-:W-:Y:S02]  /*9a80*/  IMAD.U32 R4, RZ, RZ, UR25 ;  /* 0x00000019ff047e24 */ /* 0x000fe4000f8e00ff */
[----:B------:R-:W-:Y:S01]  /*9a90*/  IMAD.MOV.U32 R6, RZ, RZ, R246 ;  /* 0x000000ffff067224 */ /* 0x000fe200078e00f6 */
[----:B------:R-:W1:Y:S01]  /*9aa0*/  S2R R15, SR_TID.X ;  /* 0x00000000000f7919 */ /* 0x000e620000002100 */
[----:B------:R-:W-:Y:S01]  /*9ab0*/  ULDC.64 UR4, c[0x0][0x3a0] ;  /* 0x0000e80000047ab9 */ /* 0x000fe20000000a00 */
[----:B------:R-:W-:Y:S01]  /*9ac0*/  BSSY B0, `(.L_x_956) ;  /* 0x000002f000007945 */ /* 0x000fe20003800000 */
[----:B------:R-:W-:Y:S01]  /*9ad0*/  UIMAD UR4, UR10, UR4, URZ ;  /* 0x000000040a0472a4 */ /* 0x000fe2000f8e023f */
[----:B------:R-:W2:Y:S01]  /*9ae0*/  S2R R64, SR_TID.X ;  /* 0x0000000000407919 */ /* 0x000ea20000002100 */
[----:B------:R-:W-:Y:S01]  /*9af0*/  IMAD.WIDE.U32 R4, R4, c[0x0][0x3a0], R6 ;  /* 0x0000e80004047a25 */ /* 0x000fe200078e0006 */
[----:B------:R-:W-:-:S02]  /*9b00*/  ULDC.64 UR6, c[0x0][0x3b8] ;  /* 0x0000ee0000067ab9 */ /* 0x000fc40000000a00 */
[----:B------:R-:W-:Y:S02]  /*9b10*/  UIMAD UR5, UR25, UR5, UR4 ;  /* 0x00000005190572a4 */ /* 0x000fe4000f8e0204 */
[----:B------:R-:W-:Y:S01]  /*9b20*/  UIMAD UR4, UR33, -0x40, UR18 ;  /* 0xffffffc0210478a4 */ /* 0x000fe2000f8e0212 */
[----:B------:R-:W-:-:S03]  /*9b30*/  IADD3 R4, P0, R4, UR13, RZ ;  /* 0x0000000d04047c10 */ /* 0x000fc6000ff1e0ff */
        /* <DEDUP_REMOVED lines=39> */
.L_x_957:
[----:B------:R-:W-:Y:S05]  /*9db0*/  BSYNC B0 ;  /* 0x0000000000007941 */ /* 0x000fea0003800000 */
.L_x_956:
        /* <DEDUP_REMOVED lines=19> */
.L_x_959:
[----:B------:R-:W-:Y:S05]  /*9ef0*/  BSYNC B0 ;  /* 0x0000000000007941 */ /* 0x000fea0003800000 */
.L_x_958:
        /* <DEDUP_REMOVED lines=30> */
.L_x_961:
[----:B------:R-:W-:Y:S05]  /*a0e0*/  BSYNC B0 ;  /* 0x0000000000007941 */ /* 0x000fea0003800000 */
.L_x_960:
        /* <DEDUP_REMOVED lines=16> */
.L_x_932:
[----:B------:R-:W-:Y:S05]  /*a1f0*/  BSYNC B1 ;  /* 0x0000000000017941 */ /* 0x000fea0003800000 */
.L_x_918:
        /* <DEDUP_REMOVED lines=11> */
.L_x_962:
[----:B------:R-:W-:Y:S05]  /*a2b0*/  EXIT ;  /* 0x000000000000794d */ /* 0x000fea0003800000 */
.L_x_964:
        /* <DEDUP_REMOVED lines=12> */
.L_x_1601:


//--------------------- .text._ZN5flash44flash_bwd_dq_dk_dv_loop_seqk_parallel_kernelI23Flash_bwd_kernel_traitsILi192ELi64ELi64ELi8ELi4ELi2ELi2ELb1ELb1EN7cutlass6half_tE19Flash_kernel_traitsILi192ELi64ELi64ELi8ES3_EELb0ELb0ELb1ELb1ELb0ELb0ELb1EEEvNS_16Flash_bwd_paramsE --------------------------
	.section	.text._ZN5flash44flash_bwd_dq_dk_dv_loop_seqk_parallel_kernelI23Flash_bwd_kernel_traitsILi192ELi64ELi64ELi8ELi4ELi2ELi2ELb1ELb1EN7cutlass6half_tE19Flash_kernel_traitsILi192ELi64ELi64ELi8ES3_EELb0ELb0ELb1ELb1ELb0ELb0ELb1EEEvNS_16Flash_bwd_paramsE,"ax",@progbits
	.sectioninfo	@"SHI_REGISTERS=255"
	.align	128
        .global         _ZN5flash44flash_bwd_dq_dk_dv_loop_seqk_parallel_kernelI23Flash_bwd_kernel_traitsILi192ELi64ELi64ELi8ELi4ELi2ELi2ELb1ELb1EN7cutlass6half_tE19Flash_kernel_traitsILi192ELi64ELi64ELi8ES3_EELb0ELb0ELb1ELb1ELb0ELb0ELb1EEEvNS_16Flash_bwd_paramsE
        .type           _ZN5flash44flash_bwd_dq_dk_dv_loop_seqk_parallel_kernelI23Flash_bwd_kernel_traitsILi192ELi64ELi64ELi8ELi4ELi2ELi2ELb1ELb1EN7cutlass6half_tE19Flash_kernel_traitsILi192ELi64ELi64ELi8ES3_EELb0ELb0ELb1ELb1ELb0ELb0ELb1EEEvNS_16Flash_bwd_paramsE,@function
        .size           _ZN5flash44flash_bwd_dq_dk_dv_loop_seqk_parallel_kernelI23Flash_bwd_kernel_traitsILi192ELi64ELi64ELi8ELi4ELi2ELi2ELb1ELb1EN7cutlass6half_tE19Flash_kernel_traitsILi192ELi64ELi64ELi8ES3_EELb0ELb0ELb1ELb1ELb0ELb0ELb1EEEvNS_16Flash_bwd_paramsE,(.L_x_1602 - _ZN5flash44flash_bwd_dq_dk_dv_loop_seqk_parallel_kernelI23Flash_bwd_kernel_traitsILi192ELi64ELi64ELi8ELi4ELi2ELi2ELb1ELb1EN7cutlass6half_tE19Flash_kernel_traitsILi192ELi64ELi64ELi8ES3_EELb0ELb0ELb1ELb1ELb0ELb0ELb1EEEvNS_16Flash_bwd_paramsE)
        .other          _ZN5flash44flash_bwd_dq_dk_dv_loop_seqk_parallel_kernelI23Flash_bwd_kernel_traitsILi192ELi64ELi64ELi8ELi4ELi2ELi2ELb1ELb1EN7cutlass6half_tE19Flash_kernel_traitsILi192ELi64ELi64ELi8ES3_EELb0ELb0ELb1ELb1ELb0ELb0ELb1EEEvNS_16Flash_bwd_paramsE,@"STO_CUDA_ENTRY STV_DEFAULT"
_ZN5flash44flash_bwd_dq_dk_dv_loop_seqk_parallel_kernelI23Flash_bwd_kernel_traitsILi192ELi64ELi64ELi8ELi4ELi2ELi2ELb1ELb1EN7cutlass6half_tE19Flash_kernel_traitsILi192ELi64ELi64ELi8ES3_EELb0ELb0ELb1ELb1ELb0ELb0ELb1EEEvNS_16Flash_bwd_paramsE:
.text._ZN5flash44flash_bwd_dq_dk_dv_loop_seqk_parallel_kernelI23Flash_bwd_kernel_traitsILi192ELi64ELi64ELi8ELi4ELi2ELi2ELb1ELb1EN7cutlass6half_tE19Flash_kernel_traitsILi192ELi64ELi64ELi8ES3_EELb0ELb0ELb1ELb1ELb0ELb0ELb1EEEvNS_16Flash_bwd_paramsE:
        /* <DEDUP_REMOVED lines=210> */
.L_x_1011:
        /* <DEDUP_REMOVED lines=53> */
.L_x_965:
        /* <DEDUP_REMOVED lines=67> */
.L_x_967:
        /* <DEDUP_REMOVED lines=18> */
.L_x_968:
        /* <DEDUP_REMOVED lines=72> */
.L_x_969:
[----:B------:R-:W-:Y:S02]  /*1a40*/  UMOV UR11, UR52 ;  /* 0x00000034000b7c82 */ /* 0x000fe40008000000 */
.L_x_970:
        /* <DEDUP_REMOVED lines=111> */
.L_x_972:
        /* <DEDUP_REMOVED lines=18> */
.L_x_973:
        /* <DEDUP_REMOVED lines=34> */
.L_x_975:
[----:B-1----:R-:W-:Y:S05]  /*2480*/  BSYNC B0 ;  /* 0x0000000000007941 */ /* 0x002fea0003800000 */
.L_x_974:
        /* <DEDUP_REMOVED lines=19> */
.L_x_977:
[----:B------:R-:W-:Y:S05]  /*25c0*/  BSYNC B0 ;  /* 0x0000000000007941 */ /* 0x000fea0003800000 */
.L_x_976:
        /* <DEDUP_REMOVED lines=30> */
.L_x_979:
[----:B------:R-:W-:Y:S05]  /*27b0*/  BSYNC B0 ;  /* 0x0000000000007941 */ /* 0x000fea0003800000 */
.L_x_978:
        /* <DEDUP_REMOVED lines=18> */
.L_x_971:
        /* <DEDUP_REMOVED lines=55> */
.L_x_982:
[----:B------:R-:W-:Y:S05]  /*2c50*/  BSYNC B0 ;  /* 0x0000000000007941 */ /* 0x000fea0003800000 */
.L_x_981:
        /* <DEDUP_REMOVED lines=42> */
.L_x_984:
[----:B------:R-:W-:Y:S05]  /*2f00*/  BSYNC B0 ;  /* 0x0000000000007941 */ /* 0x000fea0003800000 */
.L_x_983:
        /* <DEDUP_REMOVED lines=29> */
.L_x_986:
[----:B------:R-:W-:Y:S05]  /*30e0*/  BSYNC B0 ;  /* 0x0000000000007941 */ /* 0x000fea0003800000 */
.L_x_985:
        /* <DEDUP_REMOVED lines=40> */
.L_x_988:
[----:B------:R-:W-:Y:S05]  /*3370*/  BSYNC B0 ;  /* 0x0000000000007941 */ /* 0x000fea0003800000 */
.L_x_987:
        /* <DEDUP_REMOVED lines=26> */
.L_x_990:
[----:B------:R-:W-:Y:S05]  /*3520*/  BSYNC B0 ;  /* 0x0000000000007941 */ /* 0x000fea0003800000 */
.L_x_989:
        /* <DEDUP_REMOVED lines=38> */
.L_x_992:
[----:B------:R-:W-:Y:S05]  /*3790*/  BSYNC B0 ;  /* 0x0000000000007941 */ /* 0x000fea0003800000 */
.L_x_991:
        /* <DEDUP_REMOVED lines=67> */
.L_x_994:
[----:B------:R-:W-:Y:S05]  /*3bd0*/  BSYNC B0 ;  /* 0x0000000000007941 */ /* 0x000fea0003800000 */
.L_x_993:
        /* <DEDUP_REMOVED lines=39> */
.L_x_996:
[----:B------:R-:W-:Y:S05]  /*3e50*/  BSYNC B0 ;  /* 0x0000000000007941 */ /* 0x000fea0003800000 */
.L_x_995:
        /* <DEDUP_REMOVED lines=122> */
.L_x_1001:
[----:B------:R-:W2:Y:S01]  /*4600*/  LDL R97, [R1+0x8] ;  /* 0x0000080001617983 */ /* 0x000ea20000100800 */
[----:B------:R-:W-:Y:S02]  /*4610*/  USHF.L.U32 UR9, UR8, 0x6, URZ ;  /* 0x0000000608097899 */ /* 0x000fe4000800063f */
[----:B------:R-:W-:Y:S01]  /*4620*/  ULDC UR10, c[0x0][0x2e4] ;  /* 0x0000b900000a7ab9 */ /* 0x000fe20000000800 */
[----:B------:R-:W3:Y:S01]  /*4630*/  LDL R96, [R1] ;  /* 0x0000000001607983 */ /* 0x000ee20000100800 */
[----:B------:R-:W-:Y:S03]  /*4640*/  UISETP.GE.AND UP0, UPT, UR9, UR20, UPT ;  /* 0x000000140900728c */ /* 0x000fe6000bf06270 */
[----:B------:R-:W4:Y:S04]  /*4650*/  LDL R95, [R1+0xc] ;  /* 0x00000c00015f7983 */ /* 0x000f280000100800 */
[----:B------:R-:W4:Y:S04]  /*4660*/  LDL R94, [R1+0x4] ;  /* 0x00000400015e7983 */ /* 0x000f280000100800 */
[----:B------:R-:W4:Y:S04]  /*4670*/  LDL R91, [R1+0x18] ;  /* 0x00001800015b7983 */ /* 0x000f280000100800 */
[----:B------:R-:W4:Y:S04]  /*4680*/  LDL R90, [R1+0x14] ;  /* 0x00001400015a7983 */ /* 0x000f280000100800 */
[----:B------:R-:W4:Y:S04]  /*4690*/  LDL R88, [R1+0x10] ;  /* 0x0000100001587983 */ /* 0x000f280000100800 */
[----:B------:R-:W0:Y:S08]  /*46a0*/  LDGDEPBAR ;  /* 0x00000000000079af */ /* 0x000e300000000000 */
[----:B------:R-:W4:Y:S04]  /*46b0*/  LDL R93, [R1+0x78] ;  /* 0x00007800015d7983 */ /* 0x000f280000100800 */
[----:B------:R-:W4:Y:S04]  /*46c0*/  LDL R92, [R1+0x74] ;  /* 0x00007400015c7983 */ /* 0x000f280000100800 */
[----:B------:R-:W4:Y:S01]  /*46d0*/  LDL R89, [R1+0x88] ;  /* 0x0000880001597983 */ /* 0x000f220000100800 */
[----:B------:R-:W-:Y:S04]  /*46e0*/  DEPBAR.LE SB0, 0x0 ;  /* 0x000080000000791a */ /* 0x000fe80000000000 */
[----:B------:R-:W-:Y:S08]  /*46f0*/  BAR.SYNC.DEFER_BLOCKING 0x0 ;  /* 0x0000000000007b1d */ /* 0x000ff00000010000 */
[----:B------:R-:W-:Y:S08]  /*4700*/  LDSM.16.M88.4 R84, [R252+0xc000] ;  /* 0x00c00000fc54783b */ /* 0x000ff00000000200 */
[----:B--2---:R-:W-:Y:S08]  /*4710*/  LDSM.16.M88.4 R16, [R97] ;  /* 0x000000006110783b */ /* 0x004ff00000000200 */
[----:B-1-3--:R-:W2:Y:S08]  /*4720*/  LDSM.16.M88.4 R8, [R96+0xc000] ;  /* 0x00c000006008783b */ /* 0x00aeb00000000200 */
[----:B------:R-:W3:Y:S08]  /*4730*/  LDSM.16.M88.4 R68, [R96+0xc800] ;  /* 0x00c800006044783b */ /* 0x000ef00000000200 */
[----:B----4-:R-:W-:Y:S08]  /*4740*/  LDSM.16.M88.4 R72, [R95] ;  /* 0x000000005f48783b */ /* 0x010ff00000000200 */
[----:B------:R-:W4:Y:S08]  /*4750*/  LDSM.16.M88.4 R76, [R94+0xc000] ;  /* 0x00c000005e4c783b */ /* 0x000f300000000200 */
[----:B------:R-:W1:Y:S01]  /*4760*/  LDSM.16.M88.4 R80, [R94+0xc800] ;  /* 0x00c800005e50783b */ /* 0x000e620000000200 */
[C---:B--2---:R-:W-:Y:S08]  /*4770*/  HMMA.16816.F32 R4, R16.reuse, R8, RZ ;  /* 0x000000081004723c */ /* 0x044ff000000018ff */
[C---:B------:R-:W-:Y:S08]  /*4780*/  HMMA.16816.F32 R8, R16.reuse, R10, RZ ;  /* 0x0000000a1008723c */ /* 0x040ff000000018ff */
[C---:B---3--:R-:W-:Y:S08]  /*4790*/  HMMA.16816.F32 R12, R16.reuse, R68, RZ ;  /* 0x00000044100c723c */ /* 0x048ff000000018ff */
[----:B------:R-:W-:Y:S01]  /*47a0*/  HMMA.16816.F32 R16, R16, R70, RZ ;  /* 0x000000461010723c */ /* 0x000fe200000018ff */
[----:B------:R-:W2:Y:S07]  /*47b0*/  LDSM.16.M88.4 R68, [R91] ;  /* 0x000000005b44783b */ /* 0x000eae0000000200 */
[C---:B----4-:R-:W-:Y:S08]  /*47c0*/  HMMA.16816.F32 R4, R72.reuse, R76, R4 ;  /* 0x0000004c4804723c */ /* 0x050ff00000001804 */
[C---:B------:R-:W-:Y:S01]  /*47d0*/  HMMA.16816.F32 R8, R72.reuse, R78, R8 ;  /* 0x0000004e4808723c */ /* 0x040fe20000001808 */
[----:B------:R-:W3:Y:S07]  /*47e0*/  LDSM.16.M88.4 R76, [R252+0xc800] ;  /* 0x00c80000fc4c783b */ /* 0x000eee0000000200 */
[C---:B-1----:R-:W-:Y:S08]  /*47f0*/  HMMA.16816.F32 R12, R72.reuse, R80, R12 ;  /* 0x00000050480c723c */ /* 0x042ff0000000180c */
[----:B------:R-:W-:Y:S01]  /*4800*/  HMMA.16816.F32 R16, R72, R82, R16 ;  /* 0x000000524810723c */ /* 0x000fe20000001810 */
[----:B------:R-:W-:Y:S07]  /*4810*/  LDSM.16.M88.4 R72, [R90] ;  /* 0x000000005a48783b */ /* 0x000fee0000000200 */
        /* <DEDUP_REMOVED lines=48> */
[----:B------:R-:W-:Y:S06]  /*4b20*/  LDSM.16.M88.4 R80, [R252+0x10000] ;  /* 0x01000000fc50783b */ /* 0x000fec0000000200 */
[----:B------:R-:W-:Y:S01]  /*4b30*/  IADD3 R68, P0, R93, UR17, RZ ;  /* 0x000000115d447c10 */ /* 0x000fe2000ff1e0ff */
[C---:B--2---:R-:W-:Y:S05]  /*4b40*/  HMMA.16816.F32 R4, R72.reuse, R84, R4 ;  /* 0x000000544804723c */ /* 0x044fea0000001804 */
[----:B------:R-:W-:Y:S03]  /*4b50*/  IADD3.X R69, R92, UR16, RZ, P0, !PT ;  /* 0x000000105c457c10 */ /* 0x000fe600087fe4ff */
[C---:B------:R-:W-:Y:S02]  /*4b60*/  HMMA.16816.F32 R8, R72.reuse, R86, R8 ;  /* 0x000000564808723c */ /* 0x040fe40000001808 */
[----:B------:R2:W5:Y:S04]  /*4b70*/  LDG.E R85, [R68.64] ;  /* 0x0000000444557981 */ /* 0x000568000c1e1900 */
[----:B------:R2:W5:Y:S02]  /*4b80*/  LDG.E R84, [R68.64+0x20] ;  /* 0x0000200444547981 */ /* 0x000564000c1e1900 */
[C---:B-1----:R-:W-:Y:S08]  /*4b90*/  HMMA.16816.F32 R12, R72.reuse, R76, R12 ;  /* 0x0000004c480c723c */ /* 0x042ff0000000180c */
[----:B------:R-:W-:Y:S01]  /*4ba0*/  HMMA.16816.F32 R16, R72, R78, R16 ;  /* 0x0000004e4810723c */ /* 0x000fe20000001810 */
[----:B------:R-:W-:Y:S08]  /*4bb0*/  LDSM.16.M88.4 R72, [R252+0x10800] ;  /* 0x01080000fc48783b */ /* 0x000ff00000000200 */
[----:B------:R-:W-:Y:S08]  /*4bc0*/  LDSM.16.M88.4 R76, [R90+0x4000] ;  /* 0x004000005a4c783b */ /* 0x000ff00000000200 */
[----:B--2---:R-:W1:Y:S02]  /*4bd0*/  LDSM.16.M88.4 R68, [R91+0x4000] ;  /* 0x004000005b44783b */ /* 0x004e640000000200 */
[C---:B-1----:R-:W-:Y:S08]  /*4be0*/  HMMA.16816.F32 R4, R68.reuse, R80, R4 ;  /* 0x000000504404723c */ /* 0x042ff00000001804 */
[C---:B------:R-:W-:Y:S01]  /*4bf0*/  HMMA.16816.F32 R8, R68.reuse, R82, R8 ;  /* 0x000000524408723c */ /* 0x040fe20000001808 */
[----:B------:R-:W1:Y:S07]  /*4c00*/  LDSM.16.M88.4 R80, [R88+0x10000] ;  /* 0x010000005850783b */ /* 0x000e6e0000000200 */
[C---:B------:R-:W-:Y:S07]  /*4c10*/  HMMA.16816.F32 R12, R68.reuse, R72, R12 ;  /* 0x00000048440c723c */ /* 0x040fee000000180c */
[----:B------:R-:W-:Y:S01]  /*4c20*/  IADD3 R72, R89, UR9, RZ ;  /* 0x0000000959487c10 */ /* 0x000fe2000fffe0ff */
[----:B------:R-:W-:Y:S01]  /*4c30*/  HMMA.16816.F32 R16, R68, R74, R16 ;  /* 0x0000004a4410723c */ /* 0x000fe20000001810 */
[----:B------:R-:W2:Y:S03]  /*4c40*/  LDSM.16.M88.4 R68, [R88+0x10800] ;  /* 0x010800005844783b */ /* 0x000ea60000000200 */
[C---:B------:R-:W-:Y:S02]  /*4c50*/  IADD3 R73, R72.reuse, 0x8, RZ ;  /* 0x0000000848497810 */ /* 0x040fe40007ffe0ff */
[----:B------:R-:W-:Y:S02]  /*4c60*/  IABS R89, R72 ;  /* 0x0000004800597213 */ /* 0x000fe40000000000 */
[----:B------:R-:W-:Y:S04]  /*4c70*/  ISETP.GE.AND P1, PT, R73, RZ, PT ;  /* 0x000000ff4900720c */ /* 0x000fe80003f26270 */
[----:B------:R-:W-:Y:S01]  /*4c80*/  I2F R89, R89 ;  /* 0x0000005900597306 */ /* 0x000fe20000201400 */
[C---:B------:R-:W-:Y:S02]  /*4c90*/  IADD3 R74, R72.reuse, 0x7, RZ ;  /* 0x00000007484a7810 */ /* 0x040fe40007ffe0ff */
[----:B------:R-:W-:Y:S02]  /*4ca0*/  IADD3 R75, R72, -0x1, RZ ;  /* 0xffffffff484b7810 */ /* 0x000fe40007ffe0ff */
[----:B------:R-:W-:Y:S04]  /*4cb0*/  ISETP.GE.AND P0, PT, R74, RZ, PT ;  /* 0x000000ff4a00720c */ /* 0x000fe80003f06270 */
[C---:B------:R-:W-:Y:S02]  /*4cc0*/  @!P1 IADD3 R73, -R72.reuse, -0x8, RZ ;  /* 0xfffffff848499810 */ /* 0x040fe40007ffe1ff */
[----:B------:R-:W-:Y:S02]  /*4cd0*/  ISETP.GE.AND P1, PT, R75, RZ, PT ;  /* 0x000000ff4b00720c */ /* 0x000fe40003f26270 */
[----:B------:R3:W-:Y:S01]  /*4ce0*/  I2F R86, R73 ;  /* 0x0000004900567306 */ /* 0x0007e20000201400 */
[C---:B-1----:R-:W-:Y:S05]  /*4cf0*/  HMMA.16816.F32 R4, R76.reuse, R80, R4 ;  /* 0x000000504c04723c */ /* 0x042fea0000001804 */
[C---:B------:R-:W-:Y:S02]  /*4d00*/  @!P0 IADD3 R74, -R72.reuse, -0x7, RZ ;  /* 0xfffffff9484a8810 */ /* 0x040fe40007ffe1ff */
[C---:B------:R-:W-:Y:S01]  /*4d10*/  IADD3 R80, R72.reuse, -0x9, RZ ;  /* 0xfffffff748507810 */ /* 0x040fe20007ffe0ff */
[C---:B------:R-:W-:Y:S01]  /*4d20*/  HMMA.16816.F32 R8, R76.reuse, R82, R8 ;  /* 0x000000524c08723c */ /* 0x040fe20000001808 */
[----:B------:R1:W-:Y:S03]  /*4d30*/  I2F R82, R74 ;  /* 0x0000004a00527306 */ /* 0x0003e60000201400 */
[----:B------:R-:W-:Y:S02]  /*4d40*/  @!P1 IADD3 R75, -R72, 0x1, RZ ;  /* 0x00000001484b9810 */ /* 0x000fe40007ffe1ff */
[----:B------:R-:W-:Y:S02]  /*4d50*/  ISETP.GE.AND P1, PT, R80, RZ, PT ;  /* 0x000000ff5000720c */ /* 0x000fe40003f26270 */
[C---:B--2---:R-:W-:Y:S03]  /*4d60*/  HMMA.16816.F32 R12, R76.reuse, R68, R12 ;  /* 0x000000444c0c723c */ /* 0x044fe6000000180c */
[----:B------:R-:W-:Y:S01]  /*4d70*/  I2F R81, R75 ;  /* 0x0000004b00517306 */ /* 0x000fe20000201400 */
[C---:B---3--:R-:W-:Y:S04]  /*4d80*/  IADD3 R73, R72.reuse, -0x8, RZ ;  /* 0xfffffff848497810 */ /* 0x048fe80007ffe0ff */
[----:B------:R-:W-:Y:S03]  /*4d90*/  HMMA.16816.F32 R16, R76, R70, R16 ;  /* 0x000000464c10723c */ /* 0x000fe60000001810 */
[----:B------:R-:W-:Y:S01]  /*4da0*/  ISETP.GE.AND P0, PT, R73, RZ, PT ;  /* 0x000000ff4900720c */ /* 0x000fe20003f06270 */
[----:B------:R-:W-:Y:S01]  /*4db0*/  FMUL.FTZ R7, R7, c[0x0][0x2ec] ;  /* 0x0000bb0007077a20 */ /* 0x000fe20000410000 */
[C---:B------:R-:W-:Y:S01]  /*4dc0*/  IADD3 R69, R72.reuse, -0x18, RZ ;  /* 0xffffffe848457810 */ /* 0x040fe20007ffe0ff */
[----:B------:R-:W-:Y:S01]  /*4dd0*/  FMUL.FTZ R5, R5, c[0x0][0x2ec] ;  /* 0x0000bb0005057a20 */ /* 0x000fe20000410000 */
[C---:B------:R-:W-:Y:S01]  /*4de0*/  IADD3 R68, R72.reuse, -0x19, RZ ;  /* 0xffffffe748447810 */ /* 0x040fe20007ffe0ff */
[----:B------:R-:W-:Y:S01]  /*4df0*/  FMUL.FTZ R11, R11, c[0x0][0x2ec] ;  /* 0x0000bb000b0b7a20 */ /* 0x000fe20000410000 */
[C---:B-1----:R-:W-:Y:S03]  /*4e00*/  IADD3 R74, R72.reuse, -0x10, RZ ;  /* 0xfffffff0484a7810 */ /* 0x042fe60007ffe0ff */
[----:B------:R-:W-:Y:S01]  /*4e10*/  @!P1 IADD3 R80, -R72, 0x9, RZ ;  /* 0x0000000948509810 */ /* 0x000fe20007ffe1ff */
[----:B------:R-:W-:Y:S01]  /*4e20*/  FMUL.FTZ R4, R4, c[0x0][0x2ec] ;  /* 0x0000bb0004047a20 */ /* 0x000fe20000410000 */
[----:B------:R-:W1:Y:S01]  /*4e30*/  MUFU.TANH R11, R11 ;  /* 0x0000000b000b7308 */ /* 0x000e620000002400 */
[----:B------:R-:W-:Y:S01]  /*4e40*/  ISETP.GE.AND P1, PT, R69, RZ, PT ;  /* 0x000000ff4500720c */ /* 0x000fe20003f26270 */
[----:B------:R-:W-:Y:S01]  /*4e50*/  FMUL.FTZ R15, R15, c[0x0][0x2ec] ;  /* 0x0000bb000f0f7a20 */ /* 0x000fe20000410000 */
[----:B------:R-:W-:Y:S01]  /*4e60*/  @!P0 IADD3 R73, -R72, 0x8, RZ ;  /* 0x0000000848498810 */ /* 0x000fe20007ffe1ff */
[----:B------:R-:W-:Y:S01]  /*4e70*/  FMUL.FTZ R13, R13, c[0x0][0x2ec] ;  /* 0x0000bb000d0d7a20 */ /* 0x000fe20000410000 */
[----:B------:R-:W-:Y:S01]  /*4e80*/  ISETP.GE.AND P0, PT, R74, RZ, PT ;  /* 0x000000ff4a00720c */ /* 0x000fe20003f06270 */
[----:B------:R-:W-:Y:S02]  /*4e90*/  FMUL.FTZ R6, R6, c[0x0][0x2ec] ;  /* 0x0000bb0006067a20 */ /* 0x000fe40000410000 */
[----:B------:R-:W-:Y:S02]  /*4ea0*/  FMUL.FTZ R10, R10, c[0x0][0x2ec] ;  /* 0x0000bb000a0a7a20 */ /* 0x000fe40000410000 */
[----:B------:R2:W-:Y:S01]  /*4eb0*/  I2F R75, R73 ;  /* 0x00000049004b7306 */ /* 0x0005e20000201400 */
[----:B------:R-:W-:Y:S02]  /*4ec0*/  FMUL.FTZ R8, R8, c[0x0][0x2ec] ;  /* 0x0000bb0008087a20 */ /* 0x000fe40000410000 */
[----:B------:R-:W-:Y:S01]  /*4ed0*/  FMUL.FTZ R9, R9, c[0x0][0x2ec] ;  /* 0x0000bb0009097a20 */ /* 0x000fe20000410000 */
[----:B------:R-:W-:Y:S01]  /*4ee0*/  @!P1 IADD3 R69, -R72, 0x18, RZ ;  /* 0x0000001848459810 */ /* 0x000fe20007ffe1ff */
[----:B------:R-:W-:Y:S02]  /*4ef0*/  FMUL.FTZ R16, R16, c[0x0][0x2ec] ;  /* 0x0000bb0010107a20 */ /* 0x000fe40000410000 */
[----:B------:R-:W-:Y:S01]  /*4f00*/  FMUL.FTZ R14, R14, c[0x0][0x2ec] ;  /* 0x0000bb000e0e7a20 */ /* 0x000fe20000410000 */
[----:B------:R-:W-:Y:S01]  /*4f10*/  @!P0 IADD3 R74, -R72, 0x10, RZ ;  /* 0x00000010484a8810 */ /* 0x000fe20007ffe1ff */
[----:B------:R-:W-:Y:S01]  /*4f20*/  FMUL.FTZ R17, R17, c[0x0][0x2ec] ;  /* 0x0000bb0011117a20 */ /* 0x000fe20000410000 */
[----:B------:R-:W-:Y:S01]  /*4f30*/  MUFU.TANH R78, R15 ;  /* 0x0000000f004e7308 */ /* 0x000fe20000002400 */
[----:B------:R-:W-:Y:S01]  /*4f40*/  ISETP.GE.AND P0, PT, R68, RZ, PT ;  /* 0x000000ff4400720c */ /* 0x000fe20003f06270 */
[----:B------:R-:W-:Y:S02]  /*4f50*/  FMUL.FTZ R12, R12, c[0x0][0x2ec] ;  /* 0x0000bb000c0c7a20 */ /* 0x000fe40000410000 */
[----:B------:R-:W-:Y:S02]  /*4f60*/  FMUL.FTZ R18, R18, c[0x0][0x2ec] ;  /* 0x0000bb0012127a20 */ /* 0x000fe40000410000 */
[----:B------:R-:W-:Y:S04]  /*4f70*/  FMUL.FTZ R19, R19, c[0x0][0x2ec] ;  /* 0x0000bb0013137a20 */ /* 0x000fe80000410000 */
[----:B------:R1:W-:Y:S01]  /*4f80*/  MUFU.TANH R83, R13 ;  /* 0x0000000d00537308 */ /* 0x0003e20000002400 */
[C---:B--2---:R-:W-:Y:S03]  /*4f90*/  IADD3 R73, R72.reuse, -0x11, RZ ;  /* 0xffffffef48497810 */ /* 0x044fe60007ffe0ff */
[C---:B------:R-:W-:Y:S02]  /*4fa0*/  @!P0 IADD3 R68, -R72.reuse, 0x19, RZ ;  /* 0x0000001948448810 */ /* 0x040fe40007ffe1ff */
[----:B------:R-:W-:Y:S04]  /*4fb0*/  ISETP.GE.AND P2, PT, R73, RZ, PT ;  /* 0x000000ff4900720c */ /* 0x000fe80003f46270 */
[----:B------:R-:W-:Y:S01]  /*4fc0*/  MUFU.TANH R77, R4 ;  /* 0x00000004004d7308 */ /* 0x000fe20000002400 */
[----:B------:R-:W-:Y:S09]  /*4fd0*/  PLOP3.LUT P0, PT, PT, PT, UP0, 0x80, 0x0 ;  /* 0x000000000000781c */ /* 0x000ff20003f0f008 */
[----:B------:R-:W-:Y:S01]  /*4fe0*/  I2F R76, R69 ;  /* 0x00000045004c7306 */ /* 0x000fe20000201400 */
[----:B------:R-:W-:Y:S01]  /*4ff0*/  @!P2 IADD3 R73, -R72, 0x11, RZ ;  /* 0x000000114849a810 */ /* 0x000fe20007ffe1ff */
[----:B-1----:R-:W-:Y:S08]  /*5000*/  FFMA.FTZ R13, R81, -UR6, R11 ;  /* 0x80000006510d7c23 */ /* 0x002ff0000801000b */
[----:B------:R-:W1:Y:S10]  /*5010*/  MUFU.TANH R72, R7 ;  /* 0x0000000700487308 */ /* 0x000e740000002400 */
[----:B------:R-:W2:Y:S10]  /*5020*/  MUFU.TANH R7, R5 ;  /* 0x0000000500077308 */ /* 0x000eb40000002400 */
[----:B------:R-:W3:Y:S01]  /*5030*/  MUFU.TANH R6, R6 ;  /* 0x0000000600067308 */ /* 0x000ee20000002400 */
[----:B-1----:R-:W-:Y:S02]  /*5040*/  FFMA.FTZ R15, R82, -UR6, R72 ;  /* 0x80000006520f7c23 */ /* 0x002fe40008010048 */
[----:B------:R-:W-:Y:S07]  /*5050*/  FFMA.FTZ R4, -R72, R72, 1 ;  /* 0x3f80000048047423 */ /* 0x000fee0000010148 */
[----:B------:R1:W-:Y:S01]  /*5060*/  MUFU.TANH R70, R8 ;  /* 0x0000000800467308 */ /* 0x0003e20000002400 */
[----:B------:R-:W-:Y:S02]  /*5070*/  FMUL.FTZ R90, R4, c[0x0][0x2ec] ;  /* 0x0000bb00045a7a20 */ /* 0x000fe40000410000 */
[----:B--2---:R-:W-:Y:S02]  /*5080*/  FFMA.FTZ R5, -R7, R7, 1 ;  /* 0x3f80000007057423 */ /* 0x004fe40000010107 */
[----:B------:R-:W-:Y:S05]  /*5090*/  FFMA.FTZ R7, R81, -UR6, R7 ;  /* 0x8000000651077c23 */ /* 0x000fea0008010007 */
[----:B------:R3:W2:Y:S10]  /*50a0*/  MUFU.TANH R69, R9 ;  /* 0x0000000900457308 */ /* 0x0006b40000002400 */
[----:B------:R4:W4:Y:S01]  /*50b0*/  MUFU.TANH R87, R16 ;  /* 0x0000001000577308 */ /* 0x0009220000002400 */
[----:B-1----:R-:W-:Y:S09]  /*50c0*/  FFMA.FTZ R8, R89, -UR6, R77 ;  /* 0x8000000659087c23 */ /* 0x002ff2000801004d */
[----:B------:R-:W1:Y:S01]  /*50d0*/  MUFU.TANH R10, R10 ;  /* 0x0000000a000a7308 */ /* 0x000e620000002400 */
[----:B---3--:R-:W-:Y:S02]  /*50e0*/  FFMA.FTZ R9, -R6, R6, 1 ;  /* 0x3f80000006097423 */ /* 0x008fe40000010106 */
[----:B--2---:R-:W-:Y:S02]  /*50f0*/  FFMA.FTZ R4, -R69, R69, 1 ;  /* 0x3f80000045047423 */ /* 0x004fe40000010145 */
[----:B------:R-:W-:Y:S05]  /*5100*/  FMUL.FTZ R91, R9, c[0x0][0x2ec] ;  /* 0x0000bb00095b7a20 */ /* 0x000fea0000410000 */
[----:B------:R1:W-:Y:S01]  /*5110*/  MUFU.TANH R79, R14 ;  /* 0x0000000e004f7308 */ /* 0x0003e20000002400 */
[----:B------:R-:W-:Y:S02]  /*5120*/  FMUL.FTZ R92, R4, c[0x0][0x2ec] ;  /* 0x0000bb00045c7a20 */ /* 0x000fe40000410000 */
[----:B----4-:R-:W-:Y:S02]  /*5130*/  FFMA.FTZ R16, R86, -UR6, R6 ;  /* 0x8000000656107c23 */ /* 0x010fe40008010006 */
[----:B------:R-:W-:Y:S02]  /*5140*/  FFMA.FTZ R6, -R77, R77, 1 ;  /* 0x3f8000004d067423 */ /* 0x000fe4000001014d */
[----:B------:R-:W-:Y:S03]  /*5150*/  FMUL.FTZ R86, R5, c[0x0][0x2ec] ;  /* 0x0000bb0005567a20 */ /* 0x000fe60000410000 */
[----:B------:R2:W3:Y:S01]  /*5160*/  MUFU.TANH R82, R17 ;  /* 0x0000001100527308 */ /* 0x0004e20000002400 */
[----:B------:R-:W-:Y:S02]  /*5170*/  FFMA.FTZ R5, -R70, R70, 1 ;  /* 0x3f80000046057423 */ /* 0x000fe40000010146 */
[----:B------:R-:W-:Y:S02]  /*5180*/  FFMA.FTZ R70, R75, -UR6, R70 ;  /* 0x800000064b467c23 */ /* 0x000fe40008010046 */
[----:B------:R-:W-:Y:S02]  /*5190*/  FMUL.FTZ R93, R5, c[0x0][0x2ec] ;  /* 0x0000bb00055d7a20 */ /* 0x000fe40000410000 */
[----:B------:R-:W-:Y:S03]  /*51a0*/  FFMA.FTZ R72, -R87, R87, 1 ;  /* 0x3f80000057487423 */ /* 0x000fe60000010157 */
[----:B------:R-:W4:Y:S01]  /*51b0*/  I2F R80, R80 ;  /* 0x0000005000507306 */ /* 0x000f220000201400 */
[----:B-1----:R-:W-:Y:S02]  /*51c0*/  FFMA.FTZ R14, R89, -UR6, R10 ;  /* 0x80000006590e7c23 */ /* 0x002fe4000801000a */
[----:B------:R-:W-:Y:S07]  /*51d0*/  FMUL.FTZ R89, R6, c[0x0][0x2ec] ;  /* 0x0000bb0006597a20 */ /* 0x000fee0000410000 */
[----:B------:R-:W1:Y:S01]  /*51e0*/  I2F R71, R68 ;  /* 0x0000004400477306 */ /* 0x000e620000201400 */
[----:B--2---:R-:W-:Y:S02]  /*51f0*/  FFMA.FTZ R17, -R10, R10, 1 ;  /* 0x3f8000000a117423 */ /* 0x004fe4000001010a */
[----:B------:R-:W-:Y:S02]  /*5200*/  FFMA.FTZ R10, -R11, R11, 1 ;  /* 0x3f8000000b0a7423 */ /* 0x000fe4000001010b */
[----:B---3--:R-:W-:Y:S05]  /*5210*/  FFMA.FTZ R5, -R82, R82, 1 ;  /* 0x3f80000052057423 */ /* 0x008fea0000010152 */
[----:B------:R2:W3:Y:S01]  /*5220*/  MUFU.TANH R68, R12 ;  /* 0x0000000c00447308 */ /* 0x0004e20000002400 */
[----:B------:R-:W-:Y:S02]  /*5230*/  FMUL.FTZ R95, R17, c[0x0][0x2ec] ;  /* 0x0000bb00115f7a20 */ /* 0x000fe40000410000 */
[----:B------:R-:W-:Y:S02]  /*5240*/  FMUL.FTZ R94, R10, c[0x0][0x2ec] ;  /* 0x0000bb000a5e7a20 */ /* 0x000fe40000410000 */
[----:B----4-:R-:W-:Y:S02]  /*5250*/  FFMA.FTZ R11, R80, -UR6, R78 ;  /* 0x80000006500b7c23 */ /* 0x010fe4000801004e */
[----:B------:R-:W-:Y:S02]  /*5260*/  FFMA.FTZ R78, -R78, R78, 1 ;  /* 0x3f8000004e4e7423 */ /* 0x000fe4000001014e */
[----:B------:R-:W-:Y:S01]  /*5270*/  FFMA.FTZ R69, R80, -UR6, R69 ;  /* 0x8000000650457c23 */ /* 0x000fe20008010045 */
[----:B------:R-:W4:Y:S01]  /*5280*/  MUFU.TANH R88, R18 ;  /* 0x0000001200587308 */ /* 0x000f220000002400 */
[----:B------:R-:W-:Y:S02]  /*5290*/  FMUL.FTZ R80, R5, c[0x0][0x2ec] ;  /* 0x0000bb0005507a20 */ /* 0x000fe40000410000 */
[----:B-1----:R-:W-:Y:S02]  /*52a0*/  FFMA.FTZ R17, R71, -UR6, R82 ;  /* 0x8000000647117c23 */ /* 0x002fe40008010052 */
[----:B------:R-:W-:Y:S05]  /*52b0*/  FMUL.FTZ R82, R72, c[0x0][0x2ec] ;  /* 0x0000bb0048527a20 */ /* 0x000fea0000410000 */
[----:B------:R-:W1:Y:S01]  /*52c0*/  MUFU.TANH R81, R19 ;  /* 0x0000001300517308 */ /* 0x000e620000002400 */
[----:B--2---:R-:W-:Y:S02]  /*52d0*/  FFMA.FTZ R12, R75, -UR6, R79 ;  /* 0x800000064b0c7c23 */ /* 0x004fe4000801004f */
[----:B------:R-:W-:Y:S02]  /*52e0*/  FFMA.FTZ R79, -R79, R79, 1 ;  /* 0x3f8000004f4f7423 */ /* 0x000fe4000001014f */
[----:B---3--:R-:W-:Y:S02]  /*52f0*/  FFMA.FTZ R77, -R68, R68, 1 ;  /* 0x3f800000444d7423 */ /* 0x008fe40000010144 */
[----:B------:R-:W-:Y:S03]  /*5300*/  FFMA.FTZ R75, -R83, R83, 1 ;  /* 0x3f800000534b7423 */ /* 0x000fe60000010153 */
[----:B------:R-:W2:Y:S01]  /*5310*/  I2F R74, R74 ;  /* 0x0000004a004a7306 */ /* 0x000ea20000201400 */
[----:B----4-:R-:W-:Y:S02]  /*5320*/  FFMA.FTZ R6, -R88, R88, 1 ;  /* 0x3f80000058067423 */ /* 0x010fe40000010158 */
[----:B------:R-:W-:Y:S02]  /*5330*/  FFMA.FTZ R18, R76, -UR6, R87 ;  /* 0x800000064c127c23 */ /* 0x000fe40008010057 */
[----:B------:R-:W-:Y:S02]  /*5340*/  FMUL.FTZ R87, R79, c[0x0][0x2ec] ;  /* 0x0000bb004f577a20 */ /* 0x000fe40000410000 */
[----:B------:R-:W-:Y:S03]  /*5350*/  FMUL.FTZ R79, R77, c[0x0][0x2ec] ;  /* 0x0000bb004d4f7a20 */ /* 0x000fe60000410000 */
[----:B------:R-:W3:Y:S01]  /*5360*/  I2F R73, R73 ;  /* 0x0000004900497306 */ /* 0x000ee20000201400 */
[----:B-1----:R-:W-:Y:S02]  /*5370*/  FFMA.FTZ R4, -R81, R81, 1 ;  /* 0x3f80000051047423 */ /* 0x002fe40000010151 */
[C---:B--2---:R-:W-:Y:S02]  /*5380*/  FFMA.FTZ R68, R74.reuse, -UR6, R68 ;  /* 0x800000064a447c23 */ /* 0x044fe40008010044 */
[----:B------:R-:W-:Y:S02]  /*5390*/  FFMA.FTZ R10, R74, -UR6, R88 ;  /* 0x800000064a0a7c23 */ /* 0x000fe40008010058 */
[----:B------:R-:W-:Y:S02]  /*53a0*/  FMUL.FTZ R88, R6, c[0x0][0x2ec] ;  /* 0x0000bb0006587a20 */ /* 0x000fe40000410000 */
[C---:B---3--:R-:W-:Y:S02]  /*53b0*/  FFMA.FTZ R19, R73.reuse, -UR6, R83 ;  /* 0x8000000649137c23 */ /* 0x048fe40008010053 */
[----:B------:R-:W-:Y:S02]  /*53c0*/  FFMA.FTZ R9, R73, -UR6, R81 ;  /* 0x8000000649097c23 */ /* 0x000fe40008010051 */
[----:B------:R-:W-:Y:S02]  /*53d0*/  FMUL.FTZ R83, R78, c[0x0][0x2ec] ;  /* 0x0000bb004e537a20 */ /* 0x000fe40000410000 */
[----:B------:R-:W-:Y:S02]  /*53e0*/  FMUL.FTZ R78, R75, c[0x0][0x2ec] ;  /* 0x0000bb004b4e7a20 */ /* 0x000fe40000410000 */
[----:B------:R-:W-:Y:S01]  /*53f0*/  FMUL.FTZ R81, R4, c[0x0][0x2ec] ;  /* 0x0000bb0004517a20 */ /* 0x000fe20000410000 */
        /* <DEDUP_REMOVED lines=10> */
.L_x_997:
[----:B------:R-:W2:Y:S01]  /*54a0*/  LDL R4, [R1+0x84] ;  /* 0x0000840001047983 */ /* 0x000ea20000100800 */
        /* <DEDUP_REMOVED lines=70> */
.L_x_998:
        /* <DEDUP_REMOVED lines=18> */
[----:B------:R-:W-:Y:S01]  /*5a30*/  FSETP.NEU.FTZ.AND P0, PT, R4, -INF , PT ;  /* 0xff8000000400780b */ /* 0x000fe20003f1d000 */
[C---:B---3--:R-:W-:Y:S03]  /*5a40*/  FMUL.FTZ R4, R6.reuse, 1.4426950216293334961 ;  /* 0x3fb8aa3b06047820 */ /* 0x048fe60000410000 */
[----:B------:R-:W-:Y:S02]  /*5a50*/  FSEL R5, R5, RZ, P0 ;  /* 0x000000ff05057208 */ /* 0x000fe40000000000 */
[----:B------:R-:W-:Y:S03]  /*5a60*/  FSETP.NEU.FTZ.AND P0, PT, R6, -INF , PT ;  /* 0xff8000000600780b */ /* 0x000fe60003f1d000 */
[--C-:B------:R-:W-:Y:S01]  /*5a70*/  FFMA.FTZ R8, R8, c[0x0][0x23c], -R5.reuse ;  /* 0x00008f0008087a23 */ /* 0x100fe20000010805 */
[----:B------:R-:W-:Y:S01]  /*5a80*/  FSEL R4, R4, RZ, P0 ;  /* 0x000000ff04047208 */ /* 0x000fe20000000000 */
[--C-:B------:R-:W-:Y:S01]  /*5a90*/  FFMA.FTZ R7, R7, c[0x0][0x23c], -R5.reuse ;  /* 0x00008f0007077a23 */ /* 0x100fe20000010805 */
[----:B------:R-:W-:Y:S01]  /*5aa0*/  PLOP3.LUT P0, PT, PT, PT, UP0, 0x80, 0x0 ;  /* 0x000000000000781c */ /* 0x000fe20003f0f008 */
[----:B------:R-:W-:Y:S01]  /*5ab0*/  MUFU.EX2 R97, R8 ;  /* 0x0000000800617308 */ /* 0x000fe20000000800 */
[--C-:B------:R-:W-:Y:S02]  /*5ac0*/  FFMA.FTZ R70, R70, c[0x0][0x23c], -R5.reuse ;  /* 0x00008f0046467a23 */ /* 0x100fe40000010805 */
[--C-:B------:R-:W-:Y:S02]  /*5ad0*/  FFMA.FTZ R16, R16, c[0x0][0x23c], -R4.reuse ;  /* 0x00008f0010107a23 */ /* 0x100fe40000010804 */
[--C-:B------:R-:W-:Y:S02]  /*5ae0*/  FFMA.FTZ R69, R69, c[0x0][0x23c], -R5.reuse ;  /* 0x00008f0045457a23 */ /* 0x100fe40000010805 */
[--C-:B------:R-:W-:Y:S02]  /*5af0*/  FFMA.FTZ R68, R68, c[0x0][0x23c], -R5.reuse ;  /* 0x00008f0044447a23 */ /* 0x100fe40000010805 */
[--C-:B------:R-:W-:Y:S01]  /*5b00*/  FFMA.FTZ R19, R19, c[0x0][0x23c], -R5.reuse ;  /* 0x00008f0013137a23 */ /* 0x100fe20000010805 */
[----:B------:R-:W1:Y:S01]  /*5b10*/  MUFU.EX2 R96, R7 ;  /* 0x0000000700607308 */ /* 0x000e620000000800 */
[--C-:B------:R-:W-:Y:S02]  /*5b20*/  FFMA.FTZ R18, R18, c[0x0][0x23c], -R5.reuse ;  /* 0x00008f0012127a23 */ /* 0x100fe40000010805 */
[----:B------:R-:W-:Y:S02]  /*5b30*/  FFMA.FTZ R5, R17, c[0x0][0x23c], -R5 ;  /* 0x00008f0011057a23 */ /* 0x000fe40000010805 */
[--C-:B------:R-:W-:Y:S02]  /*5b40*/  FFMA.FTZ R15, R15, c[0x0][0x23c], -R4.reuse ;  /* 0x00008f000f0f7a23 */ /* 0x100fe40000010804 */
[--C-:B------:R-:W-:Y:S02]  /*5b50*/  FFMA.FTZ R14, R14, c[0x0][0x23c], -R4.reuse ;  /* 0x00008f000e0e7a23 */ /* 0x100fe40000010804 */
[--C-:B------:R-:W-:Y:S01]  /*5b60*/  FFMA.FTZ R13, R13, c[0x0][0x23c], -R4.reuse ;  /* 0x00008f000d0d7a23 */ /* 0x100fe20000010804 */
[----:B------:R-:W-:Y:S01]  /*5b70*/  MUFU.EX2 R75, R16 ;  /* 0x00000010004b7308 */ /* 0x000fe20000000800 */
[--C-:B------:R-:W-:Y:S02]  /*5b80*/  FFMA.FTZ R12, R12, c[0x0][0x23c], -R4.reuse ;  /* 0x00008f000c0c7a23 */ /* 0x100fe40000010804 */
[--C-:B------:R-:W-:Y:S02]  /*5b90*/  FFMA.FTZ R11, R11, c[0x0][0x23c], -R4.reuse ;  /* 0x00008f000b0b7a23 */ /* 0x100fe40000010804 */
[--C-:B------:R-:W-:Y:S02]  /*5ba0*/  FFMA.FTZ R10, R10, c[0x0][0x23c], -R4.reuse ;  /* 0x00008f000a0a7a23 */ /* 0x100fe40000010804 */
[----:B------:R-:W-:Y:S03]  /*5bb0*/  FFMA.FTZ R4, R9, c[0x0][0x23c], -R4 ;  /* 0x00008f0009047a23 */ /* 0x000fe60000010804 */
[----:B------:R-:W2:Y:S01]  /*5bc0*/  MUFU.EX2 R73, R15 ;  /* 0x0000000f00497308 */ /* 0x000ea20000000800 */
[----:B-1----:R-:W-:Y:S05]  /*5bd0*/  F2FP.PACK_AB R6, R96, R97 ;  /* 0x000000616006723e */ /* 0x002fea00000000ff */
[----:B----4-:R1:W-:Y:S04]  /*5be0*/  STS [R101+0x14000], R6 ;  /* 0x0140000665007388 */ /* 0x0103e80000000800 */
[----:B------:R2:W-:Y:S10]  /*5bf0*/  MUFU.EX2 R247, R5 ;  /* 0x0000000500f77308 */ /* 0x0005f40000000800 */
[----:B------:R-:W-:Y:S10]  /*5c00*/  MUFU.EX2 R77, R70 ;  /* 0x00000046004d7308 */ /* 0x000ff40000000800 */
[----:B------:R-:W3:Y:S01]  /*5c10*/  MUFU.EX2 R76, R69 ;  /* 0x00000045004c7308 */ /* 0x000ee20000000800 */
[----:B--2---:R-:W-:Y:S05]  /*5c20*/  F2FP.PACK_AB R5, R73, R75 ;  /* 0x0000004b4905723e */ /* 0x004fea00000000ff */
[----:B------:R2:W-:Y:S04]  /*5c30*/  STS [R101+0x14400], R5 ;  /* 0x0144000565007388 */ /* 0x0005e80000000800 */
[----:B------:R3:W-:Y:S10]  /*5c40*/  MUFU.EX2 R98, R4 ;  /* 0x0000000400627308 */ /* 0x0007f40000000800 */
        /* <DEDUP_REMOVED lines=91> */
[----:B------:R-:W-:Y:S02]  /*6200*/  FMUL.FTZ R7, R73, R7 ;  /* 0x0000000749077220 */ /* 0x000fe40000410000 */
[C---:B------:R-:W-:Y:S02]  /*6210*/  FADD.FTZ R8, -R85.reuse, R8 ;  /* 0x0000000855087221 */ /* 0x040fe40000010100 */
[----:B------:R-:W-:Y:S02]  /*6220*/  FADD.FTZ R9, -R85, R9 ;  /* 0x0000000955097221 */ /* 0x000fe40000010100 */
[C---:B------:R-:W-:Y:S02]  /*6230*/  FADD.FTZ R10, -R84.reuse, R10 ;  /* 0x0000000a540a7221 */ /* 0x040fe40000010100 */
[----:B------:R-:W-:Y:S02]  /*6240*/  FADD.FTZ R11, -R84, R11 ;  /* 0x0000000b540b7221 */ /* 0x000fe40000010100 */
[----:B------:R-:W-:Y:S02]  /*6250*/  FMUL.FTZ R4, R89, R4 ;  /* 0x0000000459047220 */ /* 0x000fe40000410000 */
[----:B------:R-:W-:Y:S02]  /*6260*/  FMUL.FTZ R5, R86, R5 ;  /* 0x0000000556057220 */ /* 0x000fe40000410000 */
[----:B------:R-:W-:Y:S02]  /*6270*/  FMUL.FTZ R71, R77, R8 ;  /* 0x000000084d477220 */ /* 0x000fe40000410000 */
[----:B------:R-:W-:Y:S01]  /*6280*/  FMUL.FTZ R8, R76, R9 ;  /* 0x000000094c087220 */ /* 0x000fe20000410000 */
[----:B------:R-:W-:Y:S01]  /*6290*/  F2FP.PACK_AB R5, R5, R4 ;  /* 0x000000040505723e */ /* 0x000fe200000000ff */
[----:B------:R-:W-:Y:S02]  /*62a0*/  FMUL.FTZ R70, R74, R10 ;  /* 0x0000000a4a467220 */ /* 0x000fe40000410000 */
[----:B------:R-:W-:Y:S02]  /*62b0*/  FMUL.FTZ R9, R72, R11 ;  /* 0x0000000b48097220 */ /* 0x000fe40000410000 */
[----:B------:R-:W-:Y:S01]  /*62c0*/  FMUL.FTZ R11, R91, R6 ;  /* 0x000000065b0b7220 */ /* 0x000fe20000410000 */
[----:B------:R-:W-:Y:S01]  /*62d0*/  STS [R101+0x12000], R5 ;  /* 0x0120000565007388 */ /* 0x000fe20000000800 */
[----:B------:R-:W-:Y:S02]  /*62e0*/  FMUL.FTZ R10, R90, R7 ;  /* 0x000000075a0a7220 */ /* 0x000fe40000410000 */
        /* <DEDUP_REMOVED lines=9> */
[----:B------:R-:W-:Y:S02]  /*6380*/  FMUL.FTZ R69, R248, R12 ;  /* 0x0000000cf8457220 */ /* 0x000fe40000410000 */
[----:B------:R-:W-:Y:S02]  /*6390*/  FMUL.FTZ R7, R95, R70 ;  /* 0x000000465f077220 */ /* 0x000fe40000410000 */
[----:B------:R-:W-:Y:S01]  /*63a0*/  FMUL.FTZ R9, R94, R9 ;  /* 0x000000095e097220 */ /* 0x000fe20000410000 */
[----:B------:R-:W-:Y:S01]  /*63b0*/  STS [R100+0x12000], R8 ;  /* 0x0120000864007388 */ /* 0x000fe20000000800 */
[----:B------:R-:W-:Y:S02]  /*63c0*/  FMUL.FTZ R12, R246, R13 ;  /* 0x0000000df60c7220 */ /* 0x000fe40000410000 */
[----:B------:R-:W-:Y:S01]  /*63d0*/  FADD.FTZ R16, -R85, R16 ;  /* 0x0000001055107221 */ /* 0x000fe20000010100 */
[----:B------:R-:W-:Y:S01]  /*63e0*/  F2FP.PACK_AB R9, R9, R7 ;  /* 0x000000070909723e */ /* 0x000fe200000000ff */
[----:B------:R-:W-:Y:S02]  /*63f0*/  FADD.FTZ R17, -R85, R17 ;  /* 0x0000001155117221 */ /* 0x000fe40000010100 */
[----:B------:R-:W-:Y:S02]  /*6400*/  FMUL.FTZ R68, R244, R14 ;  /* 0x0000000ef4447220 */ /* 0x000fe40000410000 */
[----:B------:R-:W-:Y:S01]  /*6410*/  FMUL.FTZ R13, R79, R69 ;  /* 0x000000454f0d7220 */ /* 0x000fe20000410000 */
[----:B------:R3:W-:Y:S01]  /*6420*/  STS [R100+0x12400], R9 ;  /* 0x0124000964007388 */ /* 0x0007e20000000800 */
[----:B------:R-:W-:Y:S02]  /*6430*/  FMUL.FTZ R12, R78, R12 ;  /* 0x0000000c4e0c7220 */ /* 0x000fe40000410000 */
[----:B------:R-:W-:Y:S02]  /*6440*/  FMUL.FTZ R14, R99, R15 ;  /* 0x0000000f630e7220 */ /* 0x000fe40000410000 */
[----:B------:R-:W-:Y:S01]  /*6450*/  FADD.FTZ R18, -R84, R18 ;  /* 0x0000001254127221 */ /* 0x000fe20000010100 */
[----:B------:R-:W-:Y:S01]  /*6460*/  F2FP.PACK_AB R7, R12, R13 ;  /* 0x0000000d0c07723e */ /* 0x000fe200000000ff */
[----:B------:R-:W-:Y:S01]  /*6470*/  FADD.FTZ R19, -R84, R19 ;  /* 0x0000001354137221 */ /* 0x000fe20000010100 */
[----:B--2---:R1:W5:Y:S01]  /*6480*/  LDL.LU R101, [R1+0x94] ;  /* 0x0000940001657983 */ /* 0x0043620000300800 */
[----:B------:R-:W-:Y:S02]  /*6490*/  FMUL.FTZ R16, R249, R16 ;  /* 0x00000010f9107220 */ /* 0x000fe40000410000 */
[----:B------:R-:W-:Y:S01]  /*64a0*/  FMUL.FTZ R17, R247, R17 ;  /* 0x00000011f7117220 */ /* 0x000fe20000410000 */
[----:B------:R-:W-:Y:S01]  /*64b0*/  STS [R251+0x12000], R7 ;  /* 0x01200007fb007388 */ /* 0x000fe20000000800 */
        /* <DEDUP_REMOVED lines=9> */
[----:B------:R-:W-:Y:S01]  /*6550*/  FMUL.FTZ R10, R81, R10 ;  /* 0x0000000a510a7220 */ /* 0x000fe20000410000 */
[----:B------:R-:W-:Y:S02]  /*6560*/  F2FP.PACK_AB R5, R5, R4 ;  /* 0x000000040505723e */ /* 0x000fe400000000ff */
[----:B---3--:R1:W5:Y:S02]  /*6570*/  LDL.LU R100, [R1+0x90] ;  /* 0x0000900001647983 */ /* 0x0083640000300800 */
[----:B------:R-:W-:Y:S02]  /*6580*/  F2FP.PACK_AB R4, R10, R11 ;  /* 0x0000000b0a04723e */ /* 0x000fe400000000ff */
[----:B------:R-:W-:Y:S04]  /*6590*/  STS [R250+0x12000], R5 ;  /* 0x01200005fa007388 */ /* 0x000fe80000000800 */
[----:B------:R-:W-:Y:S04]  /*65a0*/  STS [R250+0x12400], R4 ;  /* 0x01240004fa007388 */ /* 0x000fe80000000800 */
[----:B------:R-:W-:Y:S08]  /*65b0*/  BAR.SYNC.DEFER_BLOCKING 0x0 ;  /* 0x0000000000007b1d */ /* 0x000ff00000010000 */
[----:B------:R-:W-:Y:S08]  /*65c0*/  LDSM.16.MT88.4 R4, [R3+0x14000] ;  /* 0x014000000304783b */ /* 0x000ff00000004200 */
[----:B------:R-:W2:Y:S08]  /*65d0*/  LDSM.16.MT88.4 R8, [R0+0x6000] ;  /* 0x006000000008783b */ /* 0x000eb00000004200 */
[----:B------:R-:W3:Y:S08]  /*65e0*/  LDSM.16.MT88.4 R12, [R2+0x14000] ;  /* 0x01400000020c783b */ /* 0x000ef00000004200 */
[----:B------:R-:W3:Y:S08]  /*65f0*/  LDSM.16.MT88.4 R16, [R0+0x8000] ;  /* 0x008000000010783b */ /* 0x000ef00000004200 */
[----:B------:R-:W4:Y:S06]  /*6600*/  LDL.LU.64 R96, [R1+0x30] ;  /* 0x0000300001607983 */ /* 0x000f2c0000300a00 */
        /* <DEDUP_REMOVED lines=10> */
[-C--:B------:R-:W-:Y:S07]  /*66b0*/  HMMA.16816.F32 R36, R4, R16.reuse, R36 ;  /* 0x000000100424723c */ /* 0x080fee0000001824 */
[----:B------:R-:W-:Y:S01]  /*66c0*/  LDSM.16.MT88.4 R88, [R2+0x15800] ;  /* 0x015800000258783b */ /* 0x000fe20000004200 */
[C---:B------:R-:W-:Y:S07]  /*66d0*/  HMMA.16816.F32 R40, R12.reuse, R16, R40 ;  /* 0x000000100c28723c */ /* 0x040fee0000001828 */
[----:B------:R-:W-:Y:S01]  /*66e0*/  LDSM.16.MT88.4 R92, [R0+0x9800] ;  /* 0x00980000005c783b */ /* 0x000fe20000004200 */
[-C--:B------:R-:W-:Y:S08]  /*66f0*/  HMMA.16816.F32 R44, R12, R18.reuse, R44 ;  /* 0x000000120c2c723c */ /* 0x080ff0000000182c */
        /* <DEDUP_REMOVED lines=114> */
.L_x_999:
        /* <DEDUP_REMOVED lines=418> */
.L_x_1000:
        /* <DEDUP_REMOVED lines=172> */
.L_x_1002:
        /* <DEDUP_REMOVED lines=18> */
.L_x_1003:
        /* <DEDUP_REMOVED lines=54> */
.L_x_1005:
[----:B------:R-:W-:Y:S05]  /*9780*/  BSYNC B0 ;  /* 0x0000000000007941 */ /* 0x000fea0003800000 */
.L_x_1004:
        /* <DEDUP_REMOVED lines=19> */
.L_x_1007:
[----:B------:R-:W-:Y:S05]  /*98c0*/  BSYNC B0 ;  /* 0x0000000000007941 */ /* 0x000fea0003800000 */
.L_x_1006:
        /* <DEDUP_REMOVED lines=30> */
.L_x_1009:
[----:B------:R-:W-:Y:S05]  /*9ab0*/  BSYNC B0 ;  /* 0x0000000000007941 */ /* 0x000fea0003800000 */
.L_x_1008:
        /* <DEDUP_REMOVED lines=16> */
.L_x_980:
[----:B------:R-:W-:Y:S05]  /*9bc0*/  BSYNC B1 ;  /* 0x0000000000017941 */ /* 0x000fea0003800000 */
.L_x_966:
        /* <DEDUP_REMOVED lines=11> */
.L_x_1010:
[----:B------:R-:W-:Y:S05]  /*9c80*/  EXIT ;  /* 0x000000000000794d */ /* 0x000fea0003800000 */
.L_x_1012:
        /* <DEDUP_REMOVED lines=15> */
.L_x_1602:


//--------------------- .text._ZN5flash25flash_bwd_dot_do_o_kernelILb0E23Flash_bwd_kernel_traitsILi192ELi64ELi64ELi8ELi4ELi2ELi2ELb1ELb1EN7cutlass6half_tE19Flash_kernel_traitsILi192ELi64ELi64ELi8ES3_EEEEvNS_16Flash_bwd_paramsE --------------------------
	.section	.text._ZN5flash25flash_bwd_dot_do_o_kernelILb0E23Flash_bwd_kernel_traitsILi192ELi64ELi64ELi8ELi4ELi2ELi2ELb1ELb1EN7cutlass6half_tE19Flash_kernel_traitsILi192ELi64ELi64ELi8ES3_EEEEvNS_16Flash_bwd_paramsE,"ax",@progbits
	.sectioninfo	@"SHI_REGISTERS=62"
	.align	128
        .global         _ZN5flash25flash_bwd_dot_do_o_kernelILb0E23Flash_bwd_kernel_traitsILi192ELi64ELi64ELi8ELi4ELi2ELi2ELb1ELb1EN7cutlass6half_tE19Flash_kernel_traitsILi192ELi64ELi64ELi8ES3_EEEEvNS_16Flash_bwd_paramsE
        .type           _ZN5flash25flash_bwd_dot_do_o_kernelILb0E23Flash_bwd_kernel_traitsILi192ELi64ELi64ELi8ELi4ELi2ELi2ELb1ELb1EN7cutlass6half_tE19Flash_kernel_traitsILi192ELi64ELi64ELi8ES3_EEEEvNS_16Flash_bwd_paramsE,@function
        .size           _ZN5flash25flash_bwd_dot_do_o_kernelILb0E23Flash_bwd_kernel_traitsILi192ELi64ELi64ELi8ELi4ELi2ELi2ELb1ELb1EN7cutlass6half_tE19Flash_kernel_traitsILi192ELi64ELi64ELi8ES3_EEEEvNS_16Flash_bwd_paramsE,(.L_x_1603 - _ZN5flash25flash_bwd_dot_do_o_kernelILb0E23Flash_bwd_kernel_traitsILi192ELi64ELi64ELi8ELi4ELi2ELi2ELb1ELb1EN7cutlass6half_tE19Flash_kernel_traitsILi192ELi64ELi64ELi8ES3_EEEEvNS_16Flash_bwd_paramsE)
        .other          _ZN5flash25flash_bwd_dot_do_o_kernelILb0E23Flash_bwd_kernel_traitsILi192ELi64ELi64ELi8ELi4ELi2ELi2ELb1ELb1EN7cutlass6half_tE19Flash_kernel_traitsILi192ELi64ELi64ELi8ES3_EEEEvNS_16Flash_bwd_paramsE,@"STO_CUDA_ENTRY STV_DEFAULT"
_ZN5flash25flash_bwd_dot_do_o_kernelILb0E23Flash_bwd_kernel_traitsILi192ELi64ELi64ELi8ELi4ELi2ELi2ELb1ELb1EN7cutlass6half_tE19Flash_kernel_traitsILi192ELi64ELi64ELi8ES3_EEEEvNS_16Flash_bwd_paramsE:
.text._ZN5flash25flash_bwd_dot_do_o_kernelILb0E23Flash_bwd_kernel_traitsILi192ELi64ELi64ELi8ELi4ELi2ELi2ELb1ELb1EN7cutlass6half_tE19Flash_kernel_traitsILi192ELi64ELi64ELi8ES3_EEEEvNS_16Flash_bwd_paramsE:
        /* <DEDUP_REMOVED lines=17> */
[----:B------:R-:W0:Y:S01]  /*0110*/  S2R R13, SR_CTAID.Z ;  /* 0x00000000000d7919 */ /* 0x000e220000002700 */
[----:B------:R-:W-:Y:S02]  /*0120*/  ULDC.U8 UR6, c[0x0][0x328] ;  /* 0x0000ca0000067ab9 */ /* 0x000fe40000000000 */
[----:B------:R-:W-:Y:S01]  /*0130*/  ISETP.NE.AND P0, PT, RZ, UR6, PT ;  /* 0x00000006ff007c0c */ /* 0x000fe2000bf05270 */
[----:B------:R-:W1:Y:S08]  /*0140*/  S2R R6, SR_TID.X ;  /* 0x0000000000067919 */ /* 0x000e700000002100 */
[----:B------:R-:W-:Y:S01]  /*0150*/  @P1 IMAD.WIDE.U32 R2, R9, c[0x0][0x370], RZ ;  /* 0x0000dc0009021a25 */ /* 0x000fe200078e00ff */
[----:B------:R-:W-:-:S02]  /*0160*/  @!P1 SHF.R.S32.HI R4, RZ, 0x1f, R8 ;  /* 0x0000001fff049819 */ /* 0x000fc40000011408 */
[----:B------:R-:W-:Y:S01]  /*0170*/  @!P1 SHF.R.S32.HI R21, RZ, 0x1f, R8 ;  /* 0x0000001fff159819 */ /* 0x000fe20000011408 */
[C---:B------:R-:W-:Y:S01]  /*0180*/  @P1 IMAD R17, R9.reuse, c[0x0][0x374], R3 ;  /* 0x0000dd0009111a24 */ /* 0x040fe200078e0203 */
[----:B------:R-:W-:Y:S01]  /*0190*/  @P1 MOV R33, R2 ;  /* 0x0000000200211202 */ /* 0x000fe20000000f00 */
[----:B------:R-:W-:-:S04]  /*01a0*/  @P1 IMAD.WIDE.U32 R2, R9, c[0x0][0x1e8], RZ ;  /* 0x00007a0009021a25 */ /* 0x000fc800078e00ff */
[----:B------:R-:W-:Y:S02]  /*01b0*/  @!P1 IMAD R5, R4, c[0x0][0x368], RZ ;  /* 0x0000da0004059a24 */ /* 0x000fe400078e02ff */
[----:B------:R-:W-:Y:S02]  /*01c0*/  @!P1 IMAD R21, R21, c[0x0][0x1e0], RZ ;  /* 0x0000780015159a24 */ /* 0x000fe400078e02ff */
[----:B------:R-:W-:Y:S02]  /*01d0*/  @P1 IMAD R15, R9, c[0x0][0x1ec], R3 ;  /* 0x00007b00090f1a24 */ /* 0x000fe400078e0203 */
[----:B------:R-:W-:Y:S02]  /*01e0*/  @P1 IMAD.MOV.U32 R11, RZ, RZ, R2 ;  /* 0x000000ffff0b1224 */ /* 0x000fe400078e0002 */
[C---:B------:R-:W-:Y:S02]  /*01f0*/  @!P1 IMAD R19, R8.reuse, c[0x0][0x36c], R5 ;  /* 0x0000db0008139a24 */ /* 0x040fe400078e0205 */
[----:B------:R-:W-:-:S04]  /*0200*/  @!P1 IMAD.WIDE.U32 R2, R8, c[0x0][0x368], RZ ;  /* 0x0000da0008029a25 */ /* 0x000fc800078e00ff */
[----:B------:R-:W-:Y:S01]  /*0210*/  @!P1 IMAD.WIDE.U32 R4, R8, c[0x0][0x1e0], RZ ;  /* 0x0000780008049a25 */ /* 0x000fe200078e00ff */
[----:B------:R-:W-:Y:S02]  /*0220*/  @!P1 MOV R33, R2 ;  /* 0x0000000200219202 */ /* 0x000fe40000000f00 */
[----:B------:R-:W-:Y:S01]  /*0230*/  @!P1 IADD3 R17, R3, R19, RZ ;  /* 0x0000001303119210 */ /* 0x000fe20007ffe0ff */
[----:B------:R-:W-:Y:S01]  /*0240*/  @!P1 IMAD R21, R8, c[0x0][0x1e4], R21 ;  /* 0x0000790008159a24 */ /* 0x000fe200078e0215 */
[----:B------:R-:W-:-:S04]  /*0250*/  @!P1 MOV R11, R4 ;  /* 0x00000004000b9202 */ /* 0x000fc80000000f00 */
[----:B------:R-:W-:Y:S01]  /*0260*/  @!P1 IADD3 R15, R5, R21, RZ ;  /* 0x00000015050f9210 */ /* 0x000fe20007ffe0ff */
[----:B------:R-:W-:Y:S05]  /*0270*/  @!P0 BRA `(.L_x_1013) ;  /* 0x0000007000008947 */ /* 0x000fea0003800000 */
[----:B01----:R-:W-:Y:S01]  /*0280*/  HFMA2.MMA R2, -RZ, RZ, 0, 7.62939453125e-06 ;  /* 0x00000080ff027435 */ /* 0x003fe200000001ff */
[----:B------:R-:W-:Y:S01]  /*0290*/  MOV R5, c[0x0][0x210] ;  /* 0x0000840000057a02 */ /* 0x000fe20000000f00 */
[----:B------:R-:W-:-:S04]  /*02a0*/  @!P1 IMAD R9, R8, c[0x0][0x224], RZ ;  /* 0x0000890008099a24 */ /* 0x000fc800078e02ff */
[----:B------:R-:W-:-:S04]  /*02b0*/  IMAD R3, R8, 0x80, R9 ;  /* 0x0000008008037824 */ /* 0x000fc800078e0209 */
[----:B------:R-:W-:-:S04]  /*02c0*/  IMAD R2, R2, R5, c[0x0][0x234] ;  /* 0x00008d0002027624 */ /* 0x000fc800078e0205 */
[----:B------:R-:W-:Y:S01]  /*02d0*/  IMAD R2, R2, R13, R3 ;  /* 0x0000000d02027224 */ /* 0x000fe200078e0203 */
[----:B------:R-:W-:Y:S05]  /*02e0*/  BRA `(.L_x_1014) ;  /* 0x0000002000007947 */ /* 0x000fea0003800000 */
.L_x_1013:
[----:B01----:R-:W-:-:S04]  /*02f0*/  IMAD R2, R8, c[0x0][0x1c0], R13 ;  /* 0x0000700008027a24 */ /* 0x003fc800078e020d */
[----:B------:R-:W-:-:S03]  /*0300*/  IMAD R2, R2, c[0x0][0x224], RZ ;  /* 0x0000890002027a24 */ /* 0x000fc600078e02ff */
.L_x_1014:
[----:B------:R-:W-:Y:S01]  /*0310*/  SHF.R.S32.HI R3, RZ, 0x1f, R6 ;  /* 0x0000001fff037819 */ /* 0x000fe20000011406 */
[----:B------:R-:W-:Y:S01]  /*0320*/  BSSY B0, `(.L_x_1015) ;  /* 0x0000038000007945 */ /* 0x000fe20003800000 */
[----:B------:R-:W-:Y:S01]  /*0330*/  IADD3 R5, R7, R2, RZ ;  /* 0x0000000207057210 */ /* 0x000fe20007ffe0ff */
[----:B------:R-:W-:Y:S01]  /*0340*/  CS2R R30, SRZ ;  /* 0x00000000001e7805 */ /* 0x000fe2000001ff00 */
[-C--:B------:R-:W-:Y:S01]  /*0350*/  LEA.HI R4, R3, R6.reuse, RZ, 0x3 ;  /* 0x0000000603047211 */ /* 0x080fe200078f18ff */
[----:B------:R-:W-:Y:S01]  /*0360*/  CS2R R26, SRZ ;  /* 0x00000000001a7805 */ /* 0x000fe2000001ff00 */
[----:B------:R-:W-:Y:S01]  /*0370*/  SHF.R.S32.HI R12, RZ, 0x1f, R13 ;  /* 0x0000001fff0c7819 */ /* 0x000fe2000001140d */
[----:B------:R-:W-:Y:S01]  /*0380*/  CS2R R24, SRZ ;  /* 0x0000000000187805 */ /* 0x000fe2000001ff00 */
[----:B------:R-:W-:Y:S01]  /*0390*/  LOP3.LUT R3, R4, 0x1ffffff8, RZ, 0xc0, !PT ;  /* 0x1ffffff804037812 */ /* 0x000fe200078ec0ff */
[----:B------:R-:W-:Y:S01]  /*03a0*/  CS2R R22, SRZ ;  /* 0x0000000000167805 */ /* 0x000fe2000001ff00 */
[----:B------:R-:W-:Y:S01]  /*03b0*/  SHF.R.S32.HI R4, RZ, 0x3, R4 ;  /* 0x00000003ff047819 */ /* 0x000fe20000011404 */
[----:B------:R-:W-:Y:S01]  /*03c0*/  CS2R R20, SRZ ;  /* 0x0000000000147805 */ /* 0x000fe2000001ff00 */
[----:B------:R-:W-:-:S02]  /*03d0*/  IADD3 R3, -R3, R6, RZ ;  /* 0x0000000603037210 */ /* 0x000fc40007ffe1ff */
[----:B------:R-:W-:Y:S02]  /*03e0*/  MOV R18, RZ ;  /* 0x000000ff00127202 */ /* 0x000fe40000000f00 */
[----:B------:R-:W-:Y:S02]  /*03f0*/  SHF.L.U32 R40, R3, 0x3, RZ ;  /* 0x0000000303287819 */ /* 0x000fe400000006ff */
[----:B------:R-:W-:Y:S02]  /*0400*/  SHF.R.S32.HI R3, RZ, 0x1f, R7 ;  /* 0x0000001fff037819 */ /* 0x000fe40000011407 */
[----:B------:R-:W-:-:S03]  /*0410*/  SHF.R.S32.HI R41, RZ, 0x1f, R40 ;  /* 0x0000001fff297819 */ /* 0x000fc60000011428 */
[C---:B------:R-:W-:Y:S02]  /*0420*/  IMAD R10, R3.reuse, c[0x0][0x370], RZ ;  /* 0x0000dc00030a7a24 */ /* 0x040fe400078e02ff */
[----:B------:R-:W-:Y:S02]  /*0430*/  IMAD R16, R3, c[0x0][0x1e8], RZ ;  /* 0x00007a0003107a24 */ /* 0x000fe400078e02ff */
[----:B------:R-:W-:-:S04]  /*0440*/  IMAD.WIDE.U32 R2, R7, c[0x0][0x370], R40 ;  /* 0x0000dc0007027a25 */ /* 0x000fc800078e0028 */
[----:B------:R-:W-:Y:S01]  /*0450*/  IMAD R14, R7, c[0x0][0x374], R10 ;  /* 0x0000dd00070e7a24 */ /* 0x000fe200078e020a */
[----:B------:R-:W-:Y:S01]  /*0460*/  IADD3 R32, P0, R33, R2, RZ ;  /* 0x0000000221207210 */ /* 0x000fe20007f1e0ff */
[----:B------:R-:W-:-:S03]  /*0470*/  IMAD.WIDE.U32 R8, R7, c[0x0][0x1e8], R40 ;  /* 0x00007a0007087a25 */ /* 0x000fc600078e0028 */
[----:B------:R-:W-:Y:S01]  /*0480*/  IADD3.X R33, R17, R3, R14, P0, !PT ;  /* 0x0000000311217210 */ /* 0x000fe200007fe40e */
[C---:B------:R-:W-:Y:S01]  /*0490*/  IMAD R16, R7.reuse, c[0x0][0x1ec], R16 ;  /* 0x00007b0007107a24 */ /* 0x040fe200078e0210 */
[----:B------:R-:W-:Y:S01]  /*04a0*/  IADD3 R7, -R7, R0, RZ ;  /* 0x0000000007077210 */ /* 0x000fe20007ffe1ff */
[C---:B------:R-:W-:Y:S01]  /*04b0*/  IMAD R2, R12.reuse, c[0x0][0x378], RZ ;  /* 0x0000de000c027a24 */ /* 0x040fe200078e02ff */
[----:B------:R-:W-:Y:S01]  /*04c0*/  IADD3 R10, P1, R11, R8, RZ ;  /* 0x000000080b0a7210 */ /* 0x000fe20007f3e0ff */
[----:B------:R-:W-:Y:S01]  /*04d0*/  IMAD R12, R12, c[0x0][0x1f0], RZ ;  /* 0x00007c000c0c7a24 */ /* 0x000fe200078e02ff */
[C---:B------:R-:W-:Y:S01]  /*04e0*/  ISETP.GE.AND P0, PT, R4.reuse, R7, PT ;  /* 0x000000070400720c */ /* 0x040fe20003f06270 */
[----:B------:R-:W-:Y:S01]  /*04f0*/  IMAD R35, R13, c[0x0][0x37c], R2 ;  /* 0x0000df000d237a24 */ /* 0x000fe200078e0202 */
[----:B------:R-:W-:Y:S01]  /*0500*/  IADD3.X R11, R15, R9, R16, P1, !PT ;  /* 0x000000090f0b7210 */ /* 0x000fe20000ffe410 */
[C---:B------:R-:W-:Y:S01]  /*0510*/  IMAD.WIDE.U32 R32, R13.reuse, c[0x0][0x378], R32 ;  /* 0x0000de000d207a25 */ /* 0x040fe200078e0020 */
[----:B------:R-:W-:Y:S01]  /*0520*/  IADD3 R0, R4, 0x20, RZ ;  /* 0x0000002004007810 */ /* 0x000fe20007ffe0ff */
[----:B------:R-:W-:Y:S01]  /*0530*/  CS2R R14, SRZ ;  /* 0x00000000000e7805 */ /* 0x000fe2000001ff00 */
[----:B------:R-:W-:Y:S01]  /*0540*/  SHF.R.S32.HI R3, RZ, 0x1f, R4 ;  /* 0x0000001fff037819 */ /* 0x000fe20000011404 */
[C---:B------:R-:W-:Y:S01]  /*0550*/  IMAD R45, R13.reuse, c[0x0][0x1f4], R12 ;  /* 0x00007d000d2d7a24 */ /* 0x040fe200078e020c */
[----:B------:R-:W-:Y:S01]  /*0560*/  ISETP.GE.AND P1, PT, R0, R7, PT ;  /* 0x000000070000720c */ /* 0x000fe20003f26270 */
[----:B------:R-:W-:Y:S01]  /*0570*/  IMAD.WIDE.U32 R10, R13, c[0x0][0x1f0], R10 ;  /* 0x00007c000d0a7a25 */ /* 0x000fe200078e000a */
[----:B------:R-:W-:Y:S01]  /*0580*/  IADD3 R2, R40, 0x40, RZ ;  /* 0x0000004028027810 */ /* 0x000fe20007ffe0ff */
[----:B------:R-:W-:Y:S01]  /*0590*/  CS2R R12, SRZ ;  /* 0x00000000000c7805 */ /* 0x000fe2000001ff00 */
[----:B------:R-:W-:Y:S01]  /*05a0*/  IADD3 R35, R33, R35, RZ ;  /* 0x0000002321237210 */ /* 0x000fe20007ffe0ff */
[----:B------:R-:W-:Y:S05]  /*05b0*/  @P0 BRA `(.L_x_1016) ;  /* 0x000000e000000947 */ /* 0x000fea0003800000 */
[----:B------:R-:W-:Y:S01]  /*05c0*/  IMAD R7, R3, c[0x0][0x370], RZ ;  /* 0x0000dc0003077a24 */ /* 0x000fe200078e02ff */
[C---:B------:R-:W-:Y:S01]  /*05d0*/  IADD3 R0, R40.reuse, 0x80, RZ ;  /* 0x0000008028007810 */ /* 0x040fe20007ffe0ff */
[----:B------:R-:W-:Y:S01]  /*05e0*/  IMAD.MOV.U32 R34, RZ, RZ, R32 ;  /* 0x000000ffff227224 */ /* 0x000fe200078e0020 */
[----:B------:R-:W-:Y:S01]  /*05f0*/  ISETP.GE.AND P2, PT, R40, c[0x0][0x220], PT ;  /* 0x0000880028007a0c */ /* 0x000fe20003f46270 */
[----:B------:R-:W-:Y:S01]  /*0600*/  IMAD R7, R4, c[0x0][0x374], R7 ;  /* 0x0000dd0004077a24 */ /* 0x000fe200078e0207 */
[----:B------:R-:W-:Y:S01]  /*0610*/  ISETP.GE.AND P4, PT, R0, c[0x0][0x220], PT ;  /* 0x0000880000007a0c */ /* 0x000fe20003f86270 */
[----:B------:R-:W-:Y:S01]  /*0620*/  IMAD.WIDE.U32 R8, R4, c[0x0][0x370], R34 ;  /* 0x0000dc0004087a25 */ /* 0x000fe200078e0022 */
[----:B------:R-:W-:-:S04]  /*0630*/  ISETP.GE.AND P3, PT, R2, c[0x0][0x220], PT ;  /* 0x0000880002007a0c */ /* 0x000fc80003f66270 */
[----:B------:R-:W-:Y:S02]  /*0640*/  IADD3 R7, R9, R7, RZ ;  /* 0x0000000709077210 */ /* 0x000fe40007ffe0ff */
[----:B------:R-:W-:-:S04]  /*0650*/  LEA R16, P5, R8, c[0x0][0x330], 0x1 ;  /* 0x0000cc0008107a11 */ /* 0x000fc800078a08ff */
[----:B------:R-:W-:-:S05]  /*0660*/  LEA.HI.X R17, R8, c[0x0][0x334], R7, 0x1, P5 ;  /* 0x0000cd0008117a11 */ /* 0x000fca00028f0c07 */
[----:B------:R0:W5:Y:S04]  /*0670*/  @!P2 LDG.E.128 R20, [R16.64] ;  /* 0x000000041014a981 */ /* 0x000168000c1e1d00 */
[----:B------:R0:W5:Y:S04]  /*0680*/  @!P3 LDG.E.128 R24, [R16.64+0x80] ;  /* 0x000080041018b981 */ /* 0x000168000c1e1d00 */
[----:B------:R0:W5:Y:S02]  /*0690*/  @!P4 LDG.E.128 R12, [R16.64+0x100] ;  /* 0x00010004100cc981 */ /* 0x000164000c1e1d00 */
.L_x_1016:
[----:B------:R-:W-:Y:S05]  /*06a0*/  BSYNC B0 ;  /* 0x0000000000007941 */ /* 0x000fea0003800000 */
.L_x_1015:
[----:B------:R-:W-:Y:S01]  /*06b0*/  BSSY B0, `(.L_x_1017) ;  /* 0x0000020000007945 */ /* 0x000fe20003800000 */
[----:B------:R-:W-:Y:S01]  /*06c0*/  HFMA2.MMA R19, -RZ, RZ, 0, 0 ;  /* 0x00000000ff137435 */ /* 0x000fe200000001ff */
[----:B-----5:R-:W-:Y:S01]  /*06d0*/  MOV R9, R22 ;  /* 0x0000001600097202 */ /* 0x020fe20000000f00 */
[----:B------:R-:W-:Y:S01]  /*06e0*/  IMAD.MOV.U32 R46, RZ, RZ, R23 ;  /* 0x000000ffff2e7224 */ /* 0x000fe200078e0017 */
[----:B------:R-:W-:Y:S01]  /*06f0*/  MOV R43, R20 ;  /* 0x00000014002b7202 */ /* 0x000fe20000000f00 */
[----:B------:R-:W-:Y:S01]  /*0700*/  CS2R R28, SRZ ;  /* 0x00000000001c7805 */ /* 0x000fe2000001ff00 */
[----:B------:R-:W-:Y:S01]  /*0710*/  MOV R48, R21 ;  /* 0x0000001500307202 */ /* 0x000fe20000000f00 */
[----:B------:R-:W-:Y:S01]  /*0720*/  CS2R R22, SRZ ;  /* 0x0000000000167805 */ /* 0x000fe2000001ff00 */
[----:B------:R-:W-:Y:S01]  /*0730*/  MOV R0, R26 ;  /* 0x0000001a00007202 */ /* 0x000fe20000000f00 */
[----:B------:R-:W-:Y:S01]  /*0740*/  CS2R R20, SRZ ;  /* 0x0000000000147805 */ /* 0x000fe2000001ff00 */
[----:B------:R-:W-:Y:S01]  /*0750*/  MOV R7, R27 ;  /* 0x0000001b00077202 */ /* 0x000fe20000000f00 */
[----:B0-----:R-:W-:Y:S01]  /*0760*/  CS2R R16, SRZ ;  /* 0x0000000000107805 */ /* 0x001fe2000001ff00 */
[----:B------:R-:W-:-:S02]  /*0770*/  MOV R8, R24 ;  /* 0x0000001800087202 */ /* 0x000fc40000000f00 */
[----:B------:R-:W-:Y:S01]  /*0780*/  MOV R42, R25 ;  /* 0x00000019002a7202 */ /* 0x000fe20000000f00 */
[----:B------:R-:W-:Y:S05]  /*0790*/  @P1 BRA `(.L_x_1018) ;  /* 0x0000011000001947 */ /* 0x000fea0003800000 */
[----:B------:R-:W-:Y:S02]  /*07a0*/  IADD3 R27, P2, R4, 0x20, RZ ;  /* 0x00000020041b7810 */ /* 0x000fe40007f5e0ff */
[----:B------:R-:W-:Y:S02]  /*07b0*/  MOV R25, R35 ;  /* 0x0000002300197202 */ /* 0x000fe40000000f00 */
[----:B------:R-:W-:Y:S02]  /*07c0*/  IADD3.X R24, RZ, R3, RZ, P2, !PT ;  /* 0x00000003ff187210 */ /* 0x000fe400017fe4ff */
[C---:B------:R-:W-:Y:S02]  /*07d0*/  IADD3 R33, R40.reuse, 0x80, RZ ;  /* 0x0000008028217810 */ /* 0x040fe40007ffe0ff */
[----:B------:R-:W-:Y:S01]  /*07e0*/  ISETP.GE.AND P3, PT, R40, c[0x0][0x220], PT ;  /* 0x0000880028007a0c */ /* 0x000fe20003f66270 */
[----:B------:R-:W-:Y:S01]  /*07f0*/  IMAD R26, R24, c[0x0][0x370], RZ ;  /* 0x0000dc00181a7a24 */ /* 0x000fe200078e02ff */
[----:B------:R-:W-:-:S02]  /*0800*/  MOV R24, R32 ;  /* 0x0000002000187202 */ /* 0x000fc40000000f00 */
[----:B------:R-:W-:Y:S02]  /*0810*/  ISETP.GE.AND P5, PT, R33, c[0x0][0x220], PT ;  /* 0x0000880021007a0c */ /* 0x000fe40003fa6270 */
[----:B------:R-:W-:Y:S01]  /*0820*/  ISETP.GE.AND P4, PT, R2, c[0x0][0x220], PT ;  /* 0x0000880002007a0c */ /* 0x000fe20003f86270 */
[----:B------:R-:W-:-:S04]  /*0830*/  IMAD.WIDE.U32 R24, R27, c[0x0][0x370], R24 ;  /* 0x0000dc001b187a25 */ /* 0x000fc800078e0018 */
[----:B------:R-:W-:Y:S01]  /*0840*/  IMAD R27, R27, c[0x0][0x374], R26 ;  /* 0x0000dd001b1b7a24 */ /* 0x000fe200078e021a */
[----:B------:R-:W-:-:S03]  /*0850*/  LEA R26, P2, R24, c[0x0][0x330], 0x1 ;  /* 0x0000cc00181a7a11 */ /* 0x000fc600078408ff */
[----:B------:R-:W-:-:S05]  /*0860*/  IMAD.IADD R25, R25, 0x1, R27 ;  /* 0x0000000119197824 */ /* 0x000fca00078e021b */
[----:B------:R-:W-:-:S05]  /*0870*/  LEA.HI.X R27, R24, c[0x0][0x334], R25, 0x1, P2 ;  /* 0x0000cd00181b7a11 */ /* 0x000fca00010f0c19 */
[----:B------:R0:W5:Y:S04]  /*0880*/  @!P3 LDG.E.128 R20, [R26.64] ;  /* 0x000000041a14b981 */ /* 0x000168000c1e1d00 */
[----:B------:R0:W5:Y:S04]  /*0890*/  @!P4 LDG.E.128 R28, [R26.64+0x80] ;  /* 0x000080041a1cc981 */ /* 0x000168000c1e1d00 */
[----:B------:R0:W5:Y:S02]  /*08a0*/  @!P5 LDG.E.128 R16, [R26.64+0x100] ;  /* 0x000100041a10d981 */ /* 0x000164000c1e1d00 */
.L_x_1018:
[----:B------:R-:W-:Y:S05]  /*08b0*/  BSYNC B0 ;  /* 0x0000000000007941 */ /* 0x000fea0003800000 */
.L_x_1017:
[----:B------:R-:W-:Y:S01]  /*08c0*/  BSSY B0, `(.L_x_1019) ;  /* 0x0000021000007945 */ /* 0x000fe20003800000 */
[----:B------:R-:W-:Y:S01]  /*08d0*/  HFMA2.MMA R38, -RZ, RZ, 0, 0 ;  /* 0x00000000ff267435 */ /* 0x000fe200000001ff */
[----:B-----5:R-:W-:Y:S01]  /*08e0*/  MOV R47, R30 ;  /* 0x0000001e002f7202 */ /* 0x020fe20000000f00 */
[----:B------:R-:W-:Y:S01]  /*08f0*/  IMAD.MOV.U32 R53, RZ, RZ, R20 ;  /* 0x000000ffff357224 */ /* 0x000fe200078e0014 */
[----:B------:R-:W-:Y:S01]  /*0900*/  MOV R50, R31 ;  /* 0x0000001f00327202 */ /* 0x000fe20000000f00 */
[----:B------:R-:W-:Y:S01]  /*0910*/  CS2R R34, SRZ ;  /* 0x0000000000227805 */ /* 0x000fe2000001ff00 */
[----:B------:R-:W-:Y:S01]  /*0920*/  MOV R49, R28 ;  /* 0x0000001c00317202 */ /* 0x000fe20000000f00 */
[----:B0-----:R-:W-:Y:S01]  /*0930*/  CS2R R26, SRZ ;  /* 0x00000000001a7805 */ /* 0x001fe2000001ff00 */
[----:B------:R-:W-:Y:S01]  /*0940*/  MOV R52, R29 ;  /* 0x0000001d00347202 */ /* 0x000fe20000000f00 */
[----:B------:R-:W-:Y:S01]  /*0950*/  CS2R R24, SRZ ;  /* 0x0000000000187805 */ /* 0x000fe2000001ff00 */
[----:B------:R-:W-:Y:S01]  /*0960*/  MOV R51, R22 ;  /* 0x0000001600337202 */ /* 0x000fe20000000f00 */
[----:B------:R-:W-:Y:S01]  /*0970*/  CS2R R30, SRZ ;  /* 0x00000000001e7805 */ /* 0x000fe2000001ff00 */
[----:B------:R-:W-:Y:S01]  /*0980*/  MOV R54, R23 ;  /* 0x0000001700367202 */ /* 0x000fe20000000f00 */
[----:B------:R-:W-:Y:S01]  /*0990*/  CS2R R28, SRZ ;  /* 0x00000000001c7805 */ /* 0x000fe2000001ff00 */
[----:B------:R-:W-:Y:S01]  /*09a0*/  MOV R55, R21 ;  /* 0x0000001500377202 */ /* 0x000fe20000000f00 */
[----:B------:R-:W-:Y:S01]  /*09b0*/  CS2R R22, SRZ ;  /* 0x0000000000167805 */ /* 0x000fe2000001ff00 */
[----:B------:R-:W-:Y:S01]  /*09c0*/  CS2R R20, SRZ ;  /* 0x0000000000147805 */ /* 0x000fe2000001ff00 */
[----:B------:R-:W-:Y:S01]  /*09d0*/  IADD3 R45, R11, R45, RZ ;  /* 0x0000002d0b2d7210 */ /* 0x000fe20007ffe0ff */
[----:B------:R-:W-:Y:S05]  /*09e0*/  @P0 BRA `(.L_x_1020) ;  /* 0x000000e000000947 */ /* 0x000fea0003800000 */
[----:B------:R-:W-:Y:S01]  /*09f0*/  MOV R44, R10 ;  /* 0x0000000a002c7202 */ /* 0x000fe20000000f00 */
[----:B------:R-:W-:Y:S01]  /*0a00*/  IMAD R33, R3, c[0x0][0x1e8], RZ ;  /* 0x00007a0003217a24 */ /* 0x000fe200078e02ff */
[----:B------:R-:W-:-:S02]  /*0a10*/  IADD3 R32, R40, 0x80, RZ ;  /* 0x0000008028207810 */ /* 0x000fc40007ffe0ff */
[----:B------:R-:W-:Y:S01]  /*0a20*/  ISETP.GE.AND P2, PT, R40, c[0x0][0x220], PT ;  /* 0x0000880028007a0c */ /* 0x000fe20003f46270 */
[----:B------:R-:W-:Y:S01]  /*0a30*/  IMAD.WIDE.U32 R36, R4, c[0x0][0x1e8], R44 ;  /* 0x00007a0004247a25 */ /* 0x000fe200078e002c */
[----:B------:R-:W-:Y:S02]  /*0a40*/  ISETP.GE.AND P4, PT, R32, c[0x0][0x220], PT ;  /* 0x0000880020007a0c */ /* 0x000fe40003f86270 */
[----:B------:R-:W-:Y:S01]  /*0a50*/  ISETP.GE.AND P3, PT, R2, c[0x0][0x220], PT ;  /* 0x0000880002007a0c */ /* 0x000fe20003f66270 */
[----:B------:R-:W-:Y:S01]  /*0a60*/  IMAD R33, R4, c[0x0][0x1ec], R33 ;  /* 0x00007b0004217a24 */ /* 0x000fe200078e0221 */
[----:B------:R-:W-:-:S04]  /*0a70*/  LEA R32, P0, R36, c[0x0][0x1d0], 0x1 ;  /* 0x0000740024207a11 */ /* 0x000fc800078008ff */
[----:B------:R-:W-:-:S04]  /*0a80*/  IADD3 R33, R37, R33, RZ ;  /* 0x0000002125217210 */ /* 0x000fc80007ffe0ff */
[----:B------:R-:W-:-:S05]  /*0a90*/  LEA.HI.X R33, R36, c[0x0][0x1d4], R33, 0x1, P0 ;  /* 0x0000750024217a11 */ /* 0x000fca00000f0c21 */
[----:B------:R0:W5:Y:S04]  /*0aa0*/  @!P2 LDG.E.128 R24, [R32.64] ;  /* 0x000000042018a981 */ /* 0x000168000c1e1d00 */
[----:B------:R0:W5:Y:S04]  /*0ab0*/  @!P3 LDG.E.128 R20, [R32.64+0x80] ;  /* 0x000080042014b981 */ /* 0x000168000c1e1d00 */
[----:B------:R0:W5:Y:S02]  /*0ac0*/  @!P4 LDG.E.128 R28, [R32.64+0x100] ;  /* 0x00010004201cc981 */ /* 0x000164000c1e1d00 */
.L_x_1020:
[----:B------:R-:W-:Y:S05]  /*0ad0*/  BSYNC B0 ;  /* 0x0000000000007941 */ /* 0x000fea0003800000 */
.L_x_1019:
[----:B------:R-:W-:Y:S01]  /*0ae0*/  BSSY B0, `(.L_x_1021) ;  /* 0x000001b000007945 */ /* 0x000fe20003800000 */
[----:B------:R-:W-:Y:S01]  /*0af0*/  HFMA2.MMA R39, -RZ, RZ, 0, 0 ;  /* 0x00000000ff277435 */ /* 0x000fe200000001ff */
[----:B-----5:R-:W-:Y:S01]  /*0b00*/  MOV R56, R22 ;  /* 0x0000001600387202 */ /* 0x020fe20000000f00 */
[----:B------:R-:W-:Y:S01]  /*0b10*/  IMAD.MOV.U32 R58, RZ, RZ, R23 ;  /* 0x000000ffff3a7224 */ /* 0x000fe200078e0017 */
[----:B------:R-:W-:Y:S01]  /*0b20*/  MOV R57, R20 ;  /* 0x0000001400397202 */ /* 0x000fe20000000f00 */
[----:B0-----:R-:W-:Y:S01]  /*0b30*/  CS2R R32, SRZ ;  /* 0x0000000000207805 */ /* 0x001fe2000001ff00 */
[----:B------:R-:W-:Y:S01]  /*0b40*/  MOV R59, R21 ;  /* 0x00000015003b7202 */ /* 0x000fe20000000f00 */
[----:B------:R-:W-:Y:S01]  /*0b50*/  CS2R R22, SRZ ;  /* 0x0000000000167805 */ /* 0x000fe2000001ff00 */
[----:B------:R-:W-:Y:S01]  /*0b60*/  CS2R R36, SRZ ;  /* 0x0000000000247805 */ /* 0x000fe2000001ff00 */
[----:B------:R-:W-:Y:S01]  /*0b70*/  CS2R R20, SRZ ;  /* 0x0000000000147805 */ /* 0x000fe2000001ff00 */
[----:B------:R-:W-:Y:S05]  /*0b80*/  @P1 BRA `(.L_x_1022) ;  /* 0x0000010000001947 */ /* 0x000fea0003800000 */
[----:B------:R-:W-:Y:S02]  /*0b90*/  IADD3 R41, P0, R4, 0x20, RZ ;  /* 0x0000002004297810 */ /* 0x000fe40007f1e0ff */
[----:B------:R-:W-:-:S02]  /*0ba0*/  ISETP.GE.AND P2, PT, R2, c[0x0][0x220], PT ;  /* 0x0000880002007a0c */ /* 0x000fc40003f46270 */
[----:B------:R-:W-:Y:S02]  /*0bb0*/  IADD3.X R3, RZ, R3, RZ, P0, !PT ;  /* 0x00000003ff037210 */ /* 0x000fe400007fe4ff */
[----:B------:R-:W-:Y:S02]  /*0bc0*/  MOV R11, R45 ;  /* 0x0000002d000b7202 */ /* 0x000fe40000000f00 */
[----:B------:R-:W-:Y:S01]  /*0bd0*/  ISETP.GE.AND P1, PT, R40, c[0x0][0x220], PT ;  /* 0x0000880028007a0c */ /* 0x000fe20003f26270 */
[----:B------:R-:W-:Y:S02]  /*0be0*/  IMAD R2, R3, c[0x0][0x1e8], RZ ;  /* 0x00007a0003027a24 */ /* 0x000fe400078e02ff */
[----:B------:R-:W-:-:S04]  /*0bf0*/  IMAD.WIDE.U32 R10, R41, c[0x0][0x1e8], R10 ;  /* 0x00007a00290a7a25 */ /* 0x000fc800078e000a */
[----:B------:R-:W-:Y:S01]  /*0c00*/  IMAD R3, R41, c[0x0][0x1ec], R2 ;  /* 0x00007b0029037a24 */ /* 0x000fe200078e0202 */
[----:B------:R-:W-:-:S04]  /*0c10*/  IADD3 R2, R40, 0x80, RZ ;  /* 0x0000008028027810 */ /* 0x000fc80007ffe0ff */
[----:B------:R-:W-:Y:S02]  /*0c20*/  ISETP.GE.AND P3, PT, R2, c[0x0][0x220], PT ;  /* 0x0000880002007a0c */ /* 0x000fe40003f66270 */
[----:B------:R-:W-:Y:S02]  /*0c30*/  LEA R2, P0, R10, c[0x0][0x1d0], 0x1 ;  /* 0x000074000a027a11 */ /* 0x000fe400078008ff */
[----:B------:R-:W-:-:S04]  /*0c40*/  IADD3 R3, R11, R3, RZ ;  /* 0x000000030b037210 */ /* 0x000fc80007ffe0ff */
[----:B------:R-:W-:-:S05]  /*0c50*/  LEA.HI.X R3, R10, c[0x0][0x1d4], R3, 0x1, P0 ;  /* 0x000075000a037a11 */ /* 0x000fca00000f0c03 */
[----:B------:R0:W5:Y:S04]  /*0c60*/  @!P1 LDG.E.128 R20, [R2.64] ;  /* 0x0000000402149981 */ /* 0x000168000c1e1d00 */
[----:B------:R0:W5:Y:S04]  /*0c70*/  @!P2 LDG.E.128 R32, [R2.64+0x80] ;  /* 0x000080040220a981 */ /* 0x000168000c1e1d00 */
[----:B------:R0:W5:Y:S02]  /*0c80*/  @!P3 LDG.E.128 R36, [R2.64+0x100] ;  /* 0x000100040224b981 */ /* 0x000164000c1e1d00 */
.L_x_1022:
[----:B------:R-:W-:Y:S05]  /*0c90*/  BSYNC B0 ;  /* 0x0000000000007941 */ /* 0x000fea0003800000 */
.L_x_1021:
[----:B0-----:R-:W-:Y:S01]  /*0ca0*/  HADD2.F32 R2, -RZ, R43.H1_H1 ;  /* 0x3000002bff027230 */ /* 0x001fe20000004100 */
[----:B------:R-:W-:Y:S01]  /*0cb0*/  LOP3.LUT P0, RZ, R6, 0x7, RZ, 0xc0, !PT ;  /* 0x0000000706ff7812 */ /* 0x000fe2000780c0ff */
[----:B------:R-:W-:-:S02]  /*0cc0*/  HADD2.F32 R3, -RZ, R24.H1_H1 ;  /* 0x30000018ff037230 */ /* 0x000fc40000004100 */
[----:B------:R-:W-:Y:S02]  /*0cd0*/  HADD2.F32 R43, -RZ, R43.H0_H0 ;  /* 0x2000002bff2b7230 */ /* 0x000fe40000004100 */
[----:B------:R-:W-:Y:S01]  /*0ce0*/  HADD2.F32 R24, -RZ, R24.H0_H0 ;  /* 0x20000018ff187230 */ /* 0x000fe20000004100 */
[----:B------:R-:W-:Y:S01]  /*0cf0*/  FMUL.FTZ R2, R2, R3 ;  /* 0x0000000302027220 */ /* 0x000fe20000410000 */
[----:B------:R-:W-:Y:S02]  /*0d00*/  HADD2.F32 R3, -RZ, R25.H0_H0 ;  /* 0x20000019ff037230 */ /* 0x000fe40000004100 */
[----:B------:R-:W-:Y:S01]  /*0d10*/  HADD2.F32 R4, -RZ, R53.H1_H1 ;  /* 0x30000035ff047230 */ /* 0x000fe20000004100 */
[----:B------:R-:W-:Y:S01]  /*0d20*/  FFMA.FTZ R24, R43, R24, R2 ;  /* 0x000000182b187223 */ /* 0x000fe20000010002 */
[----:B------:R-:W-:Y:S02]  /*0d30*/  HADD2.F32 R2, -RZ, R48.H0_H0 ;  /* 0x20000030ff027230 */ /* 0x000fe40000004100 */
[----:B-----5:R-:W-:-:S02]  /*0d40*/  HADD2.F32 R11, -RZ, R20.H1_H1 ;  /* 0x30000014ff0b7230 */ /* 0x020fc40000004100 */
[----:B------:R-:W-:Y:S01]  /*0d50*/  HADD2.F32 R48, -RZ, R48.H1_H1 ;  /* 0x30000030ff307230 */ /* 0x000fe20000004100 */
[----:B------:R-:W-:Y:S01]  /*0d60*/  FFMA.FTZ R24, R2, R3, R24 ;  /* 0x0000000302187223 */ /* 0x000fe20000010018 */
[----:B------:R-:W-:Y:S01]  /*0d70*/  HADD2.F32 R25, -RZ, R25.H1_H1 ;  /* 0x30000019ff197230 */ /* 0x000fe20000004100 */
[----:B------:R-:W-:Y:S01]  /*0d80*/  FMUL.FTZ R4, R4, R11 ;  /* 0x0000000b04047220 */ /* 0x000fe20000410000 */
[----:B------:R-:W-:Y:S02]  /*0d90*/  HADD2.F32 R2, -RZ, R9.H0_H0 ;  /* 0x20000009ff027230 */ /* 0x000fe40000004100 */
[----:B------:R-:W-:Y:S01]  /*0da0*/  HADD2.F32 R53, -RZ, R53.H0_H0 ;  /* 0x20000035ff357230 */ /* 0x000fe20000004100 */
[----:B------:R-:W-:Y:S01]  /*0db0*/  FFMA.FTZ R24, R48, R25, R24 ;  /* 0x0000001930187223 */ /* 0x000fe20000010018 */
[----:B------:R-:W-:Y:S02]  /*0dc0*/  HADD2.F32 R10, -RZ, R20.H0_H0 ;  /* 0x20000014ff0a7230 */ /* 0x000fe40000004100 */
[----:B------:R-:W-:-:S02]  /*0dd0*/  HADD2.F32 R3, -RZ, R26.H0_H0 ;  /* 0x2000001aff037230 */ /* 0x000fc40000004100 */
[----:B------:R-:W-:Y:S01]  /*0de0*/  HADD2.F32 R9, -RZ, R9.H1_H1 ;  /* 0x30000009ff097230 */ /* 0x000fe20000004100 */
[----:B------:R-:W-:Y:S01]  /*0df0*/  FFMA.FTZ R4, R53, R10, R4 ;  /* 0x0000000a35047223 */ /* 0x000fe20000010004 */
[----:B------:R-:W-:Y:S01]  /*0e00*/  HADD2.F32 R10, -RZ, R21.H0_H0 ;  /* 0x20000015ff0a7230 */ /* 0x000fe20000004100 */
[----:B------:R-:W-:Y:S01]  /*0e10*/  FFMA.FTZ R2, R2, R3, R24 ;  /* 0x0000000302027223 */ /* 0x000fe20000010018 */
[--C-:B------:R-:W-:Y:S02]  /*0e20*/  HADD2.F32 R3, -RZ, R55.reuse.H0_H0 ;  /* 0x20000037ff037230 */ /* 0x100fe40000004100 */
[----:B------:R-:W-:Y:S02]  /*0e30*/  HADD2.F32 R26, -RZ, R26.H1_H1 ;  /* 0x3000001aff1a7230 */ /* 0x000fe40000004100 */
[----:B------:R-:W-:Y:S01]  /*0e40*/  HADD2.F32 R55, -RZ, R55.H1_H1 ;  /* 0x30000037ff377230 */ /* 0x000fe20000004100 */
[----:B------:R-:W-:Y:S01]  /*0e50*/  FFMA.FTZ R4, R3, R10, R4 ;  /* 0x0000000a03047223 */ /* 0x000fe20000010004 */
[----:B------:R-:W-:Y:S01]  /*0e60*/  HADD2.F32 R3, -RZ, R27.H0_H0 ;  /* 0x2000001bff037230 */ /* 0x000fe20000004100 */
[----:B------:R-:W-:Y:S01]  /*0e70*/  FFMA.FTZ R9, R9, R26, R2 ;  /* 0x0000001a09097223 */ /* 0x000fe20000010002 */
[----:B------:R-:W-:-:S02]  /*0e80*/  HADD2.F32 R2, -RZ, R46.H0_H0 ;  /* 0x2000002eff027230 */ /* 0x000fc40000004100 */
[----:B------:R-:W-:Y:S02]  /*0e90*/  HADD2.F32 R21, -RZ, R21.H1_H1 ;  /* 0x30000015ff157230 */ /* 0x000fe40000004100 */
[----:B------:R-:W-:Y:S01]  /*0ea0*/  HADD2.F32 R46, -RZ, R46.H1_H1 ;  /* 0x3000002eff2e7230 */ /* 0x000fe20000004100 */
[----:B------:R-:W-:Y:S01]  /*0eb0*/  FFMA.FTZ R2, R2, R3, R9 ;  /* 0x0000000302027223 */ /* 0x000fe20000010009 */
[----:B------:R-:W-:Y:S01]  /*0ec0*/  HADD2.F32 R27, -RZ, R27.H1_H1 ;  /* 0x3000001bff1b7230 */ /* 0x000fe20000004100 */
[----:B------:R-:W-:Y:S01]  /*0ed0*/  FFMA.FTZ R4, R55, R21, R4 ;  /* 0x0000001537047223 */ /* 0x000fe20000010004 */
[--C-:B------:R-:W-:Y:S02]  /*0ee0*/  HADD2.F32 R11, -RZ, R51.reuse.H0_H0 ;  /* 0x20000033ff0b7230 */ /* 0x100fe40000004100 */
[----:B------:R-:W-:Y:S01]  /*0ef0*/  HADD2.F32 R10, -RZ, R22.H0_H0 ;  /* 0x20000016ff0a7230 */ /* 0x000fe20000004100 */
[----:B------:R-:W-:Y:S01]  /*0f00*/  FFMA.FTZ R27, R46, R27, R2 ;  /* 0x0000001b2e1b7223 */ /* 0x000fe20000010002 */
[----:B------:R-:W-:-:S02]  /*0f10*/  HADD2.F32 R51, -RZ, R51.H1_H1 ;  /* 0x30000033ff337230 */ /* 0x000fc40000004100 */
[----:B------:R-:W-:Y:S01]  /*0f20*/  HADD2.F32 R22, -RZ, R22.H1_H1 ;  /* 0x30000016ff167230 */ /* 0x000fe20000004100 */
[----:B------:R-:W-:Y:S01]  /*0f30*/  FFMA.FTZ R4, R11, R10, R4 ;  /* 0x0000000a0b047223 */ /* 0x000fe20000010004 */
[----:B------:R-:W-:Y:S02]  /*0f40*/  HADD2.F32 R2, -RZ, R8.H0_H0 ;  /* 0x20000008ff027230 */ /* 0x000fe40000004100 */
[----:B------:R-:W-:Y:S01]  /*0f50*/  HADD2.F32 R3, -RZ, R57.H0_H0 ;  /* 0x20000039ff037230 */ /* 0x000fe20000004100 */
[----:B------:R-:W-:Y:S01]  /*0f60*/  FFMA.FTZ R4, R51, R22, R4 ;  /* 0x0000001633047223 */ /* 0x000fe20000010004 */
[----:B------:R-:W-:Y:S02]  /*0f70*/  HADD2.F32 R9, -RZ, R54.H0_H0 ;  /* 0x20000036ff097230 */ /* 0x000fe40000004100 */
        /* <DEDUP_REMOVED lines=8> */
[----:B------:R-:W-:Y:S02]  /*1000*/  HADD2.F32 R9, -RZ, R54.H1_H1 ;  /* 0x30000036ff097230 */ /* 0x000fe40000004100 */
[----:B------:R-:W-:Y:S01]  /*1010*/  HADD2.F32 R23, -RZ, R23.H1_H1 ;  /* 0x30000017ff177230 */ /* 0x000fe20000004100 */
[----:B------:R-:W-:Y:S01]  /*1020*/  FFMA.FTZ R2, R2, R3, R8 ;  /* 0x0000000302027223 */ /* 0x000fe20000010008 */
[----:B------:R-:W-:-:S02]  /*1030*/  HADD2.F32 R42, -RZ, R42.H1_H1 ;  /* 0x3000002aff2a7230 */ /* 0x000fc40000004100 */
[----:B------:R-:W-:Y:S01]  /*1040*/  HADD2.F32 R59, -RZ, R59.H1_H1 ;  /* 0x3000003bff3b7230 */ /* 0x000fe20000004100 */
[----:B------:R-:W-:Y:S01]  /*1050*/  FFMA.FTZ R4, R9, R23, R4 ;  /* 0x0000001709047223 */ /* 0x000fe20000010004 */
[--C-:B------:R-:W-:Y:S02]  /*1060*/  HADD2.F32 R3, -RZ, R49.reuse.H0_H0 ;  /* 0x20000031ff037230 */ /* 0x100fe40000004100 */
        /* <DEDUP_REMOVED lines=8> */
[----:B------:R-:W-:Y:S02]  /*10f0*/  HADD2.F32 R22, -RZ, R0.H1_H1 ;  /* 0x30000000ff167230 */ /* 0x000fe40000004100 */
        /* <DEDUP_REMOVED lines=11> */
[--C-:B------:R-:W-:Y:S02]  /*11b0*/  HADD2.F32 R21, -RZ, R29.reuse.H0_H0 ;  /* 0x2000001dff157230 */ /* 0x100fe40000004100 */
[----:B------:R-:W-:Y:S01]  /*11c0*/  HADD2.F32 R20, -RZ, R29.H1_H1 ;  /* 0x3000001dff147230 */ /* 0x000fe20000004100 */
[----:B------:R-:W-:Y:S01]  /*11d0*/  FFMA.FTZ R22, R22, R25, R42 ;  /* 0x0000001916167223 */ /* 0x000fe2000001002a */
[----:B------:R-:W-:-:S02]  /*11e0*/  HADD2.F32 R7, -RZ, R7.H1_H1 ;  /* 0x30000007ff077230 */ /* 0x000fc40000004100 */
[--C-:B------:R-:W-:Y:S02]  /*11f0*/  HADD2.F32 R29, -RZ, R47.reuse.H0_H0 ;  /* 0x2000002fff1d7230 */ /* 0x100fe40000004100 */
[----:B------:R-:W-:Y:S02]  /*1200*/  HADD2.F32 R26, -RZ, R34.H0_H0 ;  /* 0x20000022ff1a7230 */ /* 0x000fe40000004100 */
[----:B------:R-:W-:Y:S02]  /*1210*/  HADD2.F32 R58, -RZ, R58.H1_H1 ;  /* 0x3000003aff3a7230 */ /* 0x000fe40000004100 */
[----:B------:R-:W-:Y:S01]  /*1220*/  HADD2.F32 R8, -RZ, R12.H0_H0 ;  /* 0x2000000cff087230 */ /* 0x000fe20000004100 */
[----:B------:R-:W-:Y:S01]  /*1230*/  FFMA.FTZ R24, R29, R26, R24 ;  /* 0x0000001a1d187223 */ /* 0x000fe20000010018 */
        /* <DEDUP_REMOVED lines=8> */
[----:B------:R-:W-:Y:S02]  /*12c0*/  HADD2.F32 R25, -RZ, R50.H0_H0 ;  /* 0x20000032ff197230 */ /* 0x000fe40000004100 */
[----:B------:R-:W-:Y:S01]  /*12d0*/  HADD2.F32 R22, -RZ, R35.H0_H0 ;  /* 0x20000023ff167230 */ /* 0x000fe20000004100 */
[----:B------:R-:W-:Y:S01]  /*12e0*/  FFMA.FTZ R7, R12, R23, R7 ;  /* 0x000000170c077223 */ /* 0x000fe20000010007 */
[----:B------:R-:W-:-:S02]  /*12f0*/  HADD2.F32 R4, -RZ, R13.H0_H0 ;  /* 0x2000000dff047230 */ /* 0x000fc40000004100 */
[----:B------:R-:W-:Y:S01]  /*1300*/  HADD2.F32 R27, -RZ, R50.H1_H1 ;  /* 0x30000032ff1b7230 */ /* 0x000fe20000004100 */
[----:B------:R-:W-:Y:S01]  /*1310*/  FFMA.FTZ R24, R25, R22, R24 ;  /* 0x0000001619187223 */ /* 0x000fe20000010018 */
[----:B------:R-:W-:Y:S01]  /*1320*/  HADD2.F32 R35, -RZ, R35.H1_H1 ;  /* 0x30000023ff237230 */ /* 0x000fe20000004100 */
[----:B------:R-:W-:Y:S01]  /*1330*/  FFMA.FTZ R4, R4, R21, R7 ;  /* 0x0000001504047223 */ /* 0x000fe20000010007 */
[----:B------:R-:W-:Y:S02]  /*1340*/  HADD2.F32 R13, -RZ, R13.H1_H1 ;  /* 0x3000000dff0d7230 */ /* 0x000fe40000004100 */
[----:B------:R-:W-:Y:S01]  /*1350*/  HADD2.F32 R23, -RZ, R16.H0_H0 ;  /* 0x20000010ff177230 */ /* 0x000fe20000004100 */
[----:B------:R-:W-:Y:S01]  /*1360*/  FFMA.FTZ R24, R27, R35, R24 ;  /* 0x000000231b187223 */ /* 0x000fe20000010018 */
[----:B------:R-:W-:Y:S01]  /*1370*/  HADD2.F32 R8, -RZ, R36.H0_H0 ;  /* 0x20000024ff087230 */ /* 0x000fe20000004100 */
[----:B------:R-:W-:Y:S01]  /*1380*/  FFMA.FTZ R4, R13, R20, R4 ;  /* 0x000000140d047223 */ /* 0x000fe20000010004 */
[----:B------:R-:W-:-:S02]  /*1390*/  HADD2.F32 R3, -RZ, R14.H0_H0 ;  /* 0x2000000eff037230 */ /* 0x000fc40000004100 */
[----:B------:R-:W-:Y:S01]  /*13a0*/  HADD2.F32 R10, -RZ, R30.H0_H0 ;  /* 0x2000001eff0a7230 */ /* 0x000fe20000004100 */
[----:B------:R-:W-:Y:S01]  /*13b0*/  FFMA.FTZ R24, R23, R8, R24 ;  /* 0x0000000817187223 */ /* 0x000fe20000010018 */
[----:B------:R-:W-:Y:S02]  /*13c0*/  HADD2.F32 R7, -RZ, R16.H1_H1 ;  /* 0x30000010ff077230 */ /* 0x000fe40000004100 */
[----:B------:R-:W-:Y:S01]  /*13d0*/  HADD2.F32 R36, -RZ, R36.H1_H1 ;  /* 0x30000024ff247230 */ /* 0x000fe20000004100 */
[----:B------:R-:W-:Y:S01]  /*13e0*/  FFMA.FTZ R3, R3, R10, R4 ;  /* 0x0000000a03037223 */ /* 0x000fe20000010004 */
[----:B------:R-:W-:Y:S02]  /*13f0*/  HADD2.F32 R14, -RZ, R14.H1_H1 ;  /* 0x3000000eff0e7230 */ /* 0x000fe40000004100 */
[----:B------:R-:W-:Y:S01]  /*1400*/  HADD2.F32 R11, -RZ, R30.H1_H1 ;  /* 0x3000001eff0b7230 */ /* 0x000fe20000004100 */
[----:B------:R-:W-:Y:S01]  /*1410*/  FFMA.FTZ R24, R7, R36, R24 ;  /* 0x0000002407187223 */ /* 0x000fe20000010018 */
[----:B------:R-:W-:-:S02]  /*1420*/  HADD2.F32 R13, -RZ, R17.H0_H0 ;  /* 0x20000011ff0d7230 */ /* 0x000fc40000004100 */
[----:B------:R-:W-:Y:S01]  /*1430*/  HADD2.F32 R8, -RZ, R37.H0_H0 ;  /* 0x20000025ff087230 */ /* 0x000fe20000004100 */
        /* <DEDUP_REMOVED lines=16> */
[----:B------:R-:W-:-:S02]  /*1540*/  HADD2.F32 R7, -RZ, R19.H0_H0 ;  /* 0x20000013ff077230 */ /* 0x000fc40000004100 */
[----:B------:R-:W-:Y:S01]  /*1550*/  HADD2.F32 R2, -RZ, R39.H0_H0 ;  /* 0x20000027ff027230 */ /* 0x000fe20000004100 */
[----:B------:R-:W-:Y:S01]  /*1560*/  FFMA.FTZ R24, R3, R38, R24 ;  /* 0x0000002603187223 */ /* 0x000fe20000010018 */
[----:B------:R-:W-:Y:S01]  /*1570*/  HADD2.F32 R19, -RZ, R19.H1_H1 ;  /* 0x30000013ff137230 */ /* 0x000fe20000004100 */
[----:B------:R-:W0:Y:S01]  /*1580*/  SHFL.BFLY PT, R3, R0, 0x4, 0x1f ;  /* 0x0c801f0000037f89 */ /* 0x000e2200000e0000 */
[----:B------:R-:W-:Y:S01]  /*1590*/  HADD2.F32 R39, -RZ, R39.H1_H1 ;  /* 0x30000027ff277230 */ /* 0x000fe20000004100 */
[----:B------:R-:W-:-:S04]  /*15a0*/  FFMA.FTZ R24, R7, R2, R24 ;  /* 0x0000000207187223 */ /* 0x000fc80000010018 */
[----:B------:R-:W-:-:S05]  /*15b0*/  FFMA.FTZ R24, R19, R39, R24 ;  /* 0x0000002713187223 */ /* 0x000fca0000010018 */
[----:B------:R-:W1:Y:S01]  /*15c0*/  SHFL.BFLY PT, R7, R24, 0x4, 0x1f ;  /* 0x0c801f0018077f89 */ /* 0x000e6200000e0000 */
[----:B0-----:R-:W-:-:S05]  /*15d0*/  FADD.FTZ R3, R0, R3 ;  /* 0x0000000300037221 */ /* 0x001fca0000010000 */
[----:B------:R-:W0:Y:S01]  /*15e0*/  SHFL.BFLY PT, R2, R3, 0x2, 0x1f ;  /* 0x0c401f0003027f89 */ /* 0x000e2200000e0000 */
[----:B-1----:R-:W-:-:S05]  /*15f0*/  FADD.FTZ R8, R24, R7 ;  /* 0x0000000718087221 */ /* 0x002fca0000010000 */
[----:B------:R-:W1:Y:S01]  /*1600*/  SHFL.BFLY PT, R9, R8, 0x2, 0x1f ;  /* 0x0c401f0008097f89 */ /* 0x000e6200000e0000 */
[----:B0-----:R-:W-:Y:S01]  /*1610*/  FADD.FTZ R4, R3, R2 ;  /* 0x0000000203047221 */ /* 0x001fe20000010000 */
[----:B------:R-:W-:Y:S02]  /*1620*/  SHF.R.S32.HI R2, RZ, 0x1f, R5 ;  /* 0x0000001fff027819 */ /* 0x000fe40000011405 */
[----:B------:R-:W-:Y:S02]  /*1630*/  LEA.HI R5, P1, R6, R5, RZ, 0x1d ;  /* 0x0000000506057211 */ /* 0x000fe4000783e8ff */
[----:B------:R-:W0:Y:S02]  /*1640*/  SHFL.BFLY PT, R7, R4, 0x1, 0x1f ;  /* 0x0c201f0004077f89 */ /* 0x000e2400000e0000 */
[----:B------:R-:W-:Y:S02]  /*1650*/  IADD3.X R6, RZ, R2, RZ, P1, !PT ;  /* 0x00000002ff067210 */ /* 0x000fe40000ffe4ff */
[----:B------:R-:W-:Y:S01]  /*1660*/  LEA R2, P1, R5, c[0x0][0x3c8], 0x2 ;  /* 0x0000f20005027a11 */ /* 0x000fe200078210ff */
[----:B-1----:R-:W-:-:S03]  /*1670*/  FADD.FTZ R9, R8, R9 ;  /* 0x0000000908097221 */ /* 0x002fc60000010000 */
[----:B------:R-:W-:Y:S02]  /*1680*/  LEA.HI.X R3, R5, c[0x0][0x3cc], R6, 0x2, P1 ;  /* 0x0000f30005037a11 */ /* 0x000fe400008f1406 */
[----:B------:R-:W1:Y:S01]  /*1690*/  SHFL.BFLY PT, R0, R9, 0x1, 0x1f ;  /* 0x0c201f0009007f89 */ /* 0x000e6200000e0000 */
[----:B0-----:R-:W-:-:S04]  /*16a0*/  FADD.FTZ R7, R4, R7 ;  /* 0x0000000704077221 */ /* 0x001fc80000010000 */
[----:B------:R-:W-:-:S05]  /*16b0*/  FMUL.FTZ R7, R7, c[0x0][0x2d4] ;  /* 0x0000b50007077a20 */ /* 0x000fca0000410000 */
[----:B------:R0:W-:Y:S01]  /*16c0*/  @!P0 STG.E [R2.64], R7 ;  /* 0x0000000702008986 */ /* 0x0001e2000c101904 */
[----:B-1----:R-:W-:Y:S01]  /*16d0*/  FADD.FTZ R0, R9, R0 ;  /* 0x0000000009007221 */ /* 0x002fe20000010000 */
[----:B------:R-:W-:Y:S06]  /*16e0*/  @P0 EXIT ;  /* 0x000000000000094d */ /* 0x000fec0003800000 */
[----:B------:R-:W-:-:S05]  /*16f0*/  FMUL.FTZ R5, R0, c[0x0][0x2d4] ;  /* 0x0000b50000057a20 */ /* 0x000fca0000410000 */
[----:B------:R-:W-:Y:S01]  /*1700*/  STG.E [R2.64+0x80], R5 ;  /* 0x0000800502007986 */ /* 0x000fe2000c101904 */
[----:B------:R-:W-:Y:S05]  /*1710*/  EXIT ;  /* 0x000000000000794d */ /* 0x000fea0003800000 */
.L_x_1023:
        /* <DEDUP_REMOVED lines=14> */
.L_x_1603:


//--------------------- .text._ZN5flash25flash_bwd_dot_do_o_kernelILb1E23Flash_bwd_kernel_traitsILi192ELi64ELi64ELi8ELi4ELi2ELi2ELb1ELb1EN7cutlass6half_tE19Flash_kernel_traitsILi192ELi64ELi64ELi8ES3_EEEEvNS_16Flash_bwd_paramsE --------------------------
	.section	.text._ZN5flash25flash_bwd_dot_do_o_kernelILb1E23Flash_bwd_kernel_traitsILi192ELi64ELi64ELi8ELi4ELi2ELi2ELb1ELb1EN7cutlass6half_tE19Flash_kernel_traitsILi192ELi64ELi64ELi8ES3_EEEEvNS_16Flash_bwd_paramsE,"ax",@progbits
	.sectioninfo	@"SHI_REGISTERS=65"
	.align	128
        .global         _ZN5flash25flash_bwd_dot_do_o_kernelILb1E23Flash_bwd_kernel_traitsILi192ELi64ELi64ELi8ELi4ELi2ELi2ELb1ELb1EN7cutlass6half_tE19Flash_kernel_traitsILi192ELi64ELi64ELi8ES3_EEEEvNS_16Flash_bwd_paramsE
        .type           _ZN5flash25flash_bwd_dot_do_o_kernelILb1E23Flash_bwd_kernel_traitsILi192ELi64ELi64ELi8ELi4ELi2ELi2ELb1ELb1EN7cutlass6half_tE19Flash_kernel_traitsILi192ELi64ELi64ELi8ES3_EEEEvNS_16Flash_bwd_paramsE,@function
        .size           _ZN5flash25flash_bwd_dot_do_o_kernelILb1E23Flash_bwd_kernel_traitsILi192ELi64ELi64ELi8ELi4ELi2ELi2ELb1ELb1EN7cutlass6half_tE19Flash_kernel_traitsILi192ELi64ELi64ELi8ES3_EEEEvNS_16Flash_bwd_paramsE,(.L_x_1604 - _ZN5flash25flash_bwd_dot_do_o_kernelILb1E23Flash_bwd_kernel_traitsILi192ELi64ELi64ELi8ELi4ELi2ELi2ELb1ELb1EN7cutlass6half_tE19Flash_kernel_traitsILi192ELi64ELi64ELi8ES3_EEEEvNS_16Flash_bwd_paramsE)
        .other          _ZN5flash25flash_bwd_dot_do_o_kernelILb1E23Flash_bwd_kernel_traitsILi192ELi64ELi64ELi8ELi4ELi2ELi2ELb1ELb1EN7cutlass6half_tE19Flash_kernel_traitsILi192ELi64ELi64ELi8ES3_EEEEvNS_16Flash_bwd_paramsE,@"STO_CUDA_ENTRY STV_DEFAULT"
_ZN5flash25flash_bwd_dot_do_o_kernelILb1E23Flash_bwd_kernel_traitsILi192ELi64ELi64ELi8ELi4ELi2ELi2ELb1ELb1EN7cutlass6half_tE19Flash_kernel_traitsILi192ELi64ELi64ELi8ES3_EEEEvNS_16Flash_bwd_paramsE:
.text._ZN5flash25flash_bwd_dot_do_o_kernelILb1E23Flash_bwd_kernel_traitsILi192ELi64ELi64ELi8ELi4ELi2ELi2ELb1ELb1EN7cutlass6half_tE19Flash_kernel_traitsILi192ELi64ELi64ELi8ES3_EEEEvNS_16Flash_bwd_paramsE:
        /* <DEDUP_REMOVED lines=11> */
[----:B0-----:R-:W-:Y:S01]  /*00b0*/  IMAD.SHL.U32 R5, R5, 0x40, RZ ;  /* 0x0000004005057824 */ /* 0x001fe200078e00ff */
[----:B--2---:R-:W-:-:S02]  /*00c0*/  @P0 IADD3 R8, R8, -R7, RZ ;  /* 0x8000000708080210 */ /* 0x004fc40007ffe0ff */
[----:B------:R-:W-:-:S04]  /*00d0*/  @!P0 MOV R8, c[0x0][0x214] ;  /* 0x0000850000088a02 */ /* 0x000fc80000000f00 */
[----:B------:R-:W-:-:S13]  /*00e0*/  ISETP.GT.AND P1, PT, R8, R5, PT ;  /* 0x000000050800720c */ /* 0x000fda0003f24270 */
[----:B------:R-:W-:Y:S05]  /*00f0*/  @!P1 EXIT ;  /* 0x000000000000994d */ /* 0x000fea0003800000 */
[----:B------:R-:W-:Y:S01]  /*0100*/  ISETP.NE.AND P1, PT, R7, -0x1, PT ;  /* 0xffffffff0700780c */ /* 0x000fe20003f25270 */
[----:B------:R-:W-:Y:S01]  /*0110*/  IMAD.WIDE R2, R12, 0x80, RZ ;  /* 0x000000800c027825 */ /* 0x000fe200078e02ff */
[----:B------:R-:W-:Y:S01]  /*0120*/  MOV R36, c[0x0][0x1c0] ;  /* 0x0000700000247a02 */ /* 0x000fe20000000f00 */
[----:B------:R-:W0:Y:S01]  /*0130*/  S2R R38, SR_TID.X ;  /* 0x0000000000267919 */ /* 0x000e220000002100 */
[----:B------:R-:W-:Y:S02]  /*0140*/  ULDC.U8 UR6, c[0x0][0x328] ;  /* 0x0000ca0000067ab9 */ /* 0x000fe40000000000 */
[----:B------:R-:W-:Y:S02]  /*0150*/  SEL R18, R2, RZ, P0 ;  /* 0x000000ff02127207 */ /* 0x000fe40000000000 */
[----:B------:R-:W-:Y:S02]  /*0160*/  SEL R19, R3, RZ, P0 ;  /* 0x000000ff03137207 */ /* 0x000fe40000000000 */
[----:B------:R-:W-:-:S03]  /*0170*/  SHF.R.S32.HI R3, RZ, 0x1f, R36 ;  /* 0x0000001fff037819 */ /* 0x000fc60000011424 */
[C---:B------:R-:W-:Y:S01]  /*0180*/  @P1 IMAD.WIDE.U32 R10, R7.reuse, c[0x0][0x370], RZ ;  /* 0x0000dc00070a1a25 */ /* 0x040fe200078e00ff */
[--C-:B------:R-:W-:Y:S02]  /*0190*/  @!P1 SHF.R.S32.HI R0, RZ, 0x1f, R12.reuse ;  /* 0x0000001fff009819 */ /* 0x100fe4000001140c */
[----:B------:R-:W-:Y:S01]  /*01a0*/  @!P1 SHF.R.S32.HI R20, RZ, 0x1f, R12 ;  /* 0x0000001fff149819 */ /* 0x000fe2000001140c */
[----:B------:R-:W-:Y:S01]  /*01b0*/  @P1 IMAD R2, R7, c[0x0][0x374], R11 ;  /* 0x0000dd0007021a24 */ /* 0x000fe200078e020b */
[----:B------:R-:W-:Y:S01]  /*01c0*/  @P1 MOV R4, R10 ;  /* 0x0000000a00041202 */ /* 0x000fe20000000f00 */
[----:B------:R-:W-:Y:S01]  /*01d0*/  IMAD.WIDE R10, R12, c[0x0][0x224], RZ ;  /* 0x000089000c0a7a25 */ /* 0x000fe200078e02ff */
[----:B------:R-:W-:Y:S02]  /*01e0*/  @P1 MOV R21, R7 ;  /* 0x0000000700151202 */ /* 0x000fe40000000f00 */
[----:B------:R-:W-:Y:S01]  /*01f0*/  @!P1 MOV R21, 0xffffffff ;  /* 0xffffffff00159802 */ /* 0x000fe20000000f00 */
[----:B------:R-:W-:-:S02]  /*0200*/  @!P1 IMAD R9, R0, c[0x0][0x368], RZ ;  /* 0x0000da0000099a24 */ /* 0x000fc400078e02ff */
[----:B------:R-:W-:Y:S02]  /*0210*/  IMAD R11, R11, c[0x0][0x1c0], RZ ;  /* 0x000070000b0b7a24 */ /* 0x000fe400078e02ff */
[----:B------:R-:W-:-:S04]  /*0220*/  @!P1 IMAD.WIDE.U32 R14, R12, c[0x0][0x368], RZ ;  /* 0x0000da000c0e9a25 */ /* 0x000fc800078e00ff */
[----:B------:R-:W-:Y:S02]  /*0230*/  @!P1 IMAD R9, R12, c[0x0][0x36c], R9 ;  /* 0x0000db000c099a24 */ /* 0x000fe400078e0209 */
[----:B------:R-:W-:Y:S02]  /*0240*/  IMAD R13, R10, R3, R11 ;  /* 0x000000030a0d7224 */ /* 0x000fe400078e020b */
[----:B------:R-:W-:Y:S01]  /*0250*/  @!P1 IMAD R3, R20, c[0x0][0x1e0], RZ ;  /* 0x0000780014039a24 */ /* 0x000fe200078e02ff */
[----:B------:R-:W-:Y:S01]  /*0260*/  @!P1 IADD3 R2, R15, R9, RZ ;  /* 0x000000090f029210 */ /* 0x000fe20007ffe0ff */
[----:B------:R-:W-:Y:S01]  /*0270*/  @!P1 IMAD.MOV.U32 R4, RZ, RZ, R14 ;  /* 0x000000ffff049224 */ /* 0x000fe200078e000e */
[----:B------:R-:W-:Y:S01]  /*0280*/  SHF.R.S32.HI R20, RZ, 0x1f, R5 ;  /* 0x0000001fff147819 */ /* 0x000fe20000011405 */
[----:B------:R-:W-:-:S04]  /*0290*/  @P1 IMAD.WIDE.U32 R16, R7, c[0x0][0x1e8], RZ ;  /* 0x00007a0007101a25 */ /* 0x000fc800078e00ff */
[----:B------:R-:W-:Y:S01]  /*02a0*/  @!P1 IMAD.WIDE.U32 R14, R12, c[0x0][0x1e0], RZ ;  /* 0x000078000c0e9a25 */ /* 0x000fe200078e00ff */
[----:B------:R-:W-:-:S03]  /*02b0*/  @P1 MOV R6, R16 ;  /* 0x0000001000061202 */ /* 0x000fc60000000f00 */
[----:B------:R-:W-:Y:S01]  /*02c0*/  @!P1 IMAD R9, R12, c[0x0][0x1e4], R3 ;  /* 0x000079000c099a24 */ /* 0x000fe200078e0203 */
[----:B------:R-:W-:Y:S01]  /*02d0*/  @!P1 MOV R6, R14 ;  /* 0x0000000e00069202 */ /* 0x000fe20000000f00 */
[----:B------:R-:W-:Y:S01]  /*02e0*/  IMAD.WIDE.U32 R10, R10, c[0x0][0x1c0], RZ ;  /* 0x000070000a0a7a25 */ /* 0x000fe200078e00ff */
[----:B------:R-:W1:Y:S03]  /*02f0*/  S2R R3, SR_CTAID.Z ;  /* 0x0000000000037919 */ /* 0x000e660000002700 */
[----:B------:R-:W-:Y:S01]  /*0300*/  @P1 IMAD R0, R7, c[0x0][0x1ec], R17 ;  /* 0x00007b0007001a24 */ /* 0x000fe200078e0211 */
[----:B------:R-:W-:Y:S01]  /*0310*/  @!P1 IADD3 R0, R15, R9, RZ ;  /* 0x000000090f009210 */ /* 0x000fe20007ffe0ff */
[----:B------:R-:W-:Y:S01]  /*0320*/  IMAD.MOV.U32 R9, RZ, RZ, c[0x0][0x22c] ;  /* 0x00008b00ff097624 */ /* 0x000fe200078e00ff */
[----:B------:R-:W-:Y:S01]  /*0330*/  IADD3 R11, R11, R13, RZ ;  /* 0x0000000d0b0b7210 */ /* 0x000fe20007ffe0ff */
[----:B------:R-:W-:Y:S01]  /*0340*/  IMAD.WIDE R14, R36, c[0x0][0x22c], RZ ;  /* 0x00008b00240e7a25 */ /* 0x000fe200078e02ff */
[----:B------:R-:W-:-:S02]  /*0350*/  IADD3 R13, P0, R5, R18, RZ ;  /* 0x00000012050d7210 */ /* 0x000fc40007f1e0ff */
[----:B------:R-:W-:Y:S01]  /*0360*/  SHF.R.S32.HI R9, RZ, 0x1f, R9 ;  /* 0x0000001fff097819 */ /* 0x000fe20000011409 */
[----:B------:R-:W-:Y:S01]  /*0370*/  IMAD R11, R11, c[0x0][0x22c], RZ ;  /* 0x00008b000b0b7a24 */ /* 0x000fe200078e02ff */
[----:B------:R-:W-:Y:S01]  /*0380*/  MOV R17, RZ ;  /* 0x000000ff00117202 */ /* 0x000fe20000000f00 */
[----:B------:R-:W-:Y:S02]  /*0390*/  IMAD R16, R15, R21, RZ ;  /* 0x000000150f107224 */ /* 0x000fe400078e02ff */
[----:B------:R-:W-:Y:S01]  /*03a0*/  IMAD R11, R9, R10, R11 ;  /* 0x0000000a090b7224 */ /* 0x000fe200078e020b */
[----:B------:R-:W-:Y:S01]  /*03b0*/  IADD3.X R9, R20, R19, RZ, P0, !PT ;  /* 0x0000001314097210 */ /* 0x000fe200007fe4ff */
[----:B------:R-:W-:Y:S01]  /*03c0*/  IMAD R23, R14, R17, R16 ;  /* 0x000000110e177224 */ /* 0x000fe200078e0210 */
[----:B------:R-:W-:Y:S01]  /*03d0*/  ISETP.NE.AND P0, PT, RZ, UR6, PT ;  /* 0x00000006ff007c0c */ /* 0x000fe2000bf05270 */
[----:B------:R-:W-:-:S04]  /*03e0*/  IMAD.WIDE.U32 R16, R10, c[0x0][0x22c], RZ ;  /* 0x00008b000a107a25 */ /* 0x000fc800078e00ff */
[----:B------:R-:W-:-:S04]  /*03f0*/  IMAD.WIDE.U32 R18, R14, R21, RZ ;  /* 0x000000150e127225 */ /* 0x000fc800078e00ff */
[-C--:B------:R-:W-:Y:S02]  /*0400*/  IMAD R21, R9, R14.reuse, RZ ;  /* 0x0000000e09157224 */ /* 0x080fe400078e02ff */
[----:B------:R-:W-:Y:S01]  /*0410*/  IMAD.IADD R22, R17, 0x1, R11 ;  /* 0x0000000111167824 */ /* 0x000fe200078e020b */
[----:B------:R-:W-:Y:S01]  /*0420*/  @P1 IADD3 R22, R19, R23, RZ ;  /* 0x0000001713161210 */ /* 0x000fe20007ffe0ff */
[----:B-1----:R-:W-:Y:S02]  /*0430*/  IMAD R9, R3, c[0x0][0x22c], RZ ;  /* 0x00008b0003097a24 */ /* 0x002fe400078e02ff */
[----:B------:R-:W-:Y:S01]  /*0440*/  IMAD.WIDE.U32 R10, R13, R14, RZ ;  /* 0x0000000e0d0a7225 */ /* 0x000fe200078e00ff */
[----:B------:R-:W-:-:S03]  /*0450*/  SHF.R.S32.HI R14, RZ, 0x1f, R3 ;  /* 0x0000001fff0e7819 */ /* 0x000fc60000011403 */
[----:B------:R-:W-:Y:S01]  /*0460*/  IMAD R17, R15, R13, R21 ;  /* 0x0000000d0f117224 */ /* 0x000fe200078e0215 */
[----:B------:R-:W-:Y:S02]  /*0470*/  SEL R21, R16, R18, !P1 ;  /* 0x0000001210157207 */ /* 0x000fe40004800000 */
[----:B------:R-:W-:Y:S02]  /*0480*/  SHF.R.S32.HI R16, RZ, 0x1f, R9 ;  /* 0x0000001fff107819 */ /* 0x000fe40000011409 */
[----:B------:R-:W-:Y:S01]  /*0490*/  IADD3 R17, R11, R17, RZ ;  /* 0x000000110b117210 */ /* 0x000fe20007ffe0ff */
[----:B------:R-:W-:Y:S05]  /*04a0*/  @!P0 BRA `(.L_x_1024) ;  /* 0x0000007000008947 */ /* 0x000fea0003800000 */
[----:B0-----:R-:W-:Y:S01]  /*04b0*/  HFMA2.MMA R13, -RZ, RZ, 0, 7.62939453125e-06 ;  /* 0x00000080ff0d7435 */ /* 0x001fe200000001ff */
[----:B------:R-:W-:Y:S01]  /*04c0*/  @!P1 IMAD R7, R12, c[0x0][0x224], RZ ;  /* 0x000089000c079a24 */ /* 0x000fe200078e02ff */
[----:B------:R-:W-:-:S03]  /*04d0*/  MOV R18, c[0x0][0x210] ;  /* 0x0000840000127a02 */ /* 0x000fc60000000f00 */
[----:B------:R-:W-:-:S05]  /*04e0*/  IMAD R7, R12, 0x80, R7 ;  /* 0x000000800c077824 */ /* 0x000fca00078e0207 */
[----:B------:R-:W-:-:S04]  /*04f0*/  IMAD R12, R13, R18, c[0x0][0x234] ;  /* 0x00008d000d0c7624 */ /* 0x000fc800078e0212 */
[----:B------:R-:W-:Y:S01]  /*0500*/  IMAD R12, R12, R3, R7 ;  /* 0x000000030c0c7224 */ /* 0x000fe200078e0207 */
[----:B------:R-:W-:Y:S05]  /*0510*/  BRA `(.L_x_1025) ;  /* 0x0000002000007947 */ /* 0x000fea0003800000 */
.L_x_1024:
[----:B0-----:R-:W-:-:S04]  /*0520*/  IMAD R12, R12, c[0x0][0x1c0], R3 ;  /* 0x000070000c0c7a24 */ /* 0x001fc800078e0203 */
[----:B------:R-:W-:Y:S02]  /*0530*/  IMAD R12, R12, c[0x0][0x224], RZ ;  /* 0x000089000c0c7a24 */ /* 0x000fe400078e02ff */
.L_x_1025:
[----:B------:R-:W-:Y:S01]  /*0540*/  SHF.R.S32.HI R7, RZ, 0x1f, R38 ;  /* 0x0000001fff077819 */ /* 0x000fe20000011426 */
[----:B------:R-:W-:Y:S01]  /*0550*/  IMAD R36, R36, c[0x0][0x22c], RZ ;  /* 0x00008b0024247a24 */ /* 0x000fe200078e02ff */
[----:B------:R-:W-:Y:S01]  /*0560*/  IADD3 R18, P0, P1, R10, R21, R9 ;  /* 0x000000150a127210 */ /* 0x000fe2000791e009 */
[C---:B------:R-:W-:Y:S01]  /*0570*/  IMAD R10, R20.reuse, c[0x0][0x370], RZ ;  /* 0x0000dc00140a7a24 */ /* 0x040fe200078e02ff */
[CC--:B------:R-:W-:Y:S01]  /*0580*/  LEA.HI R13, R7.reuse, R38.reuse, RZ, 0x4 ;  /* 0x00000026070d7211 */ /* 0x0c0fe200078f20ff */
[----:B------:R-:W-:Y:S01]  /*0590*/  IMAD R20, R20, c[0x0][0x1e8], RZ ;  /* 0x00007a0014147a24 */ /* 0x000fe200078e02ff */
[----:B------:R-:W-:Y:S01]  /*05a0*/  LEA.HI R7, R7, R38, RZ, 0x3 ;  /* 0x0000002607077211 */ /* 0x000fe200078f18ff */
[----:B------:R-:W-:Y:S01]  /*05b0*/  IMAD.IADD R35, R5, 0x1, R12 ;  /* 0x0000000105237824 */ /* 0x000fe200078e020c */
[----:B------:R-:W-:Y:S01]  /*05c0*/  LOP3.LUT R15, R13, 0x3ffffff0, RZ, 0xc0, !PT ;  /* 0x3ffffff00d0f7812 */ /* 0x000fe200078ec0ff */
[----:B------:R-:W-:Y:S01]  /*05d0*/  BSSY B0, `(.L_x_1026) ;  /* 0x000003b000007945 */ /* 0x000fe20003800000 */
[----:B------:R-:W-:-:S02]  /*05e0*/  LOP3.LUT R11, R7, 0x1ffffff8, RZ, 0xc0, !PT ;  /* 0x1ffffff8070b7812 */ /* 0x000fc400078ec0ff */
[-C--:B------:R-:W-:Y:S02]  /*05f0*/  IADD3 R15, -R15, R38.reuse, RZ ;  /* 0x000000260f0f7210 */ /* 0x080fe40007ffe1ff */
[----:B------:R-:W-:Y:S02]  /*0600*/  IADD3 R11, -R11, R38, RZ ;  /* 0x000000260b0b7210 */ /* 0x000fe40007ffe1ff */
[----:B------:R-:W-:Y:S02]  /*0610*/  SHF.R.S32.HI R13, RZ, 0x4, R13 ;  /* 0x00000004ff0d7819 */ /* 0x000fe4000001140d */
[----:B------:R-:W-:Y:S02]  /*0620*/  SHF.L.U32 R30, R11, 0x3, RZ ;  /* 0x000000030b1e7819 */ /* 0x000fe400000006ff */
[----:B------:R-:W-:Y:S02]  /*0630*/  SHF.L.U32 R15, R15, 0x2, RZ ;  /* 0x000000020f0f7819 */ /* 0x000fe400000006ff */
[----:B------:R-:W-:-:S02]  /*0640*/  SHF.R.S32.HI R31, RZ, 0x1f, R30 ;  /* 0x0000001fff1f7819 */ /* 0x000fc4000001141e */
[----:B------:R-:W-:Y:S01]  /*0650*/  IADD3.X R16, R17, R22, R16, P0, P1 ;  /* 0x0000001611107210 */ /* 0x000fe200007e2410 */
[----:B------:R-:W-:Y:S01]  /*0660*/  IMAD R13, R13, R36, R15 ;  /* 0x000000240d0d7224 */ /* 0x000fe200078e020f */
[C---:B------:R-:W-:Y:S01]  /*0670*/  IADD3 R17, -R5.reuse, R8, RZ ;  /* 0x0000000805117210 */ /* 0x040fe20007ffe1ff */
[----:B------:R-:W-:Y:S01]  /*0680*/  IMAD.WIDE.U32 R8, R5, c[0x0][0x370], R30 ;  /* 0x0000dc0005087a25 */ /* 0x000fe200078e001e */
[----:B------:R-:W-:Y:S01]  /*0690*/  SHF.R.S32.HI R34, RZ, 0x3, R7 ;  /* 0x00000003ff227819 */ /* 0x000fe20000011407 */
[----:B------:R-:W-:Y:S01]  /*06a0*/  CS2R R22, SRZ ;  /* 0x0000000000167805 */ /* 0x000fe2000001ff00 */
[----:B------:R-:W-:Y:S01]  /*06b0*/  IADD3 R12, P2, R13, R18, RZ ;  /* 0x000000120d0c7210 */ /* 0x000fe20007f5e0ff */
[C---:B------:R-:W-:Y:S01]  /*06c0*/  IMAD R15, R5.reuse, c[0x0][0x374], R10 ;  /* 0x0000dd00050f7a24 */ /* 0x040fe200078e020a */
[----:B------:R-:W-:Y:S01]  /*06d0*/  IADD3 R24, P3, R4, R8, RZ ;  /* 0x0000000804187210 */ /* 0x000fe20007f7e0ff */
[C---:B------:R-:W-:Y:S01]  /*06e0*/  IMAD.WIDE.U32 R10, R5.reuse, c[0x0][0x1e8], R30 ;  /* 0x00007a00050a7a25 */ /* 0x040fe200078e001e */
[----:B------:R-:W-:Y:S01]  /*06f0*/  ISETP.GE.AND P0, PT, R34, R17, PT ;  /* 0x000000112200720c */ /* 0x000fe20003f06270 */
[----:B------:R-:W-:Y:S01]  /*0700*/  CS2R R18, SRZ ;  /* 0x0000000000127805 */ /* 0x000fe2000001ff00 */
[----:B------:R-:W-:Y:S01]  /*0710*/  IADD3.X R25, R2, R9, R15, P3, !PT ;  /* 0x0000000902197210 */ /* 0x000fe20001ffe40f */
[----:B------:R-:W-:Y:S01]  /*0720*/  IMAD R7, R5, c[0x0][0x1ec], R20 ;  /* 0x00007b0005077a24 */ /* 0x000fe200078e0214 */
[----:B------:R-:W-:Y:S01]  /*0730*/  IADD3 R6, P3, R6, R10, RZ ;  /* 0x0000000a06067210 */ /* 0x000fe20007f7e0ff */
[C---:B------:R-:W-:Y:S01]  /*0740*/  IMAD R2, R14.reuse, c[0x0][0x378], RZ ;  /* 0x0000de000e027a24 */ /* 0x040fe200078e02ff */
[----:B------:R-:W-:Y:S01]  /*0750*/  LEA.HI.X.SX32 R13, R13, R16, 0x1, P2 ;  /* 0x000000100d0d7211 */ /* 0x000fe200010f0eff */
[----:B------:R-:W-:Y:S01]  /*0760*/  IMAD R14, R14, c[0x0][0x1f0], RZ ;  /* 0x00007c000e0e7a24 */ /* 0x000fe200078e02ff */
[----:B------:R-:W-:Y:S01]  /*0770*/  IADD3.X R7, R0, R11, R7, P3, !PT ;  /* 0x0000000b00077210 */ /* 0x000fe20001ffe407 */
[C---:B------:R-:W-:Y:S01]  /*0780*/  IMAD R27, R3.reuse, c[0x0][0x37c], R2 ;  /* 0x0000df00031b7a24 */ /* 0x040fe200078e0202 */
[----:B------:R-:W-:Y:S01]  /*0790*/  IADD3 R5, R34, 0x20, RZ ;  /* 0x0000002022057810 */ /* 0x000fe20007ffe0ff */
[----:B------:R-:W-:Y:S01]  /*07a0*/  IMAD.WIDE.U32 R24, R3, c[0x0][0x378], R24 ;  /* 0x0000de0003187a25 */ /* 0x000fe200078e0018 */
[C---:B------:R-:W-:Y:S01]  /*07b0*/  LEA R28, P2, R12.reuse, c[0x0][0x350], 0x2 ;  /* 0x0000d4000c1c7a11 */ /* 0x040fe200078410ff */
[----:B------:R-:W-:Y:S01]  /*07c0*/  CS2R R20, SRZ ;  /* 0x0000000000147805 */ /* 0x000fe2000001ff00 */
[----:B------:R-:W-:Y:S01]  /*07d0*/  ISETP.GE.AND P1, PT, R5, R17, PT ;  /* 0x000000110500720c */ /* 0x000fe20003f26270 */
[C---:B------:R-:W-:Y:S01]  /*07e0*/  IMAD R41, R3.reuse, c[0x0][0x1f4], R14 ;  /* 0x00007d0003297a24 */ /* 0x040fe200078e020e */
[----:B------:R-:W-:Y:S01]  /*07f0*/  LEA.HI.X R29, R12, c[0x0][0x354], R13, 0x2, P2 ;  /* 0x0000d5000c1d7a11 */ /* 0x000fe200010f140d */
[----:B------:R-:W-:Y:S01]  /*0800*/  IMAD.WIDE.U32 R2, R3, c[0x0][0x1f0], R6 ;  /* 0x00007c0003027a25 */ /* 0x000fe200078e0006 */
[----:B------:R-:W-:Y:S01]  /*0810*/  CS2R R12, SRZ ;  /* 0x00000000000c7805 */ /* 0x000fe2000001ff00 */
[----:B------:R-:W-:Y:S01]  /*0820*/  CS2R R16, SRZ ;  /* 0x0000000000107805 */ /* 0x000fe2000001ff00 */
[----:B------:R-:W-:Y:S01]  /*0830*/  MOV R8, RZ ;  /* 0x000000ff00087202 */ /* 0x000fe20000000f00 */
[----:B------:R-:W-:Y:S01]  /*0840*/  CS2R R4, SRZ ;  /* 0x0000000000047805 */ /* 0x000fe2000001ff00 */
[----:B------:R-:W-:Y:S01]  /*0850*/  CS2R R6, SRZ ;  /* 0x0000000000067805 */ /* 0x000fe2000001ff00 */
[----:B------:R-:W-:-:S02]  /*0860*/  SHF.R.S32.HI R33, RZ, 0x1f, R34 ;  /* 0x0000001fff217819 */ /* 0x000fc40000011422 */
[----:B------:R-:W-:Y:S02]  /*0870*/  IADD3 R32, R30, 0x40, RZ ;  /* 0x000000401e207810 */ /* 0x000fe40007ffe0ff */
[----:B------:R-:W-:Y:S01]  /*0880*/  IADD3 R27, R25, R27, RZ ;  /* 0x0000001b191b7210 */ /* 0x000fe20007ffe0ff */
[----:B------:R-:W-:Y:S05]  /*0890*/  @P0 BRA `(.L_x_1027) ;  /* 0x000000e000000947 */ /* 0x000fea0003800000 */
[----:B------:R-:W-:Y:S01]  /*08a0*/  MOV R26, R24 ;  /* 0x00000018001a7202 */ /* 0x000fe20000000f00 */
[----:B------:R-:W-:Y:S01]  /*08b0*/  IMAD R9, R33, c[0x0][0x370], RZ ;  /* 0x0000dc0021097a24 */ /* 0x000fe200078e02ff */
[C---:B------:R-:W-:Y:S02]  /*08c0*/  IADD3 R0, R30.reuse, 0x80, RZ ;  /* 0x000000801e007810 */ /* 0x040fe40007ffe0ff */
[----:B------:R-:W-:Y:S01]  /*08d0*/  ISETP.GE.AND P2, PT, R30, c[0x0][0x220], PT ;  /* 0x000088001e007a0c */ /* 0x000fe20003f46270 */
[----:B------:R-:W-:Y:S01]  /*08e0*/  IMAD.WIDE.U32 R10, R34, c[0x0][0x370], R26 ;  /* 0x0000dc00220a7a25 */ /* 0x000fe200078e001a */
[----:B------:R-:W-:Y:S02]  /*08f0*/  ISETP.GE.AND P4, PT, R0, c[0x0][0x220], PT ;  /* 0x0000880000007a0c */ /* 0x000fe40003f86270 */
[----:B------:R-:W-:Y:S01]  /*0900*/  ISETP.GE.AND P3, PT, R32, c[0x0][0x220], PT ;  /* 0x0000880020007a0c */ /* 0x000fe20003f66270 */
[----:B------:R-:W-:Y:S01]  /*0910*/  IMAD R9, R34, c[0x0][0x374], R9 ;  /* 0x0000dd0022097a24 */ /* 0x000fe200078e0209 */
[----:B------:R-:W-:-:S03]  /*0920*/  LEA R14, P5, R10, c[0x0][0x330], 0x1 ;  /* 0x0000cc000a0e7a11 */ /* 0x000fc600078a08ff */
[----:B------:R-:W-:-:S05]  /*0930*/  IMAD.IADD R9, R11, 0x1, R9 ;  /* 0x000000010b097824 */ /* 0x000fca00078e0209 */
[----:B------:R-:W-:-:S05]  /*0940*/  LEA.HI.X R15, R10, c[0x0][0x334], R9, 0x1, P5 ;  /* 0x0000cd000a0f7a11 */ /* 0x000fca00028f0c09 */
[----:B------:R0:W5:Y:S04]  /*0950*/  @!P2 LDG.E.128 R16, [R14.64] ;  /* 0x000000040e10a981 */ /* 0x000168000c1e1d00 */
[----:B------:R0:W5:Y:S04]  /*0960*/  @!P3 LDG.E.128 R20, [R14.64+0x80] ;  /* 0x000080040e14b981 */ /* 0x000168000c1e1d00 */
[----:B------:R0:W5:Y:S02]  /*0970*/  @!P4 LDG.E.128 R4, [R14.64+0x100] ;  /* 0x000100040e04c981 */ /* 0x000164000c1e1d00 */
.L_x_1027:
[----:B------:R-:W-:Y:S05]  /*0980*/  BSYNC B0 ;  /* 0x0000000000007941 */ /* 0x000fea0003800000 */
.L_x_1026:
        /* <DEDUP_REMOVED lines=21> */
[----:B------:R-:W-:Y:S01]  /*0ae0*/  ISETP.GE.AND P5, PT, R25, c[0x0][0x220], PT ;  /* 0x0000880019007a0c */ /* 0x000fe20003fa6270 */
[----:B------:R-:W-:Y:S01]  /*0af0*/  IMAD.MOV.U32 R20, RZ, RZ, R24 ;  /* 0x000000ffff147224 */ /* 0x000fe200078e0018 */
[----:B------:R-:W-:-:S03]  /*0b00*/  ISETP.GE.AND P4, PT, R32, c[0x0][0x220], PT ;  /* 0x0000880020007a0c */ /* 0x000fc60003f86270 */
[----:B------:R-:W-:-:S04]  /*0b10*/  IMAD.WIDE.U32 R20, R23, c[0x0][0x370], R20 ;  /* 0x0000dc0017147a25 */ /* 0x000fc800078e0014 */
[----:B------:R-:W-:Y:S01]  /*0b20*/  IMAD R23, R23, c[0x0][0x374], R22 ;  /* 0x0000dd0017177a24 */ /* 0x000fe200078e0216 */
[----:B------:R-:W-:-:S04]  /*0b30*/  LEA R22, P2, R20, c[0x0][0x330], 0x1 ;  /* 0x0000cc0014167a11 */ /* 0x000fc800078408ff */
[----:B------:R-:W-:-:S04]  /*0b40*/  IADD3 R21, R21, R23, RZ ;  /* 0x0000001715157210 */ /* 0x000fc80007ffe0ff */
[----:B------:R-:W-:-:S05]  /*0b50*/  LEA.HI.X R23, R20, c[0x0][0x334], R21, 0x1, P2 ;  /* 0x0000cd0014177a11 */ /* 0x000fca00010f0c15 */
[----:B------:R0:W5:Y:S04]  /*0b60*/  @!P3 LDG.E.128 R12, [R22.64] ;  /* 0x00000004160cb981 */ /* 0x000168000c1e1d00 */
[----:B------:R0:W5:Y:S04]  /*0b70*/  @!P4 LDG.E.128 R16, [R22.64+0x80] ;  /* 0x000080041610c981 */ /* 0x000168000c1e1d00 */
[----:B------:R0:W5:Y:S02]  /*0b80*/  @!P5 LDG.E.128 R8, [R22.64+0x100] ;  /* 0x000100041608d981 */ /* 0x000164000c1e1d00 */
.L_x_1029:
[----:B------:R-:W-:Y:S05]  /*0b90*/  BSYNC B0 ;  /* 0x0000000000007941 */ /* 0x000fea0003800000 */
.L_x_1028:
[----:B-----5:R-:W-:Y:S01]  /*0ba0*/  MOV R53, R16 ;  /* 0x0000001000357202 */ /* 0x020fe20000000f00 */
[----:B------:R-:W-:Y:S01]  /*0bb0*/  BSSY B0, `(.L_x_1030) ;  /* 0x000001f000007945 */ /* 0x000fe20003800000 */
[----:B------:R-:W-:Y:S01]  /*0bc0*/  HFMA2.MMA R16, -RZ, RZ, 0, 0 ;  /* 0x00000000ff107435 */ /* 0x000fe200000001ff */
[----:B------:R-:W-:Y:S01]  /*0bd0*/  MOV R46, R12 ;  /* 0x0000000c002e7202 */ /* 0x000fe20000000f00 */
        /* <DEDUP_REMOVED lines=9> */
[----:B------:R-:W-:Y:S01]  /*0c70*/  MOV R56, R19 ;  /* 0x0000001300387202 */ /* 0x000fe20000000f00 */
[----:B------:R-:W-:Y:S01]  /*0c80*/  CS2R R12, SRZ ;  /* 0x00000000000c7805 */ /* 0x000fe2000001ff00 */
[----:B------:R-:W-:Y:S01]  /*0c90*/  CS2R R14, SRZ ;  /* 0x00000000000e7805 */ /* 0x000fe2000001ff00 */
[----:B------:R-:W-:Y:S01]  /*0ca0*/  IMAD.IADD R41, R3, 0x1, R41 ;  /* 0x0000000103297824 */ /* 0x000fe200078e0229 */
        /* <DEDUP_REMOVED lines=15> */
.L_x_1031:
[----:B------:R-:W-:Y:S05]  /*0da0*/  BSYNC B0 ;  /* 0x0000000000007941 */ /* 0x000fea0003800000 */
.L_x_1030:
[----:B------:R-:W-:Y:S01]  /*0db0*/  BSSY B0, `(.L_x_1032) ;  /* 0x0000020000007945 */ /* 0x000fe20003800000 */
[----:B------:R-:W-:Y:S01]  /*0dc0*/  HFMA2.MMA R17, -RZ, RZ, 0, 0 ;  /* 0x00000000ff117435 */ /* 0x000fe200000001ff */
[----:B0----5:R-:W-:Y:S01]  /*0dd0*/  MOV R48, R24 ;  /* 0x0000001800307202 */ /* 0x021fe20000000f00 */
[----:B------:R-:W-:Y:S01]  /*0de0*/  IMAD.MOV.U32 R59, RZ, RZ, R27 ;  /* 0x000000ffff3b7224 */ /* 0x000fe200078e001b */
        /* <DEDUP_REMOVED lines=8> */
[----:B------:R-:W-:Y:S01]  /*0e70*/  CS2R R20, SRZ ;  /* 0x0000000000147805 */ /* 0x000fe2000001ff00 */
[----:B------:R-:W-:Y:S02]  /*0e80*/  MOV R62, R23 ;  /* 0x00000017003e7202 */ /* 0x000fe40000000f00 */
[----:B------:R-:W-:Y:S01]  /*0e90*/  CS2R R22, SRZ ;  /* 0x0000000000167805 */ /* 0x000fe2000001ff00 */
[----:B------:R-:W-:Y:S05]  /*0ea0*/  @P1 BRA `(.L_x_1033) ;  /* 0x0000010000001947 */ /* 0x000fea0003800000 */
[----:B------:R-:W-:Y:S02]  /*0eb0*/  IADD3 R34, P0, R34, 0x20, RZ ;  /* 0x0000002022227810 */ /* 0x000fe40007f1e0ff */
[----:B------:R-:W-:Y:S02]  /*0ec0*/  MOV R3, R41 ;  /* 0x0000002900037202 */ /* 0x000fe40000000f00 */
[C---:B------:R-:W-:Y:S01]  /*0ed0*/  ISETP.GE.AND P1, PT, R30.reuse, c[0x0][0x220], PT ;  /* 0x000088001e007a0c */ /* 0x040fe20003f26270 */
[----:B------:R-:W-:Y:S01]  /*0ee0*/  IMAD.X R31, RZ, RZ, R33, P0 ;  /* 0x000000ffff1f7224 */ /* 0x000fe200000e0621 */
[----:B------:R-:W-:Y:S01]  /*0ef0*/  IADD3 R30, R30, 0x80, RZ ;  /* 0x000000801e1e7810 */ /* 0x000fe20007ffe0ff */
[----:B------:R-:W-:Y:S01]  /*0f00*/  IMAD.WIDE.U32 R2, R34, c[0x0][0x1e8], R2 ;  /* 0x00007a0022027a25 */ /* 0x000fe200078e0002 */
[----:B------:R-:W-:-:S02]  /*0f10*/  ISETP.GE.AND P2, PT, R32, c[0x0][0x220], PT ;  /* 0x0000880020007a0c */ /* 0x000fc40003f46270 */
[----:B------:R-:W-:Y:S01]  /*0f20*/  ISETP.GE.AND P3, PT, R30, c[0x0][0x220], PT ;  /* 0x000088001e007a0c */ /* 0x000fe20003f66270 */
[----:B------:R-:W-:Y:S01]  /*0f30*/  IMAD R31, R31, c[0x0][0x1e8], RZ ;  /* 0x00007a001f1f7a24 */ /* 0x000fe200078e02ff */
[----:B------:R-:W-:-:S03]  /*0f40*/  LEA R30, P0, R2, c[0x0][0x1d0], 0x1 ;  /* 0x00007400021e7a11 */ /* 0x000fc600078008ff */
[----:B------:R-:W-:-:S05]  /*0f50*/  IMAD R31, R34, c[0x0][0x1ec], R31 ;  /* 0x00007b00221f7a24 */ /* 0x000fca00078e021f */
[----:B------:R-:W-:-:S04]  /*0f60*/  IADD3 R3, R3, R31, RZ ;  /* 0x0000001f03037210 */ /* 0x000fc80007ffe0ff */
[----:B------:R-:W-:-:S05]  /*0f70*/  LEA.HI.X R31, R2, c[0x0][0x1d4], R3, 0x1, P0 ;  /* 0x00007500021f7a11 */ /* 0x000fca00000f0c03 */
[----:B------:R0:W5:Y:S04]  /*0f80*/  @!P1 LDG.E.128 R20, [R30.64] ;  /* 0x000000041e149981 */ /* 0x000168000c1e1d00 */
[----:B------:R0:W5:Y:S04]  /*0f90*/  @!P2 LDG.E.128 R24, [R30.64+0x80] ;  /* 0x000080041e18a981 */ /* 0x000168000c1e1d00 */
[----:B------:R0:W5:Y:S02]  /*0fa0*/  @!P3 LDG.E.128 R16, [R30.64+0x100] ;  /* 0x000100041e10b981 */ /* 0x000164000c1e1d00 */
.L_x_1033:
[----:B------:R-:W-:Y:S05]  /*0fb0*/  BSYNC B0 ;  /* 0x0000000000007941 */ /* 0x000fea0003800000 */
.L_x_1032:
[----:B------:R-:W-:Y:S01]  /*0fc0*/  HADD2.F32 R2, -RZ, R0.H1_H1 ;  /* 0x30000000ff027230 */ /* 0x000fe20000004100 */
[----:B0----5:R-:W-:Y:S01]  /*0fd0*/  MOV R30, R21 ;  /* 0x00000015001e7202 */ /* 0x021fe20000000f00 */
[----:B------:R-:W-:Y:S01]  /*0fe0*/  HADD2.F32 R3, -RZ, R48.H1_H1 ;  /* 0x30000030ff037230 */ /* 0x000fe20000004100 */
[----:B------:R-:W-:Y:S01]  /*0ff0*/  LOP3.LUT P0, RZ, R38, 0x7, RZ, 0xc0, !PT ;  /* 0x0000000726ff7812 */ /* 0x000fe2000780c0ff */
[----:B------:R-:W-:-:S02]  /*1000*/  HADD2.F32 R0, -RZ, R0.H0_H0 ;  /* 0x20000000ff007230 */ /* 0x000fc40000004100 */
[----:B------:R-:W-:Y:S01]  /*1010*/  HADD2.F32 R32, -RZ, R51.H0_H0 ;  /* 0x20000033ff207230 */ /* 0x000fe20000004100 */
[----:B------:R-:W-:Y:S01]  /*1020*/  FMUL.FTZ R2, R2, R3 ;  /* 0x0000000302027220 */ /* 0x000fe20000410000 */
[----:B------:R-:W-:Y:S02]  /*1030*/  HADD2.F32 R3, -RZ, R48.H0_H0 ;  /* 0x20000030ff037230 */ /* 0x000fe40000004100 */
[--C-:B------:R-:W-:Y:S02]  /*1040*/  HADD2.F32 R31, -RZ, R30.reuse.H0_H0 ;  /* 0x2000001eff1f7230 */ /* 0x100fe40000004100 */
[----:B------:R-:W-:Y:S01]  /*1050*/  HADD2.F32 R30, -RZ, R30.H1_H1 ;  /* 0x3000001eff1e7230 */ /* 0x000fe20000004100 */
[----:B------:R-:W-:Y:S01]  /*1060*/  FFMA.FTZ R2, R0, R3, R2 ;  /* 0x0000000300027223 */ /* 0x000fe20000010002 */
[----:B------:R-:W-:Y:S02]  /*1070*/  HADD2.F32 R0, -RZ, R37.H0_H0 ;  /* 0x20000025ff007230 */ /* 0x000fe40000004100 */
[----:B------:R-:W-:-:S02]  /*1080*/  HADD2.F32 R3, -RZ, R57.H0_H0 ;  /* 0x20000039ff037230 */ /* 0x000fc40000004100 */
[----:B------:R-:W-:Y:S02]  /*1090*/  HADD2.F32 R37, -RZ, R37.H1_H1 ;  /* 0x30000025ff257230 */ /* 0x000fe40000004100 */
[----:B------:R-:W-:Y:S01]  /*10a0*/  HADD2.F32 R33, -RZ, R12.H1_H1 ;  /* 0x3000000cff217230 */ /* 0x000fe20000004100 */
[----:B------:R-:W-:Y:S01]  /*10b0*/  FFMA.FTZ R2, R0, R3, R2 ;  /* 0x0000000300027223 */ /* 0x000fe20000010002 */
[----:B------:R-:W-:Y:S02]  /*10c0*/  HADD2.F32 R3, -RZ, R46.H1_H1 ;  /* 0x3000002eff037230 */ /* 0x000fe40000004100 */
[----:B------:R-:W-:Y:S02]  /*10d0*/  HADD2.F32 R0, -RZ, R20.H1_H1 ;  /* 0x30000014ff007230 */ /* 0x000fe40000004100 */
[----:B------:R-:W-:Y:S02]  /*10e0*/  HADD2.F32 R46, -RZ, R46.H0_H0 ;  /* 0x2000002eff2e7230 */ /* 0x000fe40000004100 */
[----:B------:R-:W-:Y:S01]  /*10f0*/  HADD2.F32 R20, -RZ, R20.H0_H0 ;  /* 0x20000014ff147230 */ /* 0x000fe20000004100 */
[----:B------:R-:W-:Y:S01]  /*1100*/  FMUL.FTZ R3, R3, R0 ;  /* 0x0000000003037220 */ /* 0x000fe20000410000 */
[----:B------:R-:W-:-:S03]  /*1110*/  HADD2.F32 R0, -RZ, R57.H1_H1 ;  /* 0x30000039ff007230 */ /* 0x000fc60000004100 */
[----:B------:R-:W-:Y:S01]  /*1120*/  FFMA.FTZ R21, R46, R20, R3 ;  /* 0x000000142e157223 */ /* 0x000fe20000010003 */
[----:B------:R-:W-:Y:S01]  /*1130*/  HADD2.F32 R3, -RZ, R49.H0_H0 ;  /* 0x20000031ff037230 */ /* 0x000fe20000004100 */
[----:B------:R-:W-:Y:S01]  /*1140*/  FFMA.FTZ R2, R37, R0, R2 ;  /* 0x0000000025027223 */ /* 0x000fe20000010002 */
[--C-:B------:R-:W-:Y:S01]  /*1150*/  HADD2.F32 R0, -RZ, R39.reuse.H0_H0 ;  /* 0x20000027ff007230 */ /* 0x100fe20000004100 */
[----:B------:R-:W-:Y:S01]  /*1160*/  FFMA.FTZ R21, R32, R31, R21 ;  /* 0x0000001f20157223 */ /* 0x000fe20000010015 */
[----:B------:R-:W-:Y:S02]  /*1170*/  HADD2.F32 R39, -RZ, R39.H1_H1 ;  /* 0x30000027ff277230 */ /* 0x000fe40000004100 */
[----:B------:R-:W-:Y:S01]  /*1180*/  HADD2.F32 R32, -RZ, R51.H1_H1 ;  /* 0x30000033ff207230 */ /* 0x000fe20000004100 */
[----:B------:R-:W-:Y:S01]  /*1190*/  FFMA.FTZ R20, R0, R3, R2 ;  /* 0x0000000300147223 */ /* 0x000fe20000010002 */
        /* <DEDUP_REMOVED lines=8> */
[----:B------:R-:W-:Y:S02]  /*1220*/  HADD2.F32 R2, -RZ, R50.H0_H0 ;  /* 0x20000032ff027230 */ /* 0x000fe40000004100 */
[----:B------:R-:W-:Y:S02]  /*1230*/  HADD2.F32 R3, -RZ, R22.H0_H0 ;  /* 0x20000016ff037230 */ /* 0x000fe40000004100 */
[----:B------:R-:W-:Y:S02]  /*1240*/  HADD2.F32 R50, -RZ, R50.H1_H1 ;  /* 0x30000032ff327230 */ /* 0x000fe40000004100 */
[----:B------:R-:W-:Y:S01]  /*1250*/  HADD2.F32 R59, -RZ, R59.H1_H1 ;  /* 0x3000003bff3b7230 */ /* 0x000fe20000004100 */
[----:B------:R-:W-:Y:S01]  /*1260*/  FFMA.FTZ R21, R2, R3, R21 ;  /* 0x0000000302157223 */ /* 0x000fe20000010015 */
[----:B------:R-:W-:-:S02]  /*1270*/  HADD2.F32 R2, -RZ, R52.H0_H0 ;  /* 0x20000034ff027230 */ /* 0x000fc40000004100 */
[----:B------:R-:W-:Y:S01]  /*1280*/  HADD2.F32 R3, -RZ, R58.H0_H0 ;  /* 0x2000003aff037230 */ /* 0x000fe20000004100 */
[----:B------:R-:W-:Y:S01]  /*1290*/  FFMA.FTZ R21, R50, R20, R21 ;  /* 0x0000001432157223 */ /* 0x000fe20000010015 */
[----:B------:R-:W-:Y:S01]  /*12a0*/  HADD2.F32 R20, -RZ, R23.H0_H0 ;  /* 0x20000017ff147230 */ /* 0x000fe20000004100 */
[----:B------:R-:W-:Y:S01]  /*12b0*/  FFMA.FTZ R42, R42, R59, R0 ;  /* 0x0000003b2a2a7223 */ /* 0x000fe20000010000 */
[----:B------:R-:W-:Y:S02]  /*12c0*/  HADD2.F32 R0, -RZ, R43.H0_H0 ;  /* 0x2000002bff007230 */ /* 0x000fe40000004100 */
[----:B------:R-:W-:Y:S01]  /*12d0*/  HADD2.F32 R52, -RZ, R52.H1_H1 ;  /* 0x30000034ff347230 */ /* 0x000fe20000004100 */
[----:B------:R-:W-:Y:S01]  /*12e0*/  FFMA.FTZ R21, R2, R20, R21 ;  /* 0x0000001402157223 */ /* 0x000fe20000010015 */
        /* <DEDUP_REMOVED lines=27> */
[----:B------:R-:W-:Y:S01]  /*14a0*/  HADD2.F32 R37, -RZ, R54.H0_H0 ;  /* 0x20000036ff257230 */ /* 0x000fe20000004100 */
[----:B------:R-:W-:Y:S01]  /*14b0*/  FFMA.FTZ R45, R21, R22, R45 ;  /* 0x00000016152d7223 */ /* 0x000fe2000001002d */
[----:B------:R-:W-:-:S02]  /*14c0*/  HADD2.F32 R25, -RZ, R60.H1_H1 ;  /* 0x3000003cff197230 */ /* 0x000fc40000004100 */
[----:B------:R-:W-:Y:S02]  /*14d0*/  HADD2.F32 R32, -RZ, R26.H0_H0 ;  /* 0x2000001aff207230 */ /* 0x000fe40000004100 */
[----:B------:R-:W-:Y:S01]  /*14e0*/  HADD2.F32 R31, -RZ, R12.H0_H0 ;  /* 0x2000000cff1f7230 */ /* 0x000fe20000004100 */
[----:B------:R-:W-:Y:S01]  /*14f0*/  FFMA.FTZ R25, R44, R25, R45 ;  /* 0x000000192c197223 */ /* 0x000fe2000001002d */
[--C-:B------:R-:W-:Y:S01]  /*1500*/  HADD2.F32 R24, -RZ, R13.reuse.H0_H0 ;  /* 0x2000000dff187230 */ /* 0x100fe20000004100 */
[----:B------:R-:W-:Y:S01]  /*1510*/  FFMA.FTZ R30, R37, R32, R30 ;  /* 0x00000020251e7223 */ /* 0x000fe2000001001e */
[----:B------:R-:W-:Y:S02]  /*1520*/  HADD2.F32 R22, -RZ, R13.H1_H1 ;  /* 0x3000000dff167230 */ /* 0x000fe40000004100 */
[--C-:B------:R-:W-:Y:S02]  /*1530*/  HADD2.F32 R23, -RZ, R14.reuse.H0_H0 ;  /* 0x2000000eff177230 */ /* 0x100fe40000004100 */
[----:B------:R-:W-:-:S02]  /*1540*/  HADD2.F32 R21, -RZ, R14.H1_H1 ;  /* 0x3000000eff157230 */ /* 0x000fc40000004100 */
[--C-:B------:R-:W-:Y:S02]  /*1550*/  HADD2.F32 R13, -RZ, R15.reuse.H0_H0 ;  /* 0x2000000fff0d7230 */ /* 0x100fe40000004100 */
[----:B------:R-:W-:Y:S02]  /*1560*/  HADD2.F32 R12, -RZ, R15.H1_H1 ;  /* 0x3000000fff0c7230 */ /* 0x000fe40000004100 */
[--C-:B------:R-:W-:Y:S02]  /*1570*/  HADD2.F32 R14, -RZ, R47.reuse.H0_H0 ;  /* 0x2000002fff0e7230 */ /* 0x100fe40000004100 */
[----:B------:R-:W-:Y:S02]  /*1580*/  HADD2.F32 R15, -RZ, R62.H0_H0 ;  /* 0x2000003eff0f7230 */ /* 0x000fe40000004100 */
[----:B------:R-:W-:Y:S02]  /*1590*/  HADD2.F32 R37, -RZ, R54.H1_H1 ;  /* 0x30000036ff257230 */ /* 0x000fe40000004100 */
[----:B------:R-:W-:Y:S01]  /*15a0*/  HADD2.F32 R26, -RZ, R26.H1_H1 ;  /* 0x3000001aff1a7230 */ /* 0x000fe20000004100 */
[----:B------:R-:W-:Y:S01]  /*15b0*/  FFMA.FTZ R14, R14, R15, R25 ;  /* 0x0000000f0e0e7223 */ /* 0x000fe20000010019 */
[----:B------:R-:W-:-:S02]  /*15c0*/  HADD2.F32 R47, -RZ, R47.H1_H1 ;  /* 0x3000002fff2f7230 */ /* 0x000fc40000004100 */
[----:B------:R-:W-:Y:S01]  /*15d0*/  HADD2.F32 R62, -RZ, R62.H1_H1 ;  /* 0x3000003eff3e7230 */ /* 0x000fe20000004100 */
[----:B------:R-:W-:Y:S01]  /*15e0*/  FFMA.FTZ R30, R37, R26, R30 ;  /* 0x0000001a251e7223 */ /* 0x000fe2000001001e */
[----:B------:R-:W-:Y:S02]  /*15f0*/  HADD2.F32 R15, -RZ, R56.H0_H0 ;  /* 0x20000038ff0f7230 */ /* 0x000fe40000004100 */
[--C-:B------:R-:W-:Y:S01]  /*1600*/  HADD2.F32 R32, -RZ, R27.reuse.H0_H0 ;  /* 0x2000001bff207230 */ /* 0x100fe20000004100 */
[----:B------:R-:W-:Y:S01]  /*1610*/  FFMA.FTZ R14, R47, R62, R14 ;  /* 0x0000003e2f0e7223 */ /* 0x000fe2000001000e */
[----:B------:R-:W-:Y:S02]  /*1620*/  HADD2.F32 R20, -RZ, R4.H0_H0 ;  /* 0x20000004ff147230 */ /* 0x000fe40000004100 */
[----:B------:R-:W-:Y:S01]  /*1630*/  HADD2.F32 R25, -RZ, R56.H1_H1 ;  /* 0x30000038ff197230 */ /* 0x000fe20000004100 */
[----:B------:R-:W-:Y:S01]  /*1640*/  FFMA.FTZ R30, R15, R32, R30 ;  /* 0x000000200f1e7223 */ /* 0x000fe2000001001e */
[----:B------:R-:W-:Y:S01]  /*1650*/  HADD2.F32 R27, -RZ, R27.H1_H1 ;  /* 0x3000001bff1b7230 */ /* 0x000fe20000004100 */
[----:B------:R-:W-:Y:S01]  /*1660*/  FFMA.FTZ R14, R20, R31, R14 ;  /* 0x0000001f140e7223 */ /* 0x000fe2000001000e */
[----:B------:R-:W-:-:S02]  /*1670*/  HADD2.F32 R4, -RZ, R4.H1_H1 ;  /* 0x30000004ff047230 */ /* 0x000fc40000004100 */
[----:B------:R-:W-:Y:S01]  /*1680*/  HADD2.F32 R15, -RZ, R8.H0_H0 ;  /* 0x20000008ff0f7230 */ /* 0x000fe20000004100 */
[----:B------:R-:W-:Y:S01]  /*1690*/  FFMA.FTZ R30, R25, R27, R30 ;  /* 0x0000001b191e7223 */ /* 0x000fe2000001001e */
[----:B------:R-:W-:Y:S01]  /*16a0*/  HADD2.F32 R20, -RZ, R16.H0_H0 ;  /* 0x20000010ff147230 */ /* 0x000fe20000004100 */
[----:B------:R-:W-:Y:S01]  /*16b0*/  FFMA.FTZ R4, R4, R33, R14 ;  /* 0x0000002104047223 */ /* 0x000fe2000001000e */
[--C-:B------:R-:W-:Y:S02]  /*16c0*/  HADD2.F32 R3, -RZ, R5.reuse.H0_H0 ;  /* 0x20000005ff037230 */ /* 0x100fe40000004100 */
        /* <DEDUP_REMOVED lines=19> */
[----:B------:R-:W-:Y:S01]  /*1800*/  HADD2.F32 R0, -RZ, R7.H0_H0 ;  /* 0x20000007ff007230 */ /* 0x000fe20000004100 */
[----:B------:R-:W-:Y:S01]  /*1810*/  SHF.L.U32 R9, R36, 0x2, RZ ;  /* 0x0000000224097819 */ /* 0x000fe200000006ff */
[----:B------:R-:W-:Y:S01]  /*1820*/  HADD2.F32 R5, -RZ, R10.H1_H1 ;  /* 0x3000000aff057230 */ /* 0x000fe20000004100 */
[----:B------:R-:W-:Y:S01]  /*1830*/  FFMA.FTZ R30, R3, R4, R30 ;  /* 0x00000004031e7223 */ /* 0x000fe2000001001e */
[----:B------:R-:W-:Y:S01]  /*1840*/  HADD2.F32 R18, -RZ, R18.H1_H1 ;  /* 0x30000012ff127230 */ /* 0x000fe20000004100 */
[----:B------:R-:W-:Y:S01]  /*1850*/  FFMA.FTZ R0, R0, R13, R2 ;  /* 0x0000000d00007223 */ /* 0x000fe20000010002 */
[----:B------:R-:W-:-:S02]  /*1860*/  HADD2.F32 R3, -RZ, R11.H0_H0 ;  /* 0x2000000bff037230 */ /* 0x000fc40000004100 */
[----:B------:R-:W-:Y:S01]  /*1870*/  HADD2.F32 R2, -RZ, R19.H0_H0 ;  /* 0x20000013ff027230 */ /* 0x000fe20000004100 */
[----:B------:R-:W-:Y:S01]  /*1880*/  FFMA.FTZ R30, R5, R18, R30 ;  /* 0x00000012051e7223 */ /* 0x000fe2000001001e */
[----:B------:R-:W-:Y:S02]  /*1890*/  HADD2.F32 R7, -RZ, R7.H1_H1 ;  /* 0x30000007ff077230 */ /* 0x000fe40000004100 */
[----:B------:R-:W-:Y:S01]  /*18a0*/  HADD2.F32 R11, -RZ, R11.H1_H1 ;  /* 0x3000000bff0b7230 */ /* 0x000fe20000004100 */
[----:B------:R-:W-:Y:S01]  /*18b0*/  FFMA.FTZ R30, R3, R2, R30 ;  /* 0x00000002031e7223 */ /* 0x000fe2000001001e */
[----:B------:R-:W-:Y:S01]  /*18c0*/  HADD2.F32 R19, -RZ, R19.H1_H1 ;  /* 0x30000013ff137230 */ /* 0x000fe20000004100 */
[----:B------:R-:W-:-:S04]  /*18d0*/  FFMA.FTZ R0, R7, R12, R0 ;  /* 0x0000000c07007223 */ /* 0x000fc80000010000 */
[----:B------:R-:W-:Y:S01]  /*18e0*/  FFMA.FTZ R30, R11, R19, R30 ;  /* 0x000000130b1e7223 */ /* 0x000fe2000001001e */
[----:B------:R-:W0:Y:S01]  /*18f0*/  SHFL.BFLY PT, R3, R0, 0x4, 0x1f ;  /* 0x0c801f0000037f89 */ /* 0x000e2200000e0000 */
[----:B------:R-:W-:-:S03]  /*1900*/  LEA.HI R11, P1, R38, R35, RZ, 0x1d ;  /* 0x00000023260b7211 */ /* 0x000fc6000783e8ff */
[----:B------:R-:W1:Y:S01]  /*1910*/  SHFL.BFLY PT, R5, R30, 0x4, 0x1f ;  /* 0x0c801f001e057f89 */ /* 0x000e6200000e0000 */
[----:B0-----:R-:W-:Y:S01]  /*1920*/  FADD.FTZ R3, R0, R3 ;  /* 0x0000000300037221 */ /* 0x001fe20000010000 */
[----:B------:R-:W-:Y:S02]  /*1930*/  LEA.HI.X.SX32 R0, R35, RZ, 0x1, P1 ;  /* 0x000000ff23007211 */ /* 0x000fe400008f0eff */
[C---:B------:R-:W-:Y:S01]  /*1940*/  LEA R10, P1, R11.reuse, c[0x0][0x3c8], 0x2 ;  /* 0x0000f2000b0a7a11 */ /* 0x040fe200078210ff */
[----:B-1----:R-:W-:Y:S01]  /*1950*/  FADD.FTZ R6, R30, R5 ;  /* 0x000000051e067221 */ /* 0x002fe20000010000 */
[----:B------:R-:W0:Y:S02]  /*1960*/  SHFL.BFLY PT, R2, R3, 0x2, 0x1f ;  /* 0x0c401f0003027f89 */ /* 0x000e2400000e0000 */
[----:B------:R-:W-:Y:S02]  /*1970*/  LEA.HI.X R11, R11, c[0x0][0x3cc], R0, 0x2, P1 ;  /* 0x0000f3000b0b7a11 */ /* 0x000fe400008f1400 */
[----:B------:R-:W1:Y:S01]  /*1980*/  SHFL.BFLY PT, R5, R6, 0x2, 0x1f ;  /* 0x0c401f0006057f89 */ /* 0x000e6200000e0000 */
[----:B0-----:R-:W-:-:S02]  /*1990*/  FADD.FTZ R4, R3, R2 ;  /* 0x0000000203047221 */ /* 0x001fc40000010000 */
[----:B------:R-:W-:-:S04]  /*19a0*/  IMAD.WIDE R2, R9, 0x10, R28 ;  /* 0x0000001009027825 */ /* 0x000fc800078e021c */
[----:B-1----:R-:W-:Y:S01]  /*19b0*/  FADD.FTZ R7, R6, R5 ;  /* 0x0000000506077221 */ /* 0x002fe20000010000 */
[C---:B------:R-:W-:Y:S01]  /*19c0*/  IADD3 R6, R9.reuse, 0x10, R9 ;  /* 0x0000001009067810 */ /* 0x040fe20007ffe009 */
[----:B------:R-:W0:Y:S03]  /*19d0*/  SHFL.BFLY PT, R5, R4, 0x1, 0x1f ;  /* 0x0c201f0004057f89 */ /* 0x000e2600000e0000 */
[----:B------:R-:W-:Y:S01]  /*19e0*/  IADD3 R9, R9, R6, RZ ;  /* 0x0000000609097210 */ /* 0x000fe20007ffe0ff */
[----:B------:R-:W1:Y:S01]  /*19f0*/  SHFL.BFLY PT, R8, R7, 0x1, 0x1f ;  /* 0x0c201f0007087f89 */ /* 0x000e6200000e0000 */
[----:B0-----:R-:W-:Y:S02]  /*1a00*/  FADD.FTZ R5, R4, R5 ;  /* 0x0000000504057221 */ /* 0x001fe40000010000 */
[----:B-1----:R-:W-:Y:S02]  /*1a10*/  FADD.FTZ R8, R7, R8 ;  /* 0x0000000807087221 */ /* 0x002fe40000010000 */
[----:B------:R-:W-:-:S02]  /*1a20*/  FMUL.FTZ R13, R5, c[0x0][0x2d4] ;  /* 0x0000b500050d7a20 */ /* 0x000fc40000410000 */
[----:B------:R-:W-:-:S03]  /*1a30*/  IMAD.WIDE R4, R36, 0x40, R2 ;  /* 0x0000004024047825 */ /* 0x000fc600078e0202 */
[----:B------:R-:W-:Y:S01]  /*1a40*/  @!P0 STG.E [R10.64], R13 ;  /* 0x0000000d0a008986 */ /* 0x000fe2000c101904 */
[----:B------:R-:W-:Y:S02]  /*1a50*/  FMUL.FTZ R15, R8, c[0x0][0x2d4] ;  /* 0x0000b500080f7a20 */ /* 0x000fe40000410000 */
[----:B------:R-:W-:-:S03]  /*1a60*/  IMAD.WIDE R36, R36, 0x40, R4 ;  /* 0x0000004024247825 */ /* 0x000fc600078e0204 */
[----:B------:R-:W-:Y:S01]  /*1a70*/  @!P0 STG.E [R10.64+0x80], R15 ;  /* 0x0000800f0a008986 */ /* 0x000fe2000c101904 */
[----:B------:R-:W-:-:S03]  /*1a80*/  IMAD.WIDE R6, R6, 0x10, R28 ;  /* 0x0000001006067825 */ /* 0x000fc600078e021c */
[----:B------:R-:W-:Y:S01]  /*1a90*/  STG.E.128 [R28.64], RZ ;  /* 0x000000ff1c007986 */ /* 0x000fe2000c101d04 */
[----:B------:R-:W-:-:S03]  /*1aa0*/  IMAD.WIDE R8, R9, 0x10, R28 ;  /* 0x0000001009087825 */ /* 0x000fc600078e021c */
[----:B------:R-:W-:Y:S04]  /*1ab0*/  STG.E.128 [R2.64], RZ ;  /* 0x000000ff02007986 */ /* 0x000fe8000c101d04 */
[----:B------:R-:W-:Y:S04]  /*1ac0*/  STG.E.128 [R4.64], RZ ;  /* 0x000000ff04007986 */ /* 0x000fe8000c101d04 */
[----:B------:R-:W-:Y:S04]  /*1ad0*/  STG.E.128 [R36.64], RZ ;  /* 0x000000ff24007986 */ /* 0x000fe8000c101d04 */
[----:B------:R-:W-:Y:S04]  /*1ae0*/  STG.E.128 [R28.64+0x100], RZ ;  /* 0x000100ff1c007986 */ /* 0x000fe8000c101d04 */
[----:B------:R-:W-:Y:S04]  /*1af0*/  STG.E.128 [R2.64+0x100], RZ ;  /* 0x000100ff02007986 */ /* 0x000fe8000c101d04 */
[----:B------:R-:W-:Y:S04]  /*1b00*/  STG.E.128 [R6.64], RZ ;  /* 0x000000ff06007986 */ /* 0x000fe8000c101d04 */
[----:B------:R-:W-:Y:S04]  /*1b10*/  STG.E.128 [R8.64], RZ ;  /* 0x000000ff08007986 */ /* 0x000fe8000c101d04 */
[----:B------:R-:W-:Y:S04]  /*1b20*/  STG.E.128 [R28.64+0x200], RZ ;  /* 0x000200ff1c007986 */ /* 0x000fe8000c101d04 */
[----:B------:R-:W-:Y:S04]  /*1b30*/  STG.E.128 [R2.64+0x200], RZ ;  /* 0x000200ff02007986 */ /* 0x000fe8000c101d04 */
[----:B------:R-:W-:Y:S04]  /*1b40*/  STG.E.128 [R6.64+0x100], RZ ;  /* 0x000100ff06007986 */ /* 0x000fe8000c101d04 */
[----:B------:R-:W-:Y:S01]  /*1b50*/  STG.E.128 [R8.64+0x100], RZ ;  /* 0x000100ff08007986 */ /* 0x000fe2000c101d04 */
[----:B------:R-:W-:Y:S05]  /*1b60*/  EXIT ;  /* 0x000000000000794d */ /* 0x000fea0003800000 */
.L_x_1034:
        /* <DEDUP_REMOVED lines=9> */
.L_x_1604:


//--------------------- .text._ZN5flash27flash_bwd_convert_dq_kernelI23Flash_bwd_kernel_traitsILi192ELi64ELi64ELi8ELi4ELi2ELi2ELb0ELb0EN7cutlass6half_tE19Flash_kernel_traitsILi192ELi64ELi64ELi8ES3_EEEEvNS_16Flash_bwd_paramsEi --------------------------
	.section	.text._ZN5flash27flash_bwd_convert_dq_kernelI23Flash_bwd_kernel_traitsILi192ELi64ELi64ELi8ELi4ELi2ELi2ELb0ELb0EN7cutlass6half_tE19Flash_kernel_traitsILi192ELi64ELi64ELi8ES3_EEEEvNS_16Flash_bwd_paramsEi,"ax",@progbits
	.sectioninfo	@"SHI_REGISTERS=96"
	.align	128
        .global         _ZN5flash27flash_bwd_convert_dq_kernelI23Flash_bwd_kernel_traitsILi192ELi64ELi64ELi8ELi4ELi2ELi2ELb0ELb0EN7cutlass6half_tE19Flash_kernel_traitsILi192ELi64ELi64ELi8ES3_EEEEvNS_16Flash_bwd_paramsEi
        .type           _ZN5flash27flash_bwd_convert_dq_kernelI23Flash_bwd_kernel_traitsILi192ELi64ELi64ELi8ELi4ELi2ELi2ELb0ELb0EN7cutlass6half_tE19Flash_kernel_traitsILi192ELi64ELi64ELi8ES3_EEEEvNS_16Flash_bwd_paramsEi,@function
        .size           _ZN5flash27flash_bwd_convert_dq_kernelI23Flash_bwd_kernel_traitsILi192ELi64ELi64ELi8ELi4ELi2ELi2ELb0ELb0EN7cutlass6half_tE19Flash_kernel_traitsILi192ELi64ELi64ELi8ES3_EEEEvNS_16Flash_bwd_paramsEi,(.L_x_1605 - _ZN5flash27flash_bwd_convert_dq_kernelI23Flash_bwd_kernel_traitsILi192ELi64ELi64ELi8ELi4ELi2ELi2ELb0ELb0EN7cutlass6half_tE19Flash_kernel_traitsILi192ELi64ELi64ELi8ES3_EEEEvNS_16Flash_bwd_paramsEi)
        .other          _ZN5flash27flash_bwd_convert_dq_kernelI23Flash_bwd_kernel_traitsILi192ELi64ELi64ELi8ELi4ELi2ELi2ELb0ELb0EN7cutlass6half_tE19Flash_kernel_traitsILi192ELi64ELi64ELi8ES3_EEEEvNS_16Flash_bwd_paramsEi,@"STO_CUDA_ENTRY STV_DEFAULT"
_ZN5flash27flash_bwd_convert_dq_kernelI23Flash_bwd_kernel_traitsILi192ELi64ELi64ELi8ELi4ELi2ELi2ELb0ELb0EN7cutlass6half_tE19Flash_kernel_traitsILi192ELi64ELi64ELi8ES3_EEEEvNS_16Flash_bwd_paramsEi:
.text._ZN5flash27flash_bwd_convert_dq_kernelI23Flash_bwd_kernel_traitsILi192ELi64ELi64ELi8ELi4ELi2ELi2ELb0ELb0EN7cutlass6half_tE19Flash_kernel_traitsILi192ELi64ELi64ELi8ES3_EEEEvNS_16Flash_bwd_paramsEi:
        /* <DEDUP_REMOVED lines=143> */
.L_x_1036:
        /* <DEDUP_REMOVED lines=124> */
.L_x_1035:
        /* <DEDUP_REMOVED lines=171> */
.L_x_1038:
[----:B------:R-:W-:Y:S05]  /*1b60*/  BSYNC B0 ;  /* 0x0000000000007941 */ /* 0x000fea0003800000 */
.L_x_1037:
        /* <DEDUP_REMOVED lines=20> */
.L_x_1039:
        /* <DEDUP_REMOVED lines=13> */
.L_x_1605:


//--------------------- .text._ZN5flash44flash_bwd_dq_dk_dv_loop_seqk_parallel_kernelI23Flash_bwd_kernel_traitsILi192ELi64ELi64ELi8ELi4ELi2ELi2ELb0ELb0EN7cutlass6half_tE19Flash_kernel_traitsILi192ELi64ELi64ELi8ES3_EELb1ELb0ELb0ELb0ELb0ELb0ELb0EEEvNS_16Flash_bwd_paramsE --------------------------
	.section	.text._ZN5flash44flash_bwd_dq_dk_dv_loop_seqk_parallel_kernelI23Flash_bwd_kernel_traitsILi192ELi64ELi64ELi8ELi4ELi2ELi2ELb0ELb0EN7cutlass6half_tE19Flash_kernel_traitsILi192ELi64ELi64ELi8ES3_EELb1ELb0ELb0ELb0ELb0ELb0ELb0EEEvNS_16Flash_bwd_paramsE,"ax",@progbits
	.sectioninfo	@"SHI_REGISTERS=255"
	.align	128
        .global         _ZN5flash44flash_bwd_dq_dk_dv_loop_seqk_parallel_kernelI23Flash_bwd_kernel_traitsILi192ELi64ELi64ELi8ELi4ELi2ELi2ELb0ELb0EN7cutlass6half_tE19Flash_kernel_traitsILi192ELi64ELi64ELi8ES3_EELb1ELb0ELb0ELb0ELb0ELb0ELb0EEEvNS_16Flash_bwd_paramsE
        .type           _ZN5flash44flash_bwd_dq_dk_dv_loop_seqk_parallel_kernelI23Flash_bwd_kernel_traitsILi192ELi64ELi64ELi8ELi4ELi2ELi2ELb0ELb0EN7cutlass6half_tE19Flash_kernel_traitsILi192ELi64ELi64ELi8ES3_EELb1ELb0ELb0ELb0ELb0ELb0ELb0EEEvNS_16Flash_bwd_paramsE,@function
        .size           _ZN5flash44flash_bwd_dq_dk_dv_loop_seqk_parallel_kernelI23Flash_bwd_kernel_traitsILi192ELi64ELi64ELi8ELi4ELi2ELi2ELb0ELb0EN7cutlass6half_tE19Flash_kernel_traitsILi192ELi64ELi64ELi8ES3_EELb1ELb0ELb0ELb0ELb0ELb0ELb0EEEvNS_16Flash_bwd_paramsE,(.L_x_1606 - _ZN5flash44flash_bwd_dq_dk_dv_loop_seqk_parallel_kernelI23Flash_bwd_kernel_traitsILi192ELi64ELi64ELi8ELi4ELi2ELi2ELb0ELb0EN7cutlass6half_tE19Flash_kernel_traitsILi192ELi64ELi64ELi8ES3_EELb1ELb0ELb0ELb0ELb0ELb0ELb0EEEvNS_16Flash_bwd_paramsE)
        .other          _ZN5flash44flash_bwd_dq_dk_dv_loop_seqk_parallel_kernelI23Flash_bwd_kernel_traitsILi192ELi64ELi64ELi8ELi4ELi2ELi2ELb0ELb0EN7cutlass6half_tE19Flash_kernel_traitsILi192ELi64ELi64ELi8ES3_EELb1ELb0ELb0ELb0ELb0ELb0ELb0EEEvNS_16Flash_bwd_paramsE,@"STO_CUDA_ENTRY STV_DEFAULT"
_ZN5flash44flash_bwd_dq_dk_dv_loop_seqk_parallel_kernelI23Flash_bwd_kernel_traitsILi192ELi64ELi64ELi8ELi4ELi2ELi2ELb0ELb0EN7cutlass6half_tE19Flash_kernel_traitsILi192ELi64ELi64ELi8ES3_EELb1ELb0ELb0ELb0ELb0ELb0ELb0EEEvNS_16Flash_bwd_paramsE:
.text._ZN5flash44flash_bwd_dq_dk_dv_loop_seqk_parallel_kernelI23Flash_bwd_kernel_traitsILi192ELi64ELi64ELi8ELi4ELi2ELi2ELb0ELb0EN7cutlass6half_tE19Flash_kernel_traitsILi192ELi64ELi64ELi8ES3_EELb1ELb0ELb0ELb0ELb0ELb0ELb0EEEvNS_16Flash_bwd_paramsE:
        /* <DEDUP_REMOVED lines=14> */
[----:B------:R-:W-:Y:S01]  /*00e0*/  ULDC.U8 UR4, c[0x0][0x2d8] ;  /* 0x0000b60000047ab9 */ /* 0x000fe20000000000 */
[----:B------:R-:W-:Y:S01]  /*00f0*/  IMAD.MOV.U32 R208, RZ, RZ, -0x10 ;  /* 0xfffffff0ffd07424 */ /* 0x000fe200078e00ff */
[----:B-1----:R-:W-:-:S04]  /*0100*/  SHF.R.S32.HI R2, RZ, 0x1f, R11 ;  /* 0x0000001fff027819 */ /* 0x002fc8000001140b */
[CC--:B------:R-:W-:Y:S02]  /*0110*/  LEA.HI R3, R2.reuse, R11.reuse, RZ, 0x4 ;  /* 0x0000000b02037211 */ /* 0x0c0fe400078f20ff */
[CC--:B------:R-:W-:Y:S02]  /*0120*/  LEA.HI R0, R2.reuse, R11.reuse, RZ, 0x2 ;  /* 0x0000000b02007211 */ /* 0x0c0fe400078f10ff */
[----:B------:R-:W-:Y:S02]  /*0130*/  SHF.R.S32.HI R4, RZ, 0x4, R3 ;  /* 0x00000004ff047819 */ /* 0x000fe40000011403 */
[CC--:B------:R-:W-:Y:S02]  /*0140*/  LEA.HI R8, R2.reuse, R11.reuse, RZ, 0x5 ;  /* 0x0000000b02087211 */ /* 0x0c0fe400078f28ff */
[CC--:B------:R-:W-:Y:S02]  /*0150*/  LEA.HI R10, R2.reuse, R11.reuse, RZ, 0x3 ;  /* 0x0000000b020a7211 */ /* 0x0c0fe400078f18ff */
[----:B------:R-:W-:-:S02]  /*0160*/  LEA.HI R248, R2, R11, RZ, 0x7 ;  /* 0x0000000b02f87211 */ /* 0x000fc400078f38ff */
[----:B------:R-:W-:Y:S02]  /*0170*/  LEA.HI R13, R2, R11, RZ, 0x6 ;  /* 0x0000000b020d7211 */ /* 0x000fe400078f30ff */
[C---:B------:R-:W-:Y:S02]  /*0180*/  LOP3.LUT R5, R3.reuse, 0xfffffff0, RZ, 0xc0, !PT ;  /* 0xfffffff003057812 */ /* 0x040fe400078ec0ff */
[----:B------:R-:W-:Y:S02]  /*0190*/  LOP3.LUT R2, R0, 0x7ffffffc, RZ, 0xc0, !PT ;  /* 0x7ffffffc00027812 */ /* 0x000fe400078ec0ff */
[----:B------:R-:W-:Y:S02]  /*01a0*/  LEA.HI R3, R3, R4, RZ, 0x1 ;  /* 0x0000000403037211 */ /* 0x000fe400078f08ff */
[----:B------:R-:W-:Y:S01]  /*01b0*/  SHF.R.S32.HI R7, RZ, 0x2, R0 ;  /* 0x00000002ff077819 */ /* 0x000fe20000011400 */
[----:B------:R-:W-:Y:S01]  /*01c0*/  IMAD.IADD R14, R11, 0x1, -R2 ;  /* 0x000000010b0e7824 */ /* 0x000fe200078e0a02 */
[----:B------:R-:W-:-:S02]  /*01d0*/  SHF.R.S32.HI R6, RZ, 0x1f, R0 ;  /* 0x0000001fff067819 */ /* 0x000fc40000011400 */
[----:B------:R-:W-:Y:S02]  /*01e0*/  LOP3.LUT R9, R8, 0xffffffe0, RZ, 0xc0, !PT ;  /* 0xffffffe008097812 */ /* 0x000fe400078ec0ff */
[----:B------:R-:W-:Y:S02]  /*01f0*/  LOP3.LUT R0, R10, 0xfffffff8, RZ, 0xc0, !PT ;  /* 0xfffffff80a007812 */ /* 0x000fe400078ec0ff */
[----:B------:R-:W-:Y:S01]  /*0200*/  LOP3.LUT R3, R3, 0xfffffffe, RZ, 0xc0, !PT ;  /* 0xfffffffe03037812 */ /* 0x000fe200078ec0ff */
[C---:B------:R-:W-:Y:S01]  /*0210*/  IMAD.IADD R16, R11.reuse, 0x1, -R9 ;  /* 0x000000010b107824 */ /* 0x040fe200078e0a09 */
[----:B------:R-:W-:Y:S01]  /*0220*/  SHF.R.S32.HI R237, RZ, 0x3, R10 ;  /* 0x00000003ffed7819 */ /* 0x000fe2000001140a */
[C---:B------:R-:W-:Y:S01]  /*0230*/  IMAD.IADD R0, R11.reuse, 0x1, -R0 ;  /* 0x000000010b007824 */ /* 0x040fe200078e0a00 */
[----:B------:R-:W-:Y:S01]  /*0240*/  LEA.HI R2, R6, R7, RZ, 0x3 ;  /* 0x0000000706027211 */ /* 0x000fe200078f18ff */
[----:B------:R-:W-:Y:S01]  /*0250*/  IMAD.IADD R9, R11, 0x1, -R5 ;  /* 0x000000010b097824 */ /* 0x000fe200078e0a05 */
[----:B------:R-:W-:Y:S01]  /*0260*/  SHF.R.S32.HI R17, RZ, 0x5, R8 ;  /* 0x00000005ff117819 */ /* 0x000fe20000011408 */
[----:B------:R-:W-:Y:S01]  /*0270*/  IMAD.IADD R11, R4, 0x1, -R3 ;  /* 0x00000001040b7824 */ /* 0x000fe200078e0a03 */
[----:B------:R-:W-:Y:S01]  /*0280*/  LOP3.LUT R3, R2, 0xfffffff8, RZ, 0xc0, !PT ;  /* 0xfffffff802037812 */ /* 0x000fe200078ec0ff */
[----:B------:R-:W-:Y:S01]  /*0290*/  IMAD.SHL.U32 R5, R237, 0x40, RZ ;  /* 0x00000040ed057824 */ /* 0x000fe200078e00ff */
[----:B------:R-:W-:Y:S01]  /*02a0*/  LEA.HI R6, R8, R17, RZ, 0x1 ;  /* 0x0000001108067211 */ /* 0x000fe200078f08ff */
[C---:B------:R-:W-:Y:S01]  /*02b0*/  IMAD.SHL.U32 R202, R0.reuse, 0x8, RZ ;  /* 0x0000000800ca7824 */ /* 0x040fe200078e00ff */
[----:B------:R-:W-:Y:S01]  /*02c0*/  LOP3.LUT P4, RZ, R0, 0x4, RZ, 0xc0, !PT ;  /* 0x0000000400ff7812 */ /* 0x000fe2000788c0ff */
[----:B------:R-:W-:Y:S01]  /*02d0*/  IMAD.IADD R4, R7, 0x1, -R3 ;  /* 0x0000000107047824 */ /* 0x000fe200078e0a03 */
[----:B------:R-:W-:Y:S01]  /*02e0*/  LOP3.LUT R2, R5, 0x1c0, RZ, 0xc0, !PT ;  /* 0x000001c005027812 */ /* 0x000fe200078ec0ff */
[----:B------:R-:W-:Y:S01]  /*02f0*/  IMAD.SHL.U32 R174, R11, 0x200, RZ ;  /* 0x000002000bae7824 */ /* 0x000fe200078e00ff */
[----:B------:R-:W-:Y:S01]  /*0300*/  LOP3.LUT R3, R6, 0xfffffffe, RZ, 0xc0, !PT ;  /* 0xfffffffe06037812 */ /* 0x000fe200078ec0ff */
[----:B------:R1:W-:Y:S01]  /*0310*/  STL [R1+0x4], R16 ;  /* 0x0000041001007387 */ /* 0x0003e20000100800 */
[----:B------:R-:W-:-:S02]  /*0320*/  LOP3.LUT R5, R2, 0x38, R202, 0xf8, !PT ;  /* 0x0000003802057812 */ /* 0x000fc400078ef8ca */
[----:B------:R-:W-:Y:S01]  /*0330*/  SHF.R.U32.HI R2, RZ, 0x3, R2 ;  /* 0x00000003ff027819 */ /* 0x000fe20000011602 */
[----:B------:R-:W-:Y:S01]  /*0340*/  IMAD.IADD R181, R17, 0x1, -R3 ;  /* 0x0000000111b57824 */ /* 0x000fe200078e0a03 */
[C---:B------:R-:W-:Y:S01]  /*0350*/  LOP3.LUT P3, RZ, R0.reuse, 0x2, RZ, 0xc0, !PT ;  /* 0x0000000200ff7812 */ /* 0x040fe2000786c0ff */
[----:B------:R-:W-:Y:S01]  /*0360*/  IMAD.SHL.U32 R0, R0, 0x40, RZ ;  /* 0x0000004000007824 */ /* 0x000fe200078e00ff */
[----:B------:R-:W-:Y:S01]  /*0370*/  LOP3.LUT R7, R5, R2, RZ, 0x3c, !PT ;  /* 0x0000000205077212 */ /* 0x000fe200078e3cff */
[----:B------:R-:W-:Y:S01]  /*0380*/  IMAD.SHL.U32 R2, R181, 0x10, RZ ;  /* 0x00000010b5027824 */ /* 0x000fe200078e00ff */
[----:B------:R-:W-:Y:S02]  /*0390*/  SHF.R.S32.HI R3, RZ, 0x1f, R9 ;  /* 0x0000001fff037819 */ /* 0x000fe40000011409 */
[----:B------:R-:W-:Y:S02]  /*03a0*/  LOP3.LUT R0, R0, 0x1c0, RZ, 0xc0, !PT ;  /* 0x000001c000007812 */ /* 0x000fe400078ec0ff */
[----:B------:R-:W-:-:S02]  /*03b0*/  LEA.HI R12, R3, R9, RZ, 0x3 ;  /* 0x00000009030c7211 */ /* 0x000fc400078f18ff */
[----:B------:R-:W-:Y:S02]  /*03c0*/  LOP3.LUT R6, R0, 0x10, R2, 0xf8, !PT ;  /* 0x0000001000067812 */ /* 0x000fe400078ef802 */
[----:B------:R-:W-:Y:S02]  /*03d0*/  LOP3.LUT R2, R4, 0x1, RZ, 0xc0, !PT ;  /* 0x0000000104027812 */ /* 0x000fe400078ec0ff */
[----:B------:R-:W-:Y:S02]  /*03e0*/  SHF.R.S32.HI R248, RZ, 0x7, R248 ;  /* 0x00000007fff87819 */ /* 0x000fe400000114f8 */
[----:B------:R-:W-:Y:S02]  /*03f0*/  ISETP.NE.U32.AND P0, PT, R2, 0x1, PT ;  /* 0x000000010200780c */ /* 0x000fe40003f05070 */
[----:B------:R-:W-:Y:S01]  /*0400*/  LOP3.LUT R171, R0, 0x8, R10, 0xf8, !PT ;  /* 0x0000000800ab7812 */ /* 0x000fe200078ef80a */
[----:B------:R-:W-:Y:S01]  /*0410*/  IMAD R3, R248, 0x800, R174 ;  /* 0x00000800f8037824 */ /* 0x000fe200078e02ae */
[----:B------:R-:W-:Y:S01]  /*0420*/  LOP3.LUT R5, R12, 0xfffffff8, RZ, 0xc0, !PT ;  /* 0xfffffff80c057812 */ /* 0x000fe200078ec0ff */
[----:B------:R-:W-:Y:S01]  /*0430*/  IMAD.SHL.U32 R19, R248, 0x20, RZ ;  /* 0x00000020f8137824 */ /* 0x000fe200078e00ff */
[----:B------:R-:W-:-:S02]  /*0440*/  SHF.R.S32.HI R2, RZ, 0x6, R13 ;  /* 0x00000006ff027819 */ /* 0x000fc4000001140d */
[----:B------:R-:W-:Y:S01]  /*0450*/  SHF.R.U32.HI R0, RZ, 0x3, R0 ;  /* 0x00000003ff007819 */ /* 0x000fe20000011600 */
[----:B------:R-:W-:Y:S01]  /*0460*/  IMAD.IADD R18, R9, 0x1, -R5 ;  /* 0x0000000109127824 */ /* 0x000fe200078e0a05 */
[C---:B------:R-:W-:Y:S01]  /*0470*/  R2P PR, R4.reuse, 0x6 ;  /* 0x0000000604007804 */ /* 0x040fe20000000000 */
[----:B------:R-:W-:Y:S01]  /*0480*/  IMAD.SHL.U32 R4, R4, 0x40, RZ ;  /* 0x0000004004047824 */ /* 0x000fe200078e00ff */
[----:B------:R-:W-:Y:S01]  /*0490*/  LOP3.LUT R10, R6, 0x8, R10, 0xf8, !PT ;  /* 0x00000008060a7812 */ /* 0x000fe200078ef80a */
[C---:B------:R-:W-:Y:S01]  /*04a0*/  IMAD R15, R2.reuse, 0x200, R7 ;  /* 0x00000200020f7824 */ /* 0x040fe200078e0207 */
[----:B------:R-:W-:Y:S01]  /*04b0*/  LOP3.LUT R171, R171, R0, RZ, 0x3c, !PT ;  /* 0x00000000abab7212 */ /* 0x000fe200078e3cff */
[----:B------:R-:W-:Y:S01]  /*04c0*/  IMAD.SHL.U32 R2, R2, 0x8, RZ ;  /* 0x0000000802027824 */ /* 0x000fe200078e00ff */
[----:B------:R-:W-:Y:S01]  /*04d0*/  SHF.R.S32.HI R5, RZ, 0x1f, R8 ;  /* 0x0000001fff057819 */ /* 0x000fe20000011408 */
[----:B------:R-:W-:Y:S01]  /*04e0*/  IMAD.SHL.U32 R6, R11, 0x8, RZ ;  /* 0x000000080b067824 */ /* 0x000fe200078e00ff */
[----:B------:R-:W-:Y:S01]  /*04f0*/  LOP3.LUT R174, R174, R10, R0, 0xf6, !PT ;  /* 0x0000000aaeae7212 */ /* 0x000fe200078ef600 */
[----:B------:R-:W-:Y:S01]  /*0500*/  IMAD.IADD R171, R3, 0x1, R171 ;  /* 0x0000000103ab7824 */ /* 0x000fe200078e02ab */
[----:B------:R-:W-:Y:S01]  /*0510*/  LOP3.LUT R0, R4, 0x1c0, RZ, 0xc0, !PT ;  /* 0x000001c004007812 */ /* 0x000fe200078ec0ff */
[----:B------:R-:W-:Y:S01]  /*0520*/  IMAD.SHL.U32 R4, R11, 0x20, RZ ;  /* 0x000000200b047824 */ /* 0x000fe200078e00ff */
[----:B------:R-:W-:Y:S01]  /*0530*/  LEA.HI R5, R5, R17, RZ, 0x2 ;  /* 0x0000001105057211 */ /* 0x000fe200078f10ff */
[----:B------:R1:W-:Y:S01]  /*0540*/  STL [R1+0xc], R18 ;  /* 0x00000c1201007387 */ /* 0x0003e20000100800 */
[----:B------:R-:W-:Y:S01]  /*0550*/  LOP3.LUT R2, R2, 0x18, RZ, 0xc0, !PT ;  /* 0x0000001802027812 */ /* 0x000fe200078ec0ff */
[----:B------:R-:W-:Y:S01]  /*0560*/  IMAD.SHL.U32 R172, R171, 0x2, RZ ;  /* 0x00000002abac7824 */ /* 0x000fe200078e00ff */
[----:B------:R-:W-:Y:S01]  /*0570*/  SHF.R.U32.HI R3, RZ, 0x3, R0 ;  /* 0x00000003ff037819 */ /* 0x000fe20000011600 */
[----:B------:R1:W-:Y:S01]  /*0580*/  STL [R1+0x8], R15 ;  /* 0x0000080f01007387 */ /* 0x0003e20000100800 */
[----:B------:R-:W-:Y:S01]  /*0590*/  LOP3.LUT R5, R5, 0xfffffffc, RZ, 0xc0, !PT ;  /* 0xfffffffc05057812 */ /* 0x000fe200078ec0ff */
[----:B------:R-:W-:Y:S01]  /*05a0*/  IMAD.SHL.U32 R191, R15, 0x2, RZ ;  /* 0x000000020fbf7824 */ /* 0x000fe200078e00ff */
[----:B------:R-:W-:Y:S01]  /*05b0*/  LOP3.LUT R8, R2, 0x20, R4, 0xf8, !PT ;  /* 0x0000002002087812 */ /* 0x000fe200078ef804 */
[----:B------:R-:W-:Y:S01]  /*05c0*/  IMAD.SHL.U32 R4, R14, 0x2, RZ ;  /* 0x000000020e047824 */ /* 0x000fe200078e00ff */
[----:B------:R-:W-:Y:S01]  /*05d0*/  LOP3.LUT R9, R3, R0, R2, 0x1e, !PT ;  /* 0x0000000003097212 */ /* 0x000fe200078e1e02 */
[----:B------:R-:W-:Y:S01]  /*05e0*/  IMAD.SHL.U32 R2, R18, 0x40, RZ ;  /* 0x0000004012027824 */ /* 0x000fe200078e00ff */
[----:B------:R-:W-:Y:S01]  /*05f0*/  LOP3.LUT R0, R0, 0x20, R19, 0xf8, !PT ;  /* 0x0000002000007812 */ /* 0x000fe200078ef813 */
[----:B------:R-:W-:Y:S01]  /*0600*/  IMAD.IADD R247, R17, 0x1, -R5 ;  /* 0x0000000111f77824 */ /* 0x000fe200078e0a05 */
[----:B------:R-:W-:Y:S01]  /*0610*/  SEL R169, R169, 0xffffffe0, !P3 ;  /* 0xffffffe0a9a97807 */ /* 0x000fe20005800000 */
[----:B------:R-:W-:Y:S01]  /*0620*/  IMAD.SHL.U32 R5, R12, 0x40, RZ ;  /* 0x000000400c057824 */ /* 0x000fe200078e00ff */
[----:B------:R-:W-:-:S02]  /*0630*/  LOP3.LUT R2, R2, 0x1c0, RZ, 0xc0, !PT ;  /* 0x000001c002027812 */ /* 0x000fc400078ec0ff */
[----:B------:R-:W-:Y:S01]  /*0640*/  LOP3.LUT R7, R0, R3, RZ, 0x3c, !PT ;  /* 0x0000000300077212 */ /* 0x000fe200078e3cff */
[----:B------:R-:W-:Y:S01]  /*0650*/  IMAD R0, R247, 0x400, R4 ;  /* 0x00000400f7007824 */ /* 0x000fe200078e0204 */
[----:B------:R-:W-:Y:S01]  /*0660*/  SHF.R.U32.HI R3, RZ, 0x3, R2 ;  /* 0x00000003ff037819 */ /* 0x000fe20000011602 */
[----:B------:R-:W-:Y:S01]  /*0670*/  IMAD R4, R181, 0x400, R4 ;  /* 0x00000400b5047824 */ /* 0x000fe200078e0204 */
[----:B------:R-:W-:Y:S01]  /*0680*/  LOP3.LUT R6, R2, 0x8, R6, 0xf8, !PT ;  /* 0x0000000802067812 */ /* 0x000fe200078ef806 */
[----:B------:R-:W-:Y:S01]  /*0690*/  IMAD.IADD R7, R0, 0x1, R7 ;  /* 0x0000000100077824 */ /* 0x000fe200078e0207 */
[----:B------:R-:W-:Y:S01]  /*06a0*/  LOP3.LUT R0, R5, 0xfffffe00, RZ, 0xc0, !PT ;  /* 0xfffffe0005007812 */ /* 0x000fe200078ec0ff */
[----:B------:R-:W-:Y:S01]  /*06b0*/  IMAD.IADD R4, R4, 0x1, R9 ;  /* 0x0000000104047824 */ /* 0x000fe200078e0209 */
[----:B------:R-:W-:Y:S01]  /*06c0*/  LOP3.LUT R2, R3, R8, R2, 0x1e, !PT ;  /* 0x0000000803027212 */ /* 0x000fe200078e1e02 */
[----:B------:R-:W-:Y:S01]  /*06d0*/  IMAD.SHL.U32 R206, R7, 0x2, RZ ;  /* 0x0000000207ce7824 */ /* 0x000fe200078e00ff */
[----:B------:R-:W-:Y:S01]  /*06e0*/  LOP3.LUT R3, R6, R3, RZ, 0x3c, !PT ;  /* 0x0000000306037212 */ /* 0x000fe200078e3cff */
[--C-:B------:R-:W-:Y:S01]  /*06f0*/  IMAD R187, R247, 0x400, R0.reuse ;  /* 0x00000400f7bb7824 */ /* 0x100fe200078e0200 */
[----:B------:R-:W-:Y:S01]  /*0700*/  LOP3.LUT R186, R2, R0, RZ, 0xfc, !PT ;  /* 0x0000000002ba7212 */ /* 0x000fe200078efcff */
[----:B------:R-:W-:Y:S01]  /*0710*/  IMAD R181, R181, 0x400, R0 ;  /* 0x00000400b5b57824 */ /* 0x000fe200078e0200 */
[----:B------:R-:W-:Y:S01]  /*0720*/  SHF.R.S32.HI R0, RZ, 0x1f, R16 ;  /* 0x0000001fff007819 */ /* 0x000fe20000011410 */
[----:B------:R-:W-:Y:S01]  /*0730*/  IMAD R169, R171, 0x2, R169 ;  /* 0x00000002aba97824 */ /* 0x000fe200078e02a9 */
[----:B------:R-:W-:Y:S01]  /*0740*/  SEL R173, R173, 0xffffffc0, !P4 ;  /* 0xffffffc0adad7807 */ /* 0x000fe20006000000 */
[----:B------:R-:W-:Y:S01]  /*0750*/  IMAD.IADD R181, R3, 0x1, R181 ;  /* 0x0000000103b57824 */ /* 0x000fe200078e02b5 */
[----:B------:R-:W-:Y:S01]  /*0760*/  LEA.HI R0, R0, R16, RZ, 0x2 ;  /* 0x0000001000007211 */ /* 0x000fe200078f10ff */
[----:B------:R-:W-:Y:S01]  /*0770*/  IMAD.IADD R187, R187, 0x1, R3 ;  /* 0x00000001bbbb7824 */ /* 0x000fe200078e0203 */
[----:B------:R-:W-:Y:S01]  /*0780*/  SEL R208, R208, 0x10, !P0 ;  /* 0x00000010d0d07807 */ /* 0x000fe20004000000 */
[----:B------:R-:W-:Y:S01]  /*0790*/  IMAD R171, R171, 0x2, R173 ;  /* 0x00000002abab7824 */ /* 0x000fe200078e02ad */
[----:B------:R-:W-:Y:S01]  /*07a0*/  IADD3 R207, R206, 0x20, RZ ;  /* 0x00000020cecf7810 */ /* 0x000fe20007ffe0ff */
[----:B------:R-:W-:Y:S01]  /*07b0*/  IMAD.IADD R170, R173, 0x1, R169 ;  /* 0x00000001adaa7824 */ /* 0x000fe200078e02a9 */
[----:B------:R-:W-:Y:S01]  /*07c0*/  SHF.R.S32.HI R0, RZ, 0x2, R0 ;  /* 0x00000002ff007819 */ /* 0x000fe20000011400 */
[----:B------:R-:W-:Y:S01]  /*07d0*/  IMAD R173, R174, 0x2, R173 ;  /* 0x00000002aead7824 */ /* 0x000fe200078e02ad */
[----:B------:R-:W-:Y:S01]  /*07e0*/  LEA R238, R4, 0x12000, 0x1 ;  /* 0x0001200004ee7811 */ /* 0x000fe200078e08ff */
[C---:B------:R-:W-:Y:S01]  /*07f0*/  IMAD.IADD R209, R206.reuse, 0x1, R208 ;  /* 0x00000001ced17824 */ /* 0x040fe200078e02d0 */
[----:B------:R-:W-:Y:S01]  /*0800*/  @P1 IADD3 R207, R206, -0x20, RZ ;  /* 0xffffffe0cecf1810 */ /* 0x000fe20007ffe0ff */
[----:B------:R-:W-:Y:S01]  /*0810*/  IMAD R214, R247, 0x10, R0 ;  /* 0x00000010f7d67824 */ /* 0x000fe200078e0200 */
[----:B------:R-:W-:Y:S01]  /*0820*/  IADD3 R239, R238, 0x40, RZ ;  /* 0x00000040eeef7810 */ /* 0x000fe20007ffe0ff */
[----:B------:R-:W-:Y:S01]  /*0830*/  IMAD.SHL.U32 R174, R174, 0x2, RZ ;  /* 0x00000002aeae7824 */ /* 0x000fe200078e00ff */
[----:B------:R-:W-:Y:S01]  /*0840*/  SHF.R.S32.HI R2, RZ, 0x1f, R237 ;  /* 0x0000001fff027819 */ /* 0x000fe200000114ed */
[----:B------:R-:W-:Y:S01]  /*0850*/  IMAD.IADD R208, R208, 0x1, R207 ;  /* 0x00000001d0d07824 */ /* 0x000fe200078e02cf */
[----:B------:R-:W-:-:S02]  /*0860*/  IADD3 R212, R202, 0x40, RZ ;  /* 0x00000040cad47810 */ /* 0x000fc40007ffe0ff */
[----:B------:R-:W-:Y:S02]  /*0870*/  IADD3 R213, R202, 0x80, RZ ;  /* 0x00000080cad57810 */ /* 0x000fe40007ffe0ff */
[----:B------:R-:W-:Y:S02]  /*0880*/  LEA R181, R181, 0x1e000, 0x1 ;  /* 0x0001e000b5b57811 */ /* 0x000fe400078e08ff */
[----:B-1----:R-:W-:Y:S02]  /*0890*/  @P2 IADD3 R239, R238, -0x40, RZ ;  /* 0xffffffc0eeef2810 */ /* 0x002fe40007ffe0ff */
.L_x_1086:
[----:B-1-3--:R-:W1:Y:S01]  /*08a0*/  S2R R35, SR_CTAID.Y ;  /* 0x0000000000237919 */ /* 0x00ae620000002600 */
[----:B--2---:R-:W2:Y:S01]  /*08b0*/  LDC.U8 R0, c[0x0][0x312] ;  /* 0x0000c480ff007b82 */ /* 0x004ea20000000000 */
[----:B------:R-:W-:Y:S02]  /*08c0*/  ISETP.NE.U32.AND P1, PT, RZ, c[0x0][0x240], PT ;  /* 0x00009000ff007a0c */ /* 0x000fe40003f25070 */
[----:B------:R-:W3:Y:S01]  /*08d0*/  S2R R2, SR_CTAID.Y ;  /* 0x0000000000027919 */ /* 0x000ee20000002600 */
[----:B------:R-:W-:Y:S02]  /*08e0*/  ISETP.EQ.U32.AND P5, PT, RZ, c[0x0][0x248], PT ;  /* 0x00009200ff007a0c */ /* 0x000fe40003fa2070 */
[----:B------:R-:W-:-:S02]  /*08f0*/  ISETP.NE.AND.EX P1, PT, RZ, c[0x0][0x244], PT, P1 ;  /* 0x00009100ff007a0c */ /* 0x000fc40003f25310 */
        /* <DEDUP_REMOVED lines=25> */
[----:B---3--:R1:W-:Y:S07]  /*0a90*/  STL [R1], R9 ;  /* 0x0000000901007387 */ /* 0x0083ee0000100800 */
[----:B----4-:R-:W-:Y:S05]  /*0aa0*/  @!P0 BRA `(.L_x_1040) ;  /* 0x0000003000008947 */ /* 0x010fea0003800000 */
[----:B------:R-:W2:Y:S02]  /*0ab0*/  @P4 LDG.E R4, [R2.64+0x4] ;  /* 0x0000040602044981 */ /* 0x000ea4000c1e1900 */
[----:B--2---:R-:W-:-:S06]  /*0ac0*/  @P4 IADD3 R4, R4, -R9, RZ ;  /* 0x8000000904044210 */ /* 0x004fcc0007ffe0ff */
[----:B------:R2:W5:Y:S02]  /*0ad0*/  @!P4 LDG.E R4, [R2.64] ;  /* 0x000000060204c981 */ /* 0x000564000c1e1900 */
.L_x_1040:
[----:B------:R-:W-:-:S04]  /*0ae0*/  ISETP.NE.U32.AND P2, PT, RZ, c[0x0][0x258], PT ;  /* 0x00009600ff007a0c */ /* 0x000fc80003f45070 */
[----:B------:R-:W-:-:S13]  /*0af0*/  ISETP.NE.AND.EX P2, PT, RZ, c[0x0][0x25c], PT, P2 ;  /* 0x00009700ff007a0c */ /* 0x000fda0003f45320 */
[----:B--2---:R-:W-:-:S04]  /*0b00*/  @P2 IADD3 R2, P0, R8, c[0x0][0x258], RZ ;  /* 0x0000960008022a10 */ /* 0x004fc80007f1e0ff */
        /* <DEDUP_REMOVED lines=41> */
.L_x_1042:
        /* <DEDUP_REMOVED lines=15> */
.L_x_1043:
[----:B------:R-:W-:Y:S01]  /*0e90*/  IABS R14, c[0x0][0x1c8] ;  /* 0x00007200000e7a13 */ /* 0x000fe20000000000 */
[----:B------:R-:W2:Y:S01]  /*0ea0*/  S2R R36, SR_CTAID.Z ;  /* 0x0000000000247919 */ /* 0x000ea20000002700 */
[----:B------:R-:W3:Y:S01]  /*0eb0*/  LDC.U8 R15, c[0x0][0x328] ;  /* 0x0000ca00ff0f7b82 */ /* 0x000ee20000000000 */
[----:B------:R-:W-:Y:S01]  /*0ec0*/  IMAD.MOV.U32 R12, RZ, RZ, c[0x0][0x224] ;  /* 0x00008900ff0c7624 */ /* 0x000fe200078e00ff */
[----:B------:R-:W4:Y:S01]  /*0ed0*/  I2F.RP R2, R14 ;  /* 0x0000000e00027306 */ /* 0x000f220000209400 */
[C---:B------:R-:W-:Y:S01]  /*0ee0*/  @P0 IMAD.WIDE.U32 R4, R0.reuse, c[0x0][0x370], RZ ;  /* 0x0000dc0000040a25 */ /* 0x040fe200078e00ff */
[----:B------:R-:W5:Y:S02]  /*0ef0*/  S2R R17, SR_CTAID.X ;  /* 0x0000000000117919 */ /* 0x000f640000002500 */
[----:B------:R-:W-:Y:S01]  /*0f00*/  SHF.R.S32.HI R12, RZ, 0x1f, R12 ;  /* 0x0000001fff0c7819 */ /* 0x000fe2000001140c */
[----:B------:R-:W-:Y:S01]  /*0f10*/  @P0 IMAD R11, R0, c[0x0][0x374], R5 ;  /* 0x0000dd00000b0a24 */ /* 0x000fe200078e0205 */
[----:B-1----:R-:W-:Y:S01]  /*0f20*/  @P0 MOV R9, R4 ;  /* 0x0000000400090202 */ /* 0x002fe20000000f00 */
[----:B------:R-:W-:Y:S01]  /*0f30*/  @!P0 IMAD.WIDE.U32 R4, R35, c[0x0][0x368], RZ ;  /* 0x0000da0023048a25 */ /* 0x000fe200078e00ff */
[----:B------:R-:W1:Y:S03]  /*0f40*/  LDC.U8 R25, c[0x0][0x3d0] ;  /* 0x0000f400ff197b82 */ /* 0x000e660000000000 */
[----:B------:R-:W-:-:S02]  /*0f50*/  IMAD.MOV.U32 R33, RZ, RZ, c[0x0][0x22c] ;  /* 0x00008b00ff217624 */ /* 0x000fc400078e00ff */
[----:B------:R-:W-:Y:S02]  /*0f60*/  @!P0 IMAD.MOV.U32 R9, RZ, RZ, R4 ;  /* 0x000000ffff098224 */ /* 0x000fe400078e0004 */
[----:B------:R-:W-:Y:S01]  /*0f70*/  IMAD.WIDE R22, R33, c[0x0][0x1c0], RZ ;  /* 0x0000700021167a25 */ /* 0x000fe200078e02ff */
[----:B----4-:R-:W4:Y:S01]  /*0f80*/  MUFU.RCP R2, R2 ;  /* 0x0000000200027308 */ /* 0x010f220000001000 */
[----:B--2---:R-:W-:Y:S02]  /*0f90*/  IABS R7, R36 ;  /* 0x0000002400077213 */ /* 0x004fe40000000000 */
[C---:B------:R-:W-:Y:S01]  /*0fa0*/  IMAD R31, R36.reuse, c[0x0][0x22c], RZ ;  /* 0x00008b00241f7a24 */ /* 0x040fe200078e02ff */
[----:B------:R-:W-:Y:S02]  /*0fb0*/  LOP3.LUT R8, R36, c[0x0][0x1c8], RZ, 0x3c, !PT ;  /* 0x0000720024087a12 */ /* 0x000fe400078e3cff */
[----:B---3--:R-:W-:Y:S02]  /*0fc0*/  ISETP.NE.AND P2, PT, R15, RZ, PT ;  /* 0x000000ff0f00720c */ /* 0x008fe40003f45270 */
[----:B------:R-:W-:-:S02]  /*0fd0*/  ISETP.GE.AND P3, PT, R8, RZ, PT ;  /* 0x000000ff0800720c */ /* 0x000fc40003f66270 */
[----:B------:R-:W-:Y:S02]  /*0fe0*/  SHF.L.U64.HI R8, R35, 0x7, R18 ;  /* 0x0000000723087819 */ /* 0x000fe40000010212 */
[----:B------:R-:W-:Y:S02]  /*0ff0*/  SHF.R.S32.HI R38, RZ, 0x1f, R36 ;  /* 0x0000001fff267819 */ /* 0x000fe40000011424 */
[----:B----4-:R-:W-:Y:S02]  /*1000*/  IADD3 R2, R2, 0xffffffe, RZ ;  /* 0x0ffffffe02027810 */ /* 0x010fe40007ffe0ff */
[----:B------:R-:W-:Y:S02]  /*1010*/  SEL R8, R8, RZ, P1 ;  /* 0x000000ff08087207 */ /* 0x000fe40000800000 */
[----:B------:R-:W2:Y:S01]  /*1020*/  F2I.FTZ.U32.TRUNC.NTZ R3, R2 ;  /* 0x0000000200037305 */ /* 0x000ea2000021f000 */
[----:B------:R-:W-:Y:S02]  /*1030*/  SHF.R.S32.HI R32, RZ, 0x1f, R31 ;  /* 0x0000001fff207819 */ /* 0x000fe4000001141f */
[----:B--2---:R-:W-:-:S05]  /*1040*/  IADD3 R2, RZ, -R3, RZ ;  /* 0x80000003ff027210 */ /* 0x004fca0007ffe0ff */
        /* <DEDUP_REMOVED lines=31> */
[----:B-1----:R-:W-:Y:S01]  /*1240*/  ISETP.NE.AND P1, PT, R25, RZ, PT ;  /* 0x000000ff1900720c */ /* 0x002fe20003f25270 */
[----:B------:R-:W-:Y:S01]  /*1250*/  IMAD.WIDE.U32 R6, R22, R6, RZ ;  /* 0x0000000616067225 */ /* 0x000fe200078e00ff */
[----:B------:R-:W-:-:S02]  /*1260*/  @P0 IADD3 R15, R5, R3, RZ ;  /* 0x00000003050f0210 */ /* 0x000fc40007ffe0ff */
[----:B------:R-:W-:Y:S01]  /*1270*/  @P5 IADD3 R2, R2, 0x1, RZ ;  /* 0x0000000102025810 */ /* 0x000fe20007ffe0ff */
[----:B------:R-:W-:Y:S01]  /*1280*/  IMAD R8, R22, R8, R14 ;  /* 0x0000000816087224 */ /* 0x000fe200078e020e */
[----:B------:R-:W-:Y:S01]  /*1290*/  @P2 SEL R4, R4, R0, !P0 ;  /* 0x0000000004042207 */ /* 0x000fe20004000000 */
[----:B-----5:R-:W-:-:S03]  /*12a0*/  IMAD.WIDE.U32 R22, R17, c[0x0][0x3d8], RZ ;  /* 0x0000f60011167a25 */ /* 0x020fc600078e00ff */
[----:B------:R-:W-:Y:S01]  /*12b0*/  IADD3 R13, R7, R8, RZ ;  /* 0x00000008070d7210 */ /* 0x000fe20007ffe0ff */
[----:B------:R-:W-:Y:S01]  /*12c0*/  IMAD.MOV.U32 R12, RZ, RZ, R2 ;  /* 0x000000ffff0c7224 */ /* 0x000fe200078e0002 */
[----:B------:R-:W-:Y:S01]  /*12d0*/  SEL R22, R22, RZ, P1 ;  /* 0x000000ff16167207 */ /* 0x000fe20000800000 */
[----:B------:R-:W-:Y:S01]  /*12e0*/  IMAD R3, R17, c[0x0][0x3dc], R23 ;  /* 0x0000f70011037a24 */ /* 0x000fe200078e0217 */
[----:B------:R-:W-:Y:S01]  /*12f0*/  SHF.R.S32.HI R23, RZ, 0x1f, R20 ;  /* 0x0000001fff177819 */ /* 0x000fe20000011414 */
[----:B------:R-:W-:Y:S01]  /*1300*/  @!P2 IMAD R5, R35, c[0x0][0x1c0], R36 ;  /* 0x000070002305aa24 */ /* 0x000fe200078e0224 */
[----:B------:R-:W-:Y:S01]  /*1310*/  @!P3 IADD3 R12, -R12, RZ, RZ ;  /* 0x000000ff0c0cb210 */ /* 0x000fe20007ffe1ff */
[----:B------:R-:W-:Y:S01]  /*1320*/  @P2 IMAD R14, R36, c[0x0][0x234], R4 ;  /* 0x00008d00240e2a24 */ /* 0x000fe200078e0204 */
[----:B------:R-:W-:Y:S01]  /*1330*/  @!P4 LOP3.LUT R12, RZ, c[0x0][0x1c8], RZ, 0x33, !PT ;  /* 0x00007200ff0cca12 */ /* 0x000fe200078e33ff */
        /* <DEDUP_REMOVED lines=11> */
.L_x_1044:
[----:B------:R-:W-:-:S04]  /*13f0*/  IMAD R8, R35, c[0x0][0x1c0], R36 ;  /* 0x0000700023087a24 */ /* 0x000fc800078e0224 */
[----:B------:R-:W-:Y:S02]  /*1400*/  IMAD R8, R8, c[0x0][0x224], RZ ;  /* 0x0000890008087a24 */ /* 0x000fe400078e02ff */
.L_x_1045:
        /* <DEDUP_REMOVED lines=13> */
[----:B------:R-:W-:Y:S01]  /*14e0*/  IMAD.WIDE.U32 R2, R10, c[0x0][0x370], R2 ;  /* 0x0000dc000a027a25 */ /* 0x000fe200078e0002 */
[----:B------:R-:W-:Y:S01]  /*14f0*/  SHF.R.S32.HI R5, RZ, 0x1f, R5 ;  /* 0x0000001fff057819 */ /* 0x000fe20000011405 */
[----:B------:R-:W-:Y:S03]  /*1500*/  BSSY B1, `(.L_x_1041) ;  /* 0x00007a6000017945 */ /* 0x000fe60003800000 */
        /* <DEDUP_REMOVED lines=14> */
[C---:B------:R-:W-:Y:S01]  /*15f0*/  IMAD.IADD R15, R10.reuse, 0x1, R8 ;  /* 0x000000010a0f7824 */ /* 0x040fe200078e0208 */
[----:B------:R-:W-:Y:S01]  /*1600*/  SHF.R.S32.HI R39, RZ, 0x5, R39 ;  /* 0x00000005ff277819 */ /* 0x000fe20000011427 */
[----:B------:R-:W-:Y:S01]  /*1610*/  IMAD.IADD R16, R10, 0x1, R14 ;  /* 0x000000010a107824 */ /* 0x000fe200078e020e */
        /* <DEDUP_REMOVED lines=14> */
[----:B------:R-:W-:Y:S01]  /*1700*/  LEA R188, P0, R6, c[0x0][0x350], 0x2 ;  /* 0x0000d40006bc7a11 */ /* 0x000fe200078010ff */
        /* <DEDUP_REMOVED lines=50> */
.L_x_1048:
[----:B------:R-:W-:Y:S05]  /*1a30*/  BSYNC B0 ;  /* 0x0000000000007941 */ /* 0x000fea0003800000 */
.L_x_1047:
        /* <DEDUP_REMOVED lines=39> */
.L_x_1050:
[----:B------:R-:W-:Y:S05]  /*1cb0*/  BSYNC B0 ;  /* 0x0000000000007941 */ /* 0x000fea0003800000 */
.L_x_1049:
        /* <DEDUP_REMOVED lines=19> */
.L_x_1052:
        /* <DEDUP_REMOVED lines=28> */
.L_x_1053:
[----:B------:R-:W-:Y:S05]  /*1fb0*/  BSYNC B0 ;  /* 0x0000000000007941 */ /* 0x000fea0003800000 */
.L_x_1051:
        /* <DEDUP_REMOVED lines=17> */
.L_x_1055:
        /* <DEDUP_REMOVED lines=38> */
.L_x_1056:
[----:B------:R-:W-:Y:S05]  /*2330*/  BSYNC B0 ;  /* 0x0000000000007941 */ /* 0x000fea0003800000 */
.L_x_1054:
[----:B------:R-:W-:Y:S01]  /*2340*/  IMAD R11, R232, -0x40, R193 ;  /* 0xffffffc0e80b7824 */ /* 0x000fe200078e02c1 */
[C---:B------:R-:W-:Y:S01]  /*2350*/  IADD3 R0, R214.reuse, 0x8, RZ ;  /* 0x00000008d6007810 */ /* 0x040fe20007ffe0ff */
[C---:B-1----:R-:W-:Y:S01]  /*2360*/  IMAD.WIDE R2, R214.reuse, 0x4, R200 ;  /* 0x00000004d6027825 */ /* 0x042fe200078e02c8 */
[-C--:B------:R-:W-:Y:S02]  /*2370*/  ISETP.GE.AND P1, PT, R214, R10.reuse, PT ;  /* 0x0000000ad600720c */ /* 0x080fe40003f26270 */
[----:B------:R-:W-:Y:S02]  /*2380*/  ISETP.GE.AND P0, PT, R0, R10, PT ;  /* 0x0000000a0000720c */ /* 0x000fe40003f06270 */
[----:B------:R-:W-:Y:S02]  /*2390*/  ISETP.GE.AND P6, PT, R237, R11, PT ;  /* 0x0000000bed00720c */ /* 0x000fe40003fc6270 */
[----:B------:R-:W-:Y:S02]  /*23a0*/  MOV R204, 0x7f800000 ;  /* 0x7f80000000cc7802 */ /* 0x000fe40000000f00 */
[----:B------:R-:W-:Y:S01]  /*23b0*/  MOV R205, 0x7f800000 ;  /* 0x7f80000000cd7802 */ /* 0x000fe20000000f00 */
[----:B------:R-:W-:-:S04]  /*23c0*/  IMAD R0, R23, c[0x0][0x198], RZ ;  /* 0x0000660017007a24 */ /* 0x000fc800078e02ff */
[----:B------:R1:W5:Y:S04]  /*23d0*/  @!P1 LDG.E R204, [R2.64] ;  /* 0x0000000602cc9981 */ /* 0x000368000c1e1900 */
[----:B------:R1:W5:Y:S01]  /*23e0*/  @!P0 LDG.E R205, [R2.64+0x20] ;  /* 0x0000200602cd8981 */ /* 0x000362000c1e1900 */
[C---:B------:R-:W-:Y:S01]  /*23f0*/  IMAD R0, R20.reuse, c[0x0][0x19c], R0 ;  /* 0x0000670014007a24 */ /* 0x040fe200078e0200 */
[----:B------:R-:W-:Y:S02]  /*2400*/  BSSY B0, `(.L_x_1057) ;  /* 0x000002b000007945 */ /* 0x000fe40003800000 */
[----:B------:R2:W-:Y:S04]  /*2410*/  @P6 STS.128 [R191+0x12000], RZ ;  /* 0x012000ffbf006388 */ /* 0x0005e80000000c00 */
[----:B------:R2:W-:Y:S04]  /*2420*/  @P6 STS.128 [R191+0x14000], RZ ;  /* 0x014000ffbf006388 */ /* 0x0005e80000000c00 */
[----:B------:R2:W-:Y:S01]  /*2430*/  @P6 STS.128 [R191+0x16000], RZ ;  /* 0x016000ffbf006388 */ /* 0x0005e20000000c00 */
[----:B-1----:R-:W-:-:S05]  /*2440*/  IMAD.WIDE.U32 R2, R20, c[0x0][0x198], R202 ;  /* 0x0000660014027a25 */ /* 0x002fca00078e00ca */
[----:B------:R-:W-:-:S04]  /*2450*/  IADD3 R4, P0, R26, R2, RZ ;  /* 0x000000021a047210 */ /* 0x000fc80007f1e0ff */
[----:B------:R-:W-:Y:S01]  /*2460*/  IADD3.X R5, R27, R3, R0, P0, !PT ;  /* 0x000000031b057210 */ /* 0x000fe200007fe400 */
[----:B------:R-:W-:-:S04]  /*2470*/  IMAD R0, R25, c[0x0][0x1b0], RZ ;  /* 0x00006c0019007a24 */ /* 0x000fc800078e02ff */
[C---:B------:R-:W-:Y:S02]  /*2480*/  IMAD R0, R12.reuse, c[0x0][0x1b4], R0 ;  /* 0x00006d000c007a24 */ /* 0x040fe400078e0200 */
[----:B------:R-:W-:-:S05]  /*2490*/  IMAD.WIDE.U32 R4, R12, c[0x0][0x1b0], R4 ;  /* 0x00006c000c047a25 */ /* 0x000fca00078e0004 */
[----:B------:R-:W-:Y:S01]  /*24a0*/  IADD3 R10, R5, R0, RZ ;  /* 0x00000000050a7210 */ /* 0x000fe20007ffe0ff */
        /* <DEDUP_REMOVED lines=32> */
.L_x_1058:
[----:B--2---:R-:W-:Y:S05]  /*26b0*/  BSYNC B0 ;  /* 0x0000000000007941 */ /* 0x004fea0003800000 */
.L_x_1057:
        /* <DEDUP_REMOVED lines=38> */
.L_x_1060:
[----:B------:R-:W-:Y:S05]  /*2920*/  BSYNC B0 ;  /* 0x0000000000007941 */ /* 0x000fea0003800000 */
.L_x_1059:
[----:B------:R1:W-:Y:S02]  /*2930*/  @P6 STS.128 [R191+0x18000], RZ ;  /* 0x018000ffbf006388 */ /* 0x0003e40000000c00 */
[C---:B-1----:R-:W-:Y:S01]  /*2940*/  IMAD.WIDE.U32 R2, R20.reuse, c[0x0][0x1a0], R202 ;  /* 0x0000680014027a25 */ /* 0x042fe200078e00ca */
        /* <DEDUP_REMOVED lines=43> */
.L_x_1062:
[----:B------:R-:W-:Y:S05]  /*2c00*/  BSYNC B0 ;  /* 0x0000000000007941 */ /* 0x000fea0003800000 */
.L_x_1061:
        /* <DEDUP_REMOVED lines=16> */
[C---:B------:R-:W-:Y:S01]  /*2d10*/  @!P4 LEA R4, P2, R8.reuse, c[0x0][0x170], 0x1 ;  /* 0x00005c000804ca11 */ /* 0x040fe200078408ff */
[----:B------:R-:W-:Y:S01]  /*2d20*/  IMAD.IADD R0, R9, 0x1, R0 ;  /* 0x0000000109007824 */ /* 0x000fe200078e0200 */
[----:B------:R-:W-:-:S04]  /*2d30*/  @!P1 LEA R2, P0, R8, c[0x0][0x170], 0x1 ;  /* 0x00005c0008029a11 */ /* 0x000fc800078008ff */
[C-C-:B------:R-:W-:Y:S02]  /*2d40*/  @!P5 LEA.HI.X R7, R8.reuse, c[0x0][0x174], R0.reuse, 0x1, P6 ;  /* 0x00005d000807da11 */ /* 0x140fe400030f0c00 */
[C-C-:B------:R-:W-:Y:S02]  /*2d50*/  @!P4 LEA.HI.X R5, R8.reuse, c[0x0][0x174], R0.reuse, 0x1, P2 ;  /* 0x00005d000805ca11 */ /* 0x140fe400010f0c00 */
        /* <DEDUP_REMOVED lines=14> */
[----:B------:R1:W-:Y:S02]  /*2e40*/  @!P1 LDGSTS.E.BYPASS.LTC128B.128 [R191+0x1d000], [R2.64+0x100] ;  /* 0x1d00010002bf9fae */ /* 0x0003e4000b901d46 */
.L_x_1064:
[----:B------:R-:W-:Y:S05]  /*2e50*/  BSYNC B0 ;  /* 0x0000000000007941 */ /* 0x000fea0003800000 */
.L_x_1063:
[----:B------:R-:W-:Y:S01]  /*2e60*/  IMAD.MOV.U32 R234, RZ, RZ, c[0x0][0x308] ;  /* 0x0000c200ffea7624 */ /* 0x000fe200078e00ff */
[----:B-12---:R-:W2:Y:S01]  /*2e70*/  LDL R7, [R1+0xc] ;  /* 0x00000c0001077983 */ /* 0x006ea20000100800 */
[----:B------:R-:W-:-:S03]  /*2e80*/  IMAD.MOV.U32 R235, RZ, RZ, c[0x0][0x30c] ;  /* 0x0000c300ffeb7624 */ /* 0x000fc600078e00ff */
[----:B------:R-:W0:Y:S04]  /*2e90*/  LDGDEPBAR ;  /* 0x00000000000079af */ /* 0x000e280000000000 */
[----:B---3--:R1:W3:Y:S04]  /*2ea0*/  LDG.E.64 R2, [R234.64+0x8] ;  /* 0x00000806ea027981 */ /* 0x0082e8000c1e1b00 */
[----:B-1--4-:R-:W4:Y:S01]  /*2eb0*/  LDG.E.64 R234, [R234.64] ;  /* 0x00000006eaea7981 */ /* 0x012f22000c1e1b00 */
[----:B------:R-:W-:Y:S01]  /*2ec0*/  IMAD R0, R35, c[0x0][0x1c0], R36 ;  /* 0x0000700023007a24 */ /* 0x000fe200078e0224 */
[----:B------:R-:W-:Y:S01]  /*2ed0*/  IADD3 R5, R20, 0x40, RZ ;  /* 0x0000004014057810 */ /* 0x000fe20007ffe0ff */
[----:B------:R-:W-:Y:S01]  /*2ee0*/  IMAD.MOV.U32 R180, RZ, RZ, 0x40 ;  /* 0x00000040ffb47424 */ /* 0x000fe200078e00ff */
[----:B------:R-:W-:Y:S01]  /*2ef0*/  SHF.R.S32.HI R6, RZ, 0x1f, R34 ;  /* 0x0000001fff067819 */ /* 0x000fe20000011422 */
[----:B------:R-:W-:Y:S01]  /*2f00*/  IMAD.SHL.U32 R0, R0, 0x20, RZ ;  /* 0x0000002000007824 */ /* 0x000fe200078e00ff */
[----:B------:R-:W-:Y:S01]  /*2f10*/  ISETP.GE.AND P0, PT, R5, R193, PT ;  /* 0x000000c10500720c */ /* 0x000fe20003f06270 */
[----:B------:R-:W-:Y:S01]  /*2f20*/  IMAD.SHL.U32 R176, R187, 0x2, RZ ;  /* 0x00000002bbb07824 */ /* 0x000fe200078e00ff */
[----:B------:R-:W-:Y:S01]  /*2f30*/  MOV R192, R190 ;  /* 0x000000be00c07202 */ /* 0x000fe20000000f00 */
        /* <DEDUP_REMOVED lines=48> */
[----:B---3--:R-:W-:-:S02]  /*3240*/  IADD3 R216, P2, P1, R0, R2, R34 ;  /* 0x0000000200d87210 */ /* 0x008fc4000795e022 */
[----:B------:R-:W-:Y:S01]  /*3250*/  IADD3 R0, R186, 0x3000, RZ ;  /* 0x00003000ba007810 */ /* 0x000fe20007ffe0ff */
[----:B------:R-:W-:Y:S01]  /*3260*/  CS2R R34, SRZ ;  /* 0x0000000000227805 */ /* 0x000fe2000001ff00 */
[----:B------:R-:W-:Y:S01]  /*3270*/  IADD3 R2, R187, 0x3000, RZ ;  /* 0x00003000bb027810 */ /* 0x000fe20007ffe0ff */
[----:B------:R-:W-:Y:S01]  /*3280*/  IMAD.WIDE.U32 R216, R216, -0x2daee0ad, RZ ;  /* 0xd2511f53d8d87825 */ /* 0x000fe200078e00ff */
[----:B------:R-:W-:Y:S02]  /*3290*/  SEL R0, R0, R186, !P3 ;  /* 0x000000ba00007207 */ /* 0x000fe40005800000 */
[----:B------:R-:W-:Y:S02]  /*32a0*/  SEL R2, R2, R187, !P3 ;  /* 0x000000bb02027207 */ /* 0x000fe40005800000 */
[----:B------:R-:W-:Y:S01]  /*32b0*/  IADD3.X R241, R4, R3, R6, P2, P1 ;  /* 0x0000000304f17210 */ /* 0x000fe200017e2406 */
[----:B------:R-:W-:Y:S01]  /*32c0*/  IMAD.SHL.U32 R168, R0, 0x2, RZ ;  /* 0x0000000200a87824 */ /* 0x000fe200078e00ff */
[----:B--2---:R-:W-:Y:S01]  /*32d0*/  R2P PR, R7, 0x6 ;  /* 0x0000000607007804 */ /* 0x004fe20000000000 */
[----:B------:R-:W1:Y:S01]  /*32e0*/  @P0 S2R R0, SR_TID.X ;  /* 0x0000000000000919 */ /* 0x000e620000002100 */
[----:B------:R-:W-:-:S02]  /*32f0*/  IMAD.SHL.U32 R175, R2, 0x2, RZ ;  /* 0x0000000202af7824 */ /* 0x000fc400078e00ff */
[----:B------:R-:W-:Y:S01]  /*3300*/  IMAD.MOV.U32 R2, RZ, RZ, c[0x0][0x22c] ;  /* 0x00008b00ff027624 */ /* 0x000fe200078e00ff */
[----:B------:R-:W-:Y:S02]  /*3310*/  SEL R185, R185, 0xffffffe0, !P1 ;  /* 0xffffffe0b9b97807 */ /* 0x000fe40004800000 */
[----:B------:R-:W-:Y:S01]  /*3320*/  SEL R180, R180, 0xffffffc0, !P2 ;  /* 0xffffffc0b4b47807 */ /* 0x000fe20005000000 */
[----:B------:R-:W-:Y:S01]  /*3330*/  IMAD R2, R2, c[0x0][0x1c0], RZ ;  /* 0x0000700002027a24 */ /* 0x000fe200078e02ff */
[----:B------:R-:W-:Y:S01]  /*3340*/  IADD3 R182, R181, R185, RZ ;  /* 0x000000b9b5b67210 */ /* 0x000fe20007ffe0ff */
[----:B------:R-:W-:Y:S01]  /*3350*/  IMAD.IADD R177, R185, 0x1, R176 ;  /* 0x00000001b9b17824 */ /* 0x000fe200078e02b0 */
[----:B------:R-:W-:Y:S01]  /*3360*/  IADD3 R179, R180, R176, RZ ;  /* 0x000000b0b4b37210 */ /* 0x000fe20007ffe0ff */
[----:B------:R-:W-:Y:S01]  /*3370*/  IMAD.SHL.U32 R233, R2, 0x10, RZ ;  /* 0x0000001002e97824 */ /* 0x000fe200078e00ff */
[----:B----4-:R-:W-:Y:S01]  /*3380*/  IADD3 R3, R234, 0x3c6ef372, RZ ;  /* 0x3c6ef372ea037810 */ /* 0x010fe20007ffe0ff */
[----:B------:R-:W-:Y:S01]  /*3390*/  IMAD.SHL.U32 R198, R2, 0x8, RZ ;  /* 0x0000000802c67824 */ /* 0x000fe200078e00ff */
[----:B------:R-:W-:Y:S01]  /*33a0*/  IADD3 R3, R235, 0x32370b8f, RZ ;  /* 0x32370b8feb037810 */ /* 0x000fe20007ffe0ff */
[----:B------:R-:W-:Y:S01]  /*33b0*/  IMAD.IADD R183, R181, 0x1, R180 ;  /* 0x00000001b5b77824 */ /* 0x000fe200078e02b4 */
[----:B------:R-:W-:Y:S01]  /*33c0*/  IADD3 R3, R234, 0x1715609d, RZ ;  /* 0x1715609dea037810 */ /* 0x000fe20007ffe0ff */
[----:B------:R-:W-:Y:S01]  /*33d0*/  IMAD.IADD R184, R180, 0x1, R182 ;  /* 0x00000001b4b87824 */ /* 0x000fe200078e02b6 */
[----:B------:R-:W-:Y:S01]  /*33e0*/  IADD3 R3, R235, 0x646e171e, RZ ;  /* 0x646e171eeb037810 */ /* 0x000fe20007ffe0ff */
[----:B------:R-:W-:Y:S01]  /*33f0*/  IMAD.SHL.U32 R3, R248, 0x20, RZ ;  /* 0x00000020f8037824 */ /* 0x000fe200078e00ff */
[C---:B------:R-:W-:Y:S01]  /*3400*/  IADD3 R250, R233.reuse, 0x80, RZ ;  /* 0x00000080e9fa7810 */ /* 0x040fe20007ffe0ff */
[----:B------:R-:W-:Y:S01]  /*3410*/  IMAD.IADD R178, R180, 0x1, R177 ;  /* 0x00000001b4b27824 */ /* 0x000fe200078e02b1 */
[C---:B------:R-:W-:Y:S01]  /*3420*/  IADD3 R249, R233.reuse, 0xa0, RZ ;  /* 0x000000a0e9f97810 */ /* 0x040fe20007ffe0ff */
[----:B-1----:R-:W-:Y:S01]  /*3430*/  @P0 IMAD.SHL.U32 R0, R0, 0x2, RZ ;  /* 0x0000000200000824 */ /* 0x002fe200078e00ff */
[C---:B------:R-:W-:Y:S01]  /*3440*/  IADD3 R251, R233.reuse, 0x60, RZ ;  /* 0x00000060e9fb7810 */ /* 0x040fe20007ffe0ff */
[C---:B------:R-:W-:Y:S01]  /*3450*/  IMAD.IADD R243, R198.reuse, 0x1, R250 ;  /* 0x00000001c6f37824 */ /* 0x040fe200078e02fa */
[----:B------:R-:W-:Y:S01]  /*3460*/  IADD3 R252, R233, 0x40, RZ ;  /* 0x00000040e9fc7810 */ /* 0x000fe20007ffe0ff */
[C---:B------:R-:W-:Y:S01]  /*3470*/  IMAD.IADD R242, R198.reuse, 0x1, R249 ;  /* 0x00000001c6f27824 */ /* 0x040fe200078e02f9 */
[----:B------:R-:W-:Y:S01]  /*3480*/  @P0 LOP3.LUT R240, R3, 0x6, R0, 0xf8, !PT ;  /* 0x0000000603f00812 */ /* 0x000fe200078ef800 */
[C---:B------:R-:W-:Y:S01]  /*3490*/  IMAD.IADD R244, R198.reuse, 0x1, R251 ;  /* 0x00000001c6f47824 */ /* 0x040fe200078e02fb */
[----:B------:R-:W-:Y:S01]  /*34a0*/  IADD3 R0, R233, 0x20, RZ ;  /* 0x00000020e9007810 */ /* 0x000fe20007ffe0ff */
[----:B------:R-:W-:Y:S01]  /*34b0*/  IMAD.IADD R245, R198, 0x1, R252 ;  /* 0x00000001c6f57824 */ /* 0x000fe200078e02fc */
[----:B------:R-:W-:Y:S01]  /*34c0*/  IADD3 R5, R234, -0x61c88647, RZ ;  /* 0x9e3779b9ea057810 */ /* 0x000fe20007ffe0ff */
[C---:B------:R-:W-:Y:S01]  /*34d0*/  IMAD.IADD R2, R198.reuse, 0x1, R243 ;  /* 0x00000001c6027824 */ /* 0x040fe200078e02f3 */
[C---:B------:R-:W-:Y:S01]  /*34e0*/  IADD3 R246, R198.reuse, R0, RZ ;  /* 0x00000000c6f67210 */ /* 0x040fe20007ffe0ff */
[C---:B------:R-:W-:Y:S01]  /*34f0*/  IMAD.IADD R0, R198.reuse, 0x1, R242 ;  /* 0x00000001c6007824 */ /* 0x040fe200078e02f2 */
[C---:B------:R-:W-:Y:S01]  /*3500*/  IADD3 R4, R235.reuse, -0x4498517b, RZ ;  /* 0xbb67ae85eb047810 */ /* 0x040fe20007ffe0ff */
[C---:B------:R-:W-:Y:S01]  /*3510*/  IMAD.IADD R3, R198.reuse, 0x1, R244 ;  /* 0x00000001c6037824 */ /* 0x040fe200078e02f4 */
[----:B------:R-:W-:Y:S01]  /*3520*/  IADD3 R5, R235, 0x76cf5d0a, RZ ;  /* 0x76cf5d0aeb057810 */ /* 0x000fe20007ffe0ff */
[----:B------:R-:W-:Y:S01]  /*3530*/  IMAD.IADD R220, R198, 0x1, R2 ;  /* 0x00000001c6dc7824 */ /* 0x000fe200078e0202 */
[----:B------:R-:W-:Y:S01]  /*3540*/  IADD3 R4, R234, -0x255992d5, RZ ;  /* 0xdaa66d2bea047810 */ /* 0x000fe20007ffe0ff */
[----:B------:R-:W-:Y:S01]  /*3550*/  IMAD.IADD R222, R198, 0x1, R3 ;  /* 0x00000001c6de7824 */ /* 0x000fe200078e0203 */
[----:B------:R-:W-:-:S02]  /*3560*/  IADD3 R5, R234, 0x78dde6e4, RZ ;  /* 0x78dde6e4ea057810 */ /* 0x000fc40007ffe0ff */
[C---:B------:R-:W-:Y:S01]  /*3570*/  IADD3 R4, R235.reuse, -0x126145ec, RZ ;  /* 0xed9eba14eb047810 */ /* 0x040fe20007ffe0ff */
[----:B------:R-:W-:Y:S01]  /*3580*/  IMAD.IADD R221, R198, 0x1, R222 ;  /* 0x00000001c6dd7824 */ /* 0x000fe200078e02de */
[----:B------:R-:W-:Y:S02]  /*3590*/  IADD3 R5, R235, -0x56f99767, RZ ;  /* 0xa9066899eb057810 */ /* 0x000fe40007ffe0ff */
[----:B------:R-:W-:Y:S01]  /*35a0*/  IADD3 R4, R234, -0x4ab325aa, RZ ;  /* 0xb54cda56ea047810 */ /* 0x000fe20007ffe0ff */
[C---:B------:R-:W-:Y:S01]  /*35b0*/  IMAD.IADD R4, R198.reuse, 0x1, R245 ;  /* 0x00000001c6047824 */ /* 0x040fe200078e02f5 */
[C---:B------:R-:W-:Y:S02]  /*35c0*/  IADD3 R5, R198.reuse, R246, RZ ;  /* 0x000000f6c6057210 */ /* 0x040fe40007ffe0ff */
[C---:B------:R-:W-:Y:S01]  /*35d0*/  IADD3 R218, R198.reuse, R0, RZ ;  /* 0x00000000c6da7210 */ /* 0x040fe20007ffe0ff */
[C---:B------:R-:W-:Y:S01]  /*35e0*/  IMAD.IADD R224, R198.reuse, 0x1, R4 ;  /* 0x00000001c6e07824 */ /* 0x040fe200078e0204 */
[----:B------:R-:W-:-:S02]  /*35f0*/  IADD3 R226, R198, R5, RZ ;  /* 0x00000005c6e27210 */ /* 0x000fc40007ffe0ff */
[C---:B------:R-:W-:Y:S01]  /*3600*/  IADD3 R219, R198.reuse, R220, RZ ;  /* 0x000000dcc6db7210 */ /* 0x040fe20007ffe0ff */
[C---:B------:R-:W-:Y:S01]  /*3610*/  IMAD.IADD R223, R198.reuse, 0x1, R224 ;  /* 0x00000001c6df7824 */ /* 0x040fe200078e02e0 */
[C---:B------:R-:W-:Y:S01]  /*3620*/  IADD3 R229, R198.reuse, R221, RZ ;  /* 0x000000ddc6e57210 */ /* 0x040fe20007ffe0ff */
[C---:B------:R-:W-:Y:S02]  /*3630*/  IMAD.IADD R225, R198.reuse, 0x1, R226 ;  /* 0x00000001c6e17824 */ /* 0x040fe400078e02e2 */
[C---:B------:R-:W-:Y:S02]  /*3640*/  IMAD.IADD R215, R198.reuse, 0x1, R218 ;  /* 0x00000001c6d77824 */ /* 0x040fe400078e02da */
[C---:B------:R-:W-:Y:S02]  /*3650*/  IMAD.IADD R231, R198.reuse, 0x1, R225 ;  /* 0x00000001c6e77824 */ /* 0x040fe400078e02e1 */
[C---:B------:R-:W-:Y:S02]  /*3660*/  IMAD.IADD R230, R198.reuse, 0x1, R223 ;  /* 0x00000001c6e67824 */ /* 0x040fe400078e02df */
[----:B------:R-:W-:-:S02]  /*3670*/  IMAD.IADD R228, R198, 0x1, R219 ;  /* 0x00000001c6e47824 */ /* 0x000fc400078e02db */
[----:B------:R-:W-:Y:S02]  /*3680*/  IMAD.IADD R227, R198, 0x1, R215 ;  /* 0x00000001c6e37824 */ /* 0x000fe400078e02d7 */
.L_x_1067:
[----:B------:R-:W0:Y:S01]  /*3690*/  LDGDEPBAR ;  /* 0x00000000000079af */ /* 0x000e220000000000 */
[C---:B------:R-:W-:Y:S01]  /*36a0*/  IMAD.IADD R0, R175.reuse, 0x1, R185 ;  /* 0x00000001af007824 */ /* 0x040fe200078e02b9 */
[----:B-----5:R-:W-:Y:S01]  /*36b0*/  FSETP.NEU.FTZ.AND P1, PT, R204, -INF , PT ;  /* 0xff800000cc00780b */ /* 0x020fe20003f3d000 */
[--C-:B------:R-:W-:Y:S01]  /*36c0*/  IMAD.IADD R3, R175, 0x1, R180.reuse ;  /* 0x00000001af037824 */ /* 0x100fe200078e02b4 */
[----:B------:R-:W-:Y:S01]  /*36d0*/  IADD3 R93, R234, -0x61c88647, RZ ;  /* 0x9e3779b9ea5d7810 */ /* 0x000fe20007ffe0ff */
[----:B------:R-:W-:Y:S01]  /*36e0*/  IMAD.IADD R2, R0, 0x1, R180 ;  /* 0x0000000100027824 */ /* 0x000fe200078e02b4 */
[----:B------:R-:W-:Y:S01]  /*36f0*/  IADD3 R92, R235, -0x4498517b, RZ ;  /* 0xbb67ae85eb5c7810 */ /* 0x000fe20007ffe0ff */
        /* <DEDUP_REMOVED lines=19> */
[----:B------:R-:W-:Y:S06]  /*3830*/  LDSM.16.M88.4 R72, [R2] ;  /* 0x000000000248783b */ /* 0x000fec0000000200 */
[----:B------:R-:W3:Y:S01]  /*3840*/  LDSM.16.M88.4 R80, [R170+0x12000] ;  /* 0x01200000aa50783b */ /* 0x000ee20000000200 */
[C---:B-1----:R-:W-:Y:S08]  /*3850*/  HMMA.16816.F32 R4, R68.reuse, R84, R4 ;  /* 0x000000544404723c */ /* 0x042ff00000001804 */
[C---:B------:R-:W-:Y:S01]  /*3860*/  HMMA.16816.F32 R8, R68.reuse, R86, R8 ;  /* 0x000000564408723c */ /* 0x040fe20000001808 */
[----:B------:R-:W1:Y:S07]  /*3870*/  LDSM.16.M88.4 R84, [R170+0x12800] ;  /* 0x01280000aa54783b */ /* 0x000e6e0000000200 */
[C---:B--2---:R-:W-:Y:S08]  /*3880*/  HMMA.16816.F32 R12, R68.reuse, R76, R12 ;  /* 0x0000004c440c723c */ /* 0x044ff0000000180c */
[----:B------:R-:W-:Y:S01]  /*3890*/  HMMA.16816.F32 R16, R68, R78, R16 ;  /* 0x0000004e4410723c */ /* 0x000fe20000001810 */
[----:B------:R-:W-:Y:S06]  /*38a0*/  LDSM.16.M88.4 R68, [R175+0x2000] ;  /* 0x00200000af44783b */ /* 0x000fec0000000200 */
        /* <DEDUP_REMOVED lines=8> */
[C---:B--2---:R-:W-:Y:S08]  /*3930*/  HMMA.16816.F32 R4, R68.reuse, R76, R4 ;  /* 0x0000004c4404723c */ /* 0x044ff00000001804 */
[C---:B------:R-:W-:Y:S01]  /*3940*/  HMMA.16816.F32 R8, R68.reuse, R78, R8 ;  /* 0x0000004e4408723c */ /* 0x040fe20000001808 */
[----:B------:R-:W2:Y:S07]  /*3950*/  LDSM.16.M88.4 R76, [R169+0x14800] ;  /* 0x01480000a94c783b */ /* 0x000eae0000000200 */
[C---:B-1----:R-:W-:Y:S08]  /*3960*/  HMMA.16816.F32 R12, R68.reuse, R72, R12 ;  /* 0x00000048440c723c */ /* 0x042ff0000000180c */
[----:B------:R-:W-:Y:S01]  /*3970*/  HMMA.16816.F32 R16, R68, R74, R16 ;  /* 0x0000004a4410723c */ /* 0x000fe20000001810 */
[----:B------:R-:W-:Y:S06]  /*3980*/  LDSM.16.M88.4 R68, [R3+0x2000] ;  /* 0x002000000344783b */ /* 0x000fec0000000200 */
[----:B------:R-:W1:Y:S01]  /*3990*/  LDSM.16.M88.4 R72, [R171+0x14000] ;  /* 0x01400000ab48783b */ /* 0x000e620000000200 */
[C---:B---3--:R-:W-:Y:S08]  /*39a0*/  HMMA.16816.F32 R4, R80.reuse, R84, R4 ;  /* 0x000000545004723c */ /* 0x048ff00000001804 */
[C---:B------:R-:W-:Y:S01]  /*39b0*/  HMMA.16816.F32 R8, R80.reuse, R86, R8 ;  /* 0x000000565008723c */ /* 0x040fe20000001808 */
[----:B------:R-:W3:Y:S07]  /*39c0*/  LDSM.16.M88.4 R84, [R171+0x14800] ;  /* 0x01480000ab54783b */ /* 0x000eee0000000200 */
[C---:B--2---:R-:W-:Y:S08]  /*39d0*/  HMMA.16816.F32 R12, R80.reuse, R76, R12 ;  /* 0x0000004c500c723c */ /* 0x044ff0000000180c */
[----:B------:R-:W-:Y:S01]  /*39e0*/  HMMA.16816.F32 R16, R80, R78, R16 ;  /* 0x0000004e5010723c */ /* 0x000fe20000001810 */
[----:B------:R-:W-:Y:S06]  /*39f0*/  LDSM.16.M88.4 R76, [R2+0x2000] ;  /* 0x00200000024c783b */ /* 0x000fec0000000200 */
[----:B------:R-:W2:Y:S01]  /*3a00*/  LDSM.16.M88.4 R80, [R170+0x14000] ;  /* 0x01400000aa50783b */ /* 0x000ea20000000200 */
[C---:B-1----:R-:W-:Y:S08]  /*3a10*/  HMMA.16816.F32 R4, R68.reuse, R72, R4 ;  /* 0x000000484404723c */ /* 0x042ff00000001804 */
[C---:B------:R-:W-:Y:S01]  /*3a20*/  HMMA.16816.F32 R8, R68.reuse, R74, R8 ;  /* 0x0000004a4408723c */ /* 0x040fe20000001808 */
[----:B------:R-:W-:Y:S07]  /*3a30*/  LDSM.16.M88.4 R72, [R175+0x4000] ;  /* 0x00400000af48783b */ /* 0x000fee0000000200 */
[C---:B---3--:R-:W-:Y:S08]  /*3a40*/  HMMA.16816.F32 R12, R68.reuse, R84, R12 ;  /* 0x00000054440c723c */ /* 0x048ff0000000180c */
        /* <DEDUP_REMOVED lines=8> */
[----:B------:R1:W-:Y:S06]  /*3ad0*/  LDSM.16.M88.4 R68, [R0+0x4000] ;  /* 0x004000000044783b */ /* 0x0003ec0000000200 */
[----:B------:R-:W4:Y:S01]  /*3ae0*/  LDSM.16.M88.4 R76, [R169+0x16000] ;  /* 0x01600000a94c783b */ /* 0x000f220000000200 */
[C---:B---3--:R-:W-:Y:S08]  /*3af0*/  HMMA.16816.F32 R4, R72.reuse, R84, R4 ;  /* 0x000000544804723c */ /* 0x048ff00000001804 */
[C---:B------:R-:W-:Y:S01]  /*3b00*/  HMMA.16816.F32 R8, R72.reuse, R86, R8 ;  /* 0x000000564808723c */ /* 0x040fe20000001808 */
[----:B------:R-:W3:Y:S07]  /*3b10*/  LDSM.16.M88.4 R84, [R169+0x16800] ;  /* 0x01680000a954783b */ /* 0x000eee0000000200 */
[C---:B--2---:R-:W-:Y:S04]  /*3b20*/  HMMA.16816.F32 R12, R72.reuse, R80, R12 ;  /* 0x00000050480c723c */ /* 0x044fe8000000180c */
[----:B-1----:R-:W-:Y:S04]  /*3b30*/  @P0 IMAD R0, R232, 0x40, R240 ;  /* 0x00000040e8000824 */ /* 0x002fe800078e02f0 */
[----:B------:R-:W-:Y:S01]  /*3b40*/  HMMA.16816.F32 R16, R72, R82, R16 ;  /* 0x000000524810723c */ /* 0x000fe20000001810 */
[----:B------:R1:W-:Y:S02]  /*3b50*/  LDSM.16.M88.4 R72, [R3+0x4000] ;  /* 0x004000000348783b */ /* 0x0003e40000000200 */
[-C--:B------:R-:W-:Y:S04]  /*3b60*/  @P0 ISETP.GE.AND P2, PT, R0, R193.reuse, PT ;  /* 0x000000c10000020c */ /* 0x080fe80003f46270 */
[----:B------:R-:W2:Y:S01]  /*3b70*/  LDSM.16.M88.4 R80, [R171+0x16000] ;  /* 0x01600000ab50783b */ /* 0x000ea20000000200 */
[C---:B----4-:R-:W-:Y:S08]  /*3b80*/  HMMA.16816.F32 R4, R68.reuse, R76, R4 ;  /* 0x0000004c4404723c */ /* 0x050ff00000001804 */
[C---:B------:R-:W-:Y:S01]  /*3b90*/  HMMA.16816.F32 R8, R68.reuse, R78, R8 ;  /* 0x0000004e4408723c */ /* 0x040fe20000001808 */
[----:B------:R4:W-:Y:S03]  /*3ba0*/  LDSM.16.M88.4 R76, [R2+0x4000] ;  /* 0x00400000024c783b */ /* 0x0009e60000000200 */
[----:B-1----:R-:W-:Y:S04]  /*3bb0*/  FMUL.FTZ R3, R204, 1.4426950216293334961 ;  /* 0x3fb8aa3bcc037820 */ /* 0x002fe80000410000 */
[C---:B---3--:R-:W-:Y:S04]  /*3bc0*/  HMMA.16816.F32 R12, R68.reuse, R84, R12 ;  /* 0x00000054440c723c */ /* 0x048fe8000000180c */
[----:B------:R-:W-:Y:S02]  /*3bd0*/  FSEL R3, R3, RZ, P1 ;  /* 0x000000ff03037208 */ /* 0x000fe40000800000 */
[C---:B------:R-:W-:Y:S02]  /*3be0*/  FSETP.NEU.FTZ.AND P1, PT, R205.reuse, -INF , PT ;  /* 0xff800000cd00780b */ /* 0x040fe40003f3d000 */
[----:B------:R-:W-:Y:S01]  /*3bf0*/  HMMA.16816.F32 R16, R68, R86, R16 ;  /* 0x000000564410723c */ /* 0x000fe20000001810 */
[----:B------:R-:W1:Y:S06]  /*3c00*/  LDSM.16.M88.4 R68, [R171+0x16800] ;  /* 0x01680000ab44783b */ /* 0x000e6c0000000200 */
[----:B------:R-:W3:Y:S01]  /*3c10*/  LDSM.16.M88.4 R84, [R170+0x16000] ;  /* 0x01600000aa54783b */ /* 0x000ee20000000200 */
[C---:B--2---:R-:W-:Y:S05]  /*3c20*/  HMMA.16816.F32 R4, R72.reuse, R80, R4 ;  /* 0x000000504804723c */ /* 0x044fea0000001804 */
[----:B----4-:R-:W-:Y:S02]  /*3c30*/  @P0 IADD3 R2, R0, 0x1, RZ ;  /* 0x0000000100020810 */ /* 0x010fe40007ffe0ff */
[----:B------:R-:W-:Y:S01]  /*3c40*/  IADD3 R80, R234, 0x1715609d, RZ ;  /* 0x1715609dea507810 */ /* 0x000fe20007ffe0ff */
[C---:B------:R-:W-:Y:S03]  /*3c50*/  HMMA.16816.F32 R8, R72.reuse, R82, R8 ;  /* 0x000000524808723c */ /* 0x040fe60000001808 */
[-C--:B------:R-:W-:Y:S01]  /*3c60*/  @P0 ISETP.GE.AND P3, PT, R2, R193.reuse, PT ;  /* 0x000000c10200020c */ /* 0x080fe20003f66270 */
[----:B------:R-:W-:Y:S05]  /*3c70*/  FMUL.FTZ R2, R205, 1.4426950216293334961 ;  /* 0x3fb8aa3bcd027820 */ /* 0x000fea0000410000 */
[----:B------:R-:W-:Y:S01]  /*3c80*/  FSEL R2, R2, RZ, P1 ;  /* 0x000000ff02027208 */ /* 0x000fe20000800000 */
[C---:B-1----:R-:W-:Y:S08]  /*3c90*/  HMMA.16816.F32 R12, R72.reuse, R68, R12 ;  /* 0x00000044480c723c */ /* 0x042ff0000000180c */
[----:B------:R-:W-:Y:S01]  /*3ca0*/  HMMA.16816.F32 R16, R72, R70, R16 ;  /* 0x000000464810723c */ /* 0x000fe20000001810 */
[----:B------:R-:W1:Y:S06]  /*3cb0*/  LDSM.16.M88.4 R68, [R170+0x16800] ;  /* 0x01680000aa44783b */ /* 0x000e6c0000000200 */
[----:B------:R-:W-:Y:S01]  /*3cc0*/  IMAD R72, R199, 0x4, R247 ;  /* 0x00000004c7487824 */ /* 0x000fe200078e02f7 */
[C---:B---3--:R-:W-:Y:S05]  /*3cd0*/  HMMA.16816.F32 R4, R76.reuse, R84, R4 ;  /* 0x000000544c04723c */ /* 0x048fea0000001804 */
[----:B------:R-:W-:Y:S03]  /*3ce0*/  IMAD.WIDE.U32 R72, R72, -0x326172a9, RZ ;  /* 0xcd9e8d5748487825 */ /* 0x000fe600078e00ff */
[C---:B------:R-:W-:Y:S11]  /*3cf0*/  HMMA.16816.F32 R8, R76.reuse, R86, R8 ;  /* 0x000000564c08723c */ /* 0x040ff60000001808 */
[----:B------:R-:W-:Y:S05]  /*3d00*/  @!UPT UIADD3 URZ, URZ, URZ, URZ ;  /* 0x0000003f3f3ff290 */ /* 0x000fea000fffe03f */
[----:B------:R-:W-:Y:S02]  /*3d10*/  @P0 FSEL R5, R5, -INF , !P3 ;  /* 0xff80000005050808 */ /* 0x000fe40005800000 */
[----:B------:R-:W-:Y:S02]  /*3d20*/  @P0 FSEL R6, R6, -INF , !P2 ;  /* 0xff80000006060808 */ /* 0x000fe40005000000 */
[----:B------:R-:W-:Y:S01]  /*3d30*/  @P0 FSEL R4, R4, -INF , !P2 ;  /* 0xff80000004040808 */ /* 0x000fe20005000000 */
[--C-:B------:R-:W-:Y:S01]  /*3d40*/  FFMA.FTZ R5, R5, c[0x0][0x23c], -R3.reuse ;  /* 0x00008f0005057a23 */ /* 0x100fe20000010803 */
[----:B------:R-:W-:Y:S01]  /*3d50*/  @P0 FSEL R7, R7, -INF , !P3 ;  /* 0xff80000007070808 */ /* 0x000fe20005800000 */
[----:B------:R-:W-:Y:S01]  /*3d60*/  FFMA.FTZ R6, R6, c[0x0][0x23c], -R2 ;  /* 0x00008f0006067a23 */ /* 0x000fe20000010802 */
[C---:B-1----:R-:W-:Y:S01]  /*3d70*/  HMMA.16816.F32 R12, R76.reuse, R68, R12 ;  /* 0x000000444c0c723c */ /* 0x042fe2000000180c */
[----:B------:R1:W-:Y:S02]  /*3d80*/  MUFU.EX2 R88, R5 ;  /* 0x0000000500587308 */ /* 0x0003e40000000800 */
[--C-:B------:R-:W-:Y:S05]  /*3d90*/  FFMA.FTZ R4, R4, c[0x0][0x23c], -R3.reuse ;  /* 0x00008f0004047a23 */ /* 0x100fea0000010803 */
[----:B------:R-:W-:Y:S03]  /*3da0*/  HMMA.16816.F32 R16, R76, R70, R16 ;  /* 0x000000464c10723c */ /* 0x000fe60000001810 */
[----:B------:R2:W-:Y:S10]  /*3db0*/  MUFU.EX2 R91, R6 ;  /* 0x00000006005b7308 */ /* 0x0005f40000000800 */
[----:B------:R3:W4:Y:S01]  /*3dc0*/  MUFU.EX2 R89, R4 ;  /* 0x0000000400597308 */ /* 0x0007220000000800 */
[----:B-1----:R-:W-:Y:S04]  /*3dd0*/  @P0 IADD3 R5, R0, 0x8, RZ ;  /* 0x0000000800050810 */ /* 0x002fe80007ffe0ff */
[----:B------:R-:W-:Y:S04]  /*3de0*/  @P0 ISETP.GE.AND P1, PT, R5, R193, PT ;  /* 0x000000c10500020c */ /* 0x000fe80003f26270 */
[----:B------:R-:W-:Y:S02]  /*3df0*/  @P0 FSEL R8, R8, -INF , !P1 ;  /* 0xff80000008080808 */ /* 0x000fe40004800000 */
[----:B--2---:R-:W-:Y:S01]  /*3e00*/  LOP3.LUT R6, R73, R241, R234, 0x96, !PT ;  /* 0x000000f149067212 */ /* 0x004fe200078e96ea */
[----:B------:R-:W-:Y:S01]  /*3e10*/  FFMA.FTZ R73, R7, c[0x0][0x23c], -R2 ;  /* 0x00008f0007497a23 */ /* 0x000fe20000010802 */
[----:B------:R-:W-:Y:S01]  /*3e20*/  @P0 FSEL R10, R10, -INF , !P1 ;  /* 0xff8000000a0a0808 */ /* 0x000fe20004800000 */
[----:B------:R-:W-:Y:S02]  /*3e30*/  FFMA.FTZ R8, R8, c[0x0][0x23c], -R3 ;  /* 0x00008f0008087a23 */ /* 0x000fe40000010803 */
[----:B------:R1:W2:Y:S01]  /*3e40*/  MUFU.EX2 R90, R73 ;  /* 0x00000049005a7308 */ /* 0x0002a20000000800 */
[----:B------:R-:W-:Y:S04]  /*3e50*/  IMAD.WIDE.U32 R6, R6, -0x2daee0ad, RZ ;  /* 0xd2511f5306067825 */ /* 0x000fe800078e00ff */
[----:B---3--:R-:W-:Y:S02]  /*3e60*/  IMAD R4, R232, 0x2, R248 ;  /* 0x00000002e8047824 */ /* 0x008fe400078e02f8 */
[----:B------:R-:W-:Y:S03]  /*3e70*/  FFMA.FTZ R10, R10, c[0x0][0x23c], -R2 ;  /* 0x00008f000a0a7a23 */ /* 0x000fe60000010802 */
[----:B------:R3:W2:Y:S01]  /*3e80*/  MUFU.EX2 R84, R8 ;  /* 0x0000000800547308 */ /* 0x0006a20000000800 */
[----:B------:R-:W-:Y:S05]  /*3e90*/  LOP3.LUT R4, R217, R235, R4, 0x96, !PT ;  /* 0x000000ebd9047212 */ /* 0x000fea00078e9604 */
[----:B------:R-:W-:Y:S04]  /*3ea0*/  IMAD.WIDE.U32 R4, R4, -0x326172a9, RZ ;  /* 0xcd9e8d5704047825 */ /* 0x000fe800078e00ff */
[----:B------:R2:W-:Y:S01]  /*3eb0*/  MUFU.EX2 R87, R10 ;  /* 0x0000000a00577308 */ /* 0x0005e20000000800 */
[----:B------:R-:W-:Y:S02]  /*3ec0*/  LOP3.LUT R74, R5, R72, R93, 0x96, !PT ;  /* 0x00000048054a7212 */ /* 0x000fe400078e965d */
[----:B------:R-:W-:Y:S02]  /*3ed0*/  @P0 IADD3 R5, R0, 0x9, RZ ;  /* 0x0000000900050810 */ /* 0x000fe40007ffe0ff */
[----:B------:R-:W-:Y:S01]  /*3ee0*/  LOP3.LUT R72, R7, R216, R92, 0x96, !PT ;  /* 0x000000d807487212 */ /* 0x000fe200078e965c */
[----:B------:R-:W-:Y:S01]  /*3ef0*/  IMAD.WIDE.U32 R74, R74, -0x2daee0ad, RZ ;  /* 0xd2511f534a4a7825 */ /* 0x000fe200078e00ff */
[-C--:B------:R-:W-:Y:S02]  /*3f00*/  @P0 ISETP.GE.AND P2, PT, R5, R193.reuse, PT ;  /* 0x000000c10500020c */ /* 0x080fe40003f46270 */
[----:B------:R-:W-:Y:S01]  /*3f10*/  IADD3 R92, R234, 0x3c6ef372, RZ ;  /* 0x3c6ef372ea5c7810 */ /* 0x000fe20007ffe0ff */
[----:B-1----:R-:W-:Y:S01]  /*3f20*/  IMAD.WIDE.U32 R72, R72, -0x326172a9, RZ ;  /* 0xcd9e8d5748487825 */ /* 0x002fe200078e00ff */
[----:B------:R-:W-:Y:S02]  /*3f30*/  @P0 FSEL R9, R9, -INF , !P2 ;  /* 0xff80000009090808 */ /* 0x000fe40005000000 */
[----:B------:R-:W-:Y:S02]  /*3f40*/  IADD3 R93, R235, 0x76cf5d0a, RZ ;  /* 0x76cf5d0aeb5d7810 */ /* 0x000fe40007ffe0ff */
[----:B---3--:R-:W-:Y:S01]  /*3f50*/  LOP3.LUT R8, R73, R4, R92, 0x96, !PT ;  /* 0x0000000449087212 */ /* 0x008fe200078e965c */
[----:B------:R-:W-:Y:S01]  /*3f60*/  FFMA.FTZ R4, R9, c[0x0][0x23c], -R3 ;  /* 0x00008f0009047a23 */ /* 0x000fe20000010803 */
[----:B------:R-:W-:Y:S02]  /*3f70*/  LOP3.LUT R6, R75, R6, R93, 0x96, !PT ;  /* 0x000000064b067212 */ /* 0x000fe400078e965d */
[----:B------:R-:W-:Y:S01]  /*3f80*/  IADD3 R93, R234, -0x255992d5, RZ ;  /* 0xdaa66d2bea5d7810 */ /* 0x000fe20007ffe0ff */
[----:B------:R1:W3:Y:S01]  /*3f90*/  MUFU.EX2 R85, R4 ;  /* 0x0000000400557308 */ /* 0x0002e20000000800 */
[----:B------:R-:W-:Y:S01]  /*3fa0*/  IMAD.WIDE.U32 R8, R8, -0x2daee0ad, RZ ;  /* 0xd2511f5308087825 */ /* 0x000fe200078e00ff */
[----:B------:R-:W-:Y:S02]  /*3fb0*/  IADD3 R92, R235, 0x32370b8f, RZ ;  /* 0x32370b8feb5c7810 */ /* 0x000fe40007ffe0ff */
[----:B------:R-:W-:Y:S01]  /*3fc0*/  @P0 FSEL R11, R11, -INF , !P2 ;  /* 0xff8000000b0b0808 */ /* 0x000fe20005000000 */
[----:B------:R-:W-:Y:S05]  /*3fd0*/  IMAD.WIDE.U32 R6, R6, -0x326172a9, RZ ;  /* 0xcd9e8d5706067825 */ /* 0x000fea00078e00ff */
[----:B------:R-:W-:Y:S02]  /*3fe0*/  LOP3.LUT R68, R7, R72, R93, 0x96, !PT ;  /* 0x0000004807447212 */ /* 0x000fe400078e965d */
[----:B------:R-:W-:Y:S02]  /*3ff0*/  IADD3 R93, R235, -0x126145ec, RZ ;  /* 0xed9eba14eb5d7810 */ /* 0x000fe40007ffe0ff */
[----:B------:R-:W-:Y:S01]  /*4000*/  @P0 IADD3 R7, R0, 0x10, RZ ;  /* 0x0000001000070810 */ /* 0x000fe20007ffe0ff */
[----:B------:R-:W-:Y:S01]  /*4010*/  IMAD.WIDE.U32 R68, R68, -0x2daee0ad, RZ ;  /* 0xd2511f5344447825 */ /* 0x000fe200078e00ff */
[----:B------:R-:W-:Y:S02]  /*4020*/  IADD3 R72, R234, -0x4ab325aa, RZ ;  /* 0xb54cda56ea487810 */ /* 0x000fe40007ffe0ff */
[-C--:B------:R-:W-:Y:S02]  /*4030*/  @P0 ISETP.GE.AND P1, PT, R7, R193.reuse, PT ;  /* 0x000000c10700020c */ /* 0x080fe40003f26270 */
[----:B--2---:R-:W-:Y:S02]  /*4040*/  LOP3.LUT R10, R69, R8, R93, 0x96, !PT ;  /* 0x00000008450a7212 */ /* 0x004fe400078e965d */
[----:B------:R-:W-:Y:S02]  /*4050*/  @P0 IADD3 R7, R0, 0x18, RZ ;  /* 0x0000001800070810 */ /* 0x000fe40007ffe0ff */
[----:B-1----:R-:W-:Y:S02]  /*4060*/  LOP3.LUT R4, R9, R74, R92, 0x96, !PT ;  /* 0x0000004a09047212 */ /* 0x002fe400078e965c */
[----:B------:R-:W-:Y:S02]  /*4070*/  IADD3 R92, R234, 0x78dde6e4, RZ ;  /* 0x78dde6e4ea5c7810 */ /* 0x000fe40007ffe0ff */
[-C--:B------:R-:W-:Y:S01]  /*4080*/  @P0 ISETP.GE.AND P6, PT, R7, R193.reuse, PT ;  /* 0x000000c10700020c */ /* 0x080fe20003fc6270 */
[----:B------:R-:W-:Y:S01]  /*4090*/  IMAD.WIDE.U32 R4, R4, -0x326172a9, RZ ;  /* 0xcd9e8d5704047825 */ /* 0x000fe200078e00ff */
[----:B------:R-:W-:Y:S02]  /*40a0*/  @P0 FSEL R12, R12, -INF , !P1 ;  /* 0xff8000000c0c0808 */ /* 0x000fe40004800000 */
[----:B------:R-:W-:Y:S02]  /*40b0*/  @P0 FSEL R16, R16, -INF , !P6 ;  /* 0xff80000010100808 */ /* 0x000fe40007000000 */
[----:B------:R-:W-:Y:S01]  /*40c0*/  LOP3.LUT R8, R5, R6, R92, 0x96, !PT ;  /* 0x0000000605087212 */ /* 0x000fe200078e965c */
[----:B------:R-:W-:Y:S01]  /*40d0*/  FFMA.FTZ R5, R11, c[0x0][0x23c], -R2 ;  /* 0x00008f000b057a23 */ /* 0x000fe20000010802 */
[----:B------:R-:W-:Y:S01]  /*40e0*/  @P0 IADD3 R6, R0, 0x11, RZ ;  /* 0x0000001100060810 */ /* 0x000fe20007ffe0ff */
[----:B------:R-:W-:Y:S01]  /*40f0*/  IMAD.WIDE.U32 R10, R10, -0x326172a9, RZ ;  /* 0xcd9e8d570a0a7825 */ /* 0x000fe200078e00ff */
[----:B------:R-:W-:Y:S01]  /*4100*/  @P0 IADD3 R0, R0, 0x19, RZ ;  /* 0x0000001900000810 */ /* 0x000fe20007ffe0ff */
[----:B------:R1:W2:Y:S01]  /*4110*/  MUFU.EX2 R86, R5 ;  /* 0x0000000500567308 */ /* 0x0002a20000000800 */
[-C--:B------:R-:W-:Y:S01]  /*4120*/  @P0 ISETP.GE.AND P2, PT, R6, R193.reuse, PT ;  /* 0x000000c10600020c */ /* 0x080fe20003f46270 */
[----:B------:R-:W-:Y:S01]  /*4130*/  IMAD.WIDE.U32 R8, R8, -0x2daee0ad, RZ ;  /* 0xd2511f5308087825 */ /* 0x000fe200078e00ff */
[----:B------:R-:W-:Y:S02]  /*4140*/  LOP3.LUT R6, R11, R4, R80, 0x96, !PT ;  /* 0x000000040b067212 */ /* 0x000fe400078e9650 */
[----:B------:R-:W-:Y:S01]  /*4150*/  IADD3 R80, R235, -0x56f99767, RZ ;  /* 0xa9066899eb507810 */ /* 0x000fe20007ffe0ff */
[--C-:B------:R-:W-:Y:S01]  /*4160*/  FFMA.FTZ R12, R12, c[0x0][0x23c], -R3.reuse ;  /* 0x00008f000c0c7a23 */ /* 0x100fe20000010803 */
[----:B------:R-:W-:Y:S01]  /*4170*/  @P0 FSEL R13, R13, -INF , !P2 ;  /* 0xff8000000d0d0808 */ /* 0x000fe20005000000 */
[----:B------:R-:W-:Y:S01]  /*4180*/  IMAD.WIDE.U32 R6, R6, -0x2daee0ad, RZ ;  /* 0xd2511f5306067825 */ /* 0x000fe200078e00ff */
[----:B------:R-:W-:Y:S01]  /*4190*/  LOP3.LUT R4, R9, R68, R80, 0x96, !PT ;  /* 0x0000004409047212 */ /* 0x000fe200078e9650 */
[----:B------:R2:W-:Y:S01]  /*41a0*/  MUFU.EX2 R83, R12 ;  /* 0x0000000c00537308 */ /* 0x0005e20000000800 */
[----:B------:R-:W-:Y:S01]  /*41b0*/  IADD3 R80, R235, 0x646e171e, RZ ;  /* 0x646e171eeb507810 */ /* 0x000fe20007ffe0ff */
[--C-:B------:R-:W-:Y:S01]  /*41c0*/  FFMA.FTZ R13, R13, c[0x0][0x23c], -R3.reuse ;  /* 0x00008f000d0d7a23 */ /* 0x100fe20000010803 */
[----:B------:R-:W-:Y:S01]  /*41d0*/  @P0 ISETP.GE.AND P5, PT, R0, R193, PT ;  /* 0x000000c10000020c */ /* 0x000fe20003fa6270 */
[--C-:B------:R-:W-:Y:S01]  /*41e0*/  FFMA.FTZ R16, R16, c[0x0][0x23c], -R3.reuse ;  /* 0x00008f0010107a23 */ /* 0x100fe20000010803 */
[----:B------:R-:W-:Y:S01]  /*41f0*/  LOP3.LUT R8, R7, R8, R80, 0x96, !PT ;  /* 0x0000000807087212 */ /* 0x000fe200078e9650 */
[----:B------:R-:W-:Y:S01]  /*4200*/  IMAD.MOV.U32 R92, RZ, RZ, c[0x0][0x22c] ;  /* 0x00008b00ff5c7624 */ /* 0x000fe200078e00ff */
[----:B------:R-:W-:Y:S02]  /*4210*/  LOP3.LUT R68, R6, 0xffff, RZ, 0xc0, !PT ;  /* 0x0000ffff06447812 */ /* 0x000fe400078ec0ff */
[----:B------:R-:W-:Y:S01]  /*4220*/  @P0 FSEL R17, R17, -INF , !P5 ;  /* 0xff80000011110808 */ /* 0x000fe20006800000 */
[----:B------:R3:W3:Y:S01]  /*4230*/  MUFU.EX2 R80, R13 ;  /* 0x0000000d00507308 */ /* 0x0006e20000000800 */
[----:B------:R-:W-:Y:S01]  /*4240*/  @P0 FSEL R15, R15, -INF , !P2 ;  /* 0xff8000000f0f0808 */ /* 0x000fe20005000000 */
[----:B------:R-:W-:Y:S01]  /*4250*/  IMAD R92, R92, c[0x0][0x1c0], RZ ;  /* 0x000070005c5c7a24 */ /* 0x000fe200078e02ff */
[----:B------:R-:W-:Y:S01]  /*4260*/  LOP3.LUT R9, R6, 0xff, RZ, 0xc0, !PT ;  /* 0x000000ff06097812 */ /* 0x000fe200078ec0ff */
[----:B-1----:R-:W-:Y:S01]  /*4270*/  IMAD.WIDE.U32 R4, R4, -0x326172a9, RZ ;  /* 0xcd9e8d5704047825 */ /* 0x002fe200078e00ff */
[----:B------:R-:W-:Y:S02]  /*4280*/  SHF.R.U32.HI R69, RZ, 0x10, R6 ;  /* 0x00000010ff457819 */ /* 0x000fe40000011606 */
[----:B------:R-:W-:Y:S01]  /*4290*/  @P0 FSEL R19, R19, -INF , !P5 ;  /* 0xff80000013130808 */ /* 0x000fe20006800000 */
[----:B------:R-:W-:Y:S01]  /*42a0*/  FFMA.FTZ R3, R17, c[0x0][0x23c], -R3 ;  /* 0x00008f0011037a23 */ /* 0x000fe20000010803 */
[----:B------:R-:W-:Y:S01]  /*42b0*/  LOP3.LUT R0, R5, R10, R72, 0x96, !PT ;  /* 0x0000000a05007212 */ /* 0x000fe200078e9648 */
[----:B------:R-:W-:Y:S01]  /*42c0*/  FFMA.FTZ R15, R15, c[0x0][0x23c], -R2 ;  /* 0x00008f000f0f7a23 */ /* 0x000fe20000010802 */
[----:B------:R-:W-:Y:S01]  /*42d0*/  LOP3.LUT R11, R4, 0xff, RZ, 0xc0, !PT ;  /* 0x000000ff040b7812 */ /* 0x000fe200078ec0ff */
[----:B------:R1:W-:Y:S01]  /*42e0*/  MUFU.EX2 R76, R3 ;  /* 0x00000003004c7308 */ /* 0x0003e20000000800 */
[----:B------:R-:W-:Y:S01]  /*42f0*/  SHF.R.U32.HI R10, RZ, 0x10, R4 ;  /* 0x00000010ff0a7819 */ /* 0x000fe20000011604 */
[----:B------:R-:W-:Y:S01]  /*4300*/  IMAD.U32 R92, R92, -0x40, RZ ;  /* 0xffffffc05c5c7824 */ /* 0x000fe200078e00ff */
[----:B------:R-:W-:Y:S02]  /*4310*/  LOP3.LUT R7, R4, 0xffff, RZ, 0xc0, !PT ;  /* 0x0000ffff04077812 */ /* 0x000fe400078ec0ff */
[----:B--2---:R-:W-:Y:S02]  /*4320*/  SHF.R.U32.HI R12, RZ, 0x18, R6 ;  /* 0x00000018ff0c7819 */ /* 0x004fe40000011606 */
[----:B------:R-:W-:Y:S02]  /*4330*/  LOP3.LUT R6, R0, 0xff, RZ, 0xc0, !PT ;  /* 0x000000ff00067812 */ /* 0x000fe400078ec0ff */
[----:B------:R-:W-:Y:S01]  /*4340*/  @P0 FSEL R18, R18, -INF , !P6 ;  /* 0xff80000012120808 */ /* 0x000fe20007000000 */
[----:B------:R-:W-:Y:S01]  /*4350*/  MUFU.EX2 R81, R15 ;  /* 0x0000000f00517308 */ /* 0x000fe20000000800 */
[----:B------:R-:W-:Y:S02]  /*4360*/  @P0 FSEL R14, R14, -INF , !P1 ;  /* 0xff8000000e0e0808 */ /* 0x000fe40004800000 */
[----:B---3--:R-:W-:Y:S01]  /*4370*/  SHF.R.U32.HI R13, RZ, 0x18, R4 ;  /* 0x00000018ff0d7819 */ /* 0x008fe20000011604 */
[--C-:B------:R-:W-:Y:S01]  /*4380*/  FFMA.FTZ R18, R18, c[0x0][0x23c], -R2.reuse ;  /* 0x00008f0012127a23 */ /* 0x100fe20000010802 */
[----:B------:R-:W-:Y:S01]  /*4390*/  LOP3.LUT R4, R0, 0xffff, RZ, 0xc0, !PT ;  /* 0x0000ffff00047812 */ /* 0x000fe200078ec0ff */
[--C-:B------:R-:W-:Y:S01]  /*43a0*/  FFMA.FTZ R14, R14, c[0x0][0x23c], -R2.reuse ;  /* 0x00008f000e0e7a23 */ /* 0x100fe20000010802 */
[----:B------:R-:W-:Y:S01]  /*43b0*/  ISETP.LE.U32.AND P3, PT, R6, UR4, PT ;  /* 0x0000000406007c0c */ /* 0x000fe2000bf63070 */
[----:B------:R-:W-:Y:S01]  /*43c0*/  FFMA.FTZ R2, R19, c[0x0][0x23c], -R2 ;  /* 0x00008f0013027a23 */ /* 0x000fe20000010802 */
[----:B------:R-:W-:Y:S01]  /*43d0*/  SHF.R.U32.HI R4, RZ, 0x8, R4 ;  /* 0x00000008ff047819 */ /* 0x000fe20000011604 */
[----:B------:R-:W-:Y:S01]  /*43e0*/  MUFU.EX2 R82, R14 ;  /* 0x0000000e00527308 */ /* 0x000fe20000000800 */
[--C-:B------:R-:W-:Y:S02]  /*43f0*/  SHF.R.U32.HI R5, RZ, 0x10, R0.reuse ;  /* 0x00000010ff057819 */ /* 0x100fe40000011600 */
[----:B------:R-:W-:Y:S02]  /*4400*/  LOP3.LUT R4, R4, 0xffff, RZ, 0xc0, !PT ;  /* 0x0000ffff04047812 */ /* 0x000fe400078ec0ff */
[----:B------:R-:W-:Y:S02]  /*4410*/  LOP3.LUT R5, R5, 0xff, RZ, 0xc0, !PT ;  /* 0x000000ff05057812 */ /* 0x000fe400078ec0ff */
[----:B------:R-:W-:Y:S02]  /*4420*/  ISETP.LE.U32.AND P2, PT, R4, UR4, PT ;  /* 0x0000000404007c0c */ /* 0x000fe4000bf43070 */
[----:B------:R-:W-:Y:S01]  /*4430*/  SHF.R.U32.HI R4, RZ, 0x18, R0 ;  /* 0x00000018ff047819 */ /* 0x000fe20000011600 */
[----:B------:R2:W-:Y:S01]  /*4440*/  MUFU.EX2 R77, R2 ;  /* 0x00000002004d7308 */ /* 0x0005e20000000800 */
[----:B------:R-:W-:Y:S01]  /*4450*/  SHF.R.U32.HI R0, RZ, 0x8, R7 ;  /* 0x00000008ff007819 */ /* 0x000fe20000011607 */
[----:B----4-:R-:W-:Y:S01]  /*4460*/  @!P3 FADD.FTZ R89, -R89, -RZ ;  /* 0x800000ff5959b221 */ /* 0x010fe20000010100 */
[----:B------:R-:W-:Y:S02]  /*4470*/  ISETP.LE.U32.AND P6, PT, R5, UR4, PT ;  /* 0x0000000405007c0c */ /* 0x000fe4000bfc3070 */
[----:B------:R-:W-:Y:S02]  /*4480*/  LOP3.LUT R0, R0, 0xffff, RZ, 0xc0, !PT ;  /* 0x0000ffff00007812 */ /* 0x000fe400078ec0ff */
[----:B------:R-:W-:Y:S02]  /*4490*/  ISETP.LE.U32.AND P5, PT, R4, UR4, PT ;  /* 0x0000000404007c0c */ /* 0x000fe4000bfa3070 */
[----:B------:R-:W-:Y:S01]  /*44a0*/  ISETP.LE.U32.AND P3, PT, R11, UR4, PT ;  /* 0x000000040b007c0c */ /* 0x000fe2000bf63070 */
[----:B------:R-:W-:Y:S01]  /*44b0*/  @!P2 FADD.FTZ R88, -R88, -RZ ;  /* 0x800000ff5858a221 */ /* 0x000fe20000010100 */
[----:B------:R-:W-:Y:S01]  /*44c0*/  ISETP.LE.U32.AND P2, PT, R0, UR4, PT ;  /* 0x0000000400007c0c */ /* 0x000fe2000bf43070 */
[----:B------:R-:W-:Y:S01]  /*44d0*/  MUFU.EX2 R78, R16 ;  /* 0x00000010004e7308 */ /* 0x000fe20000000800 */
[----:B------:R-:W-:Y:S02]  /*44e0*/  LOP3.LUT R0, R8, 0xffff, RZ, 0xc0, !PT ;  /* 0x0000ffff08007812 */ /* 0x000fe400078ec0ff */
[----:B-1----:R-:W-:Y:S01]  /*44f0*/  LOP3.LUT R3, R10, 0xff, RZ, 0xc0, !PT ;  /* 0x000000ff0a037812 */ /* 0x002fe200078ec0ff */
[----:B------:R-:W-:Y:S01]  /*4500*/  @!P6 FADD.FTZ R91, -R91, -RZ ;  /* 0x800000ff5b5be221 */ /* 0x000fe20000010100 */
[----:B------:R-:W-:Y:S02]  /*4510*/  SHF.R.U32.HI R0, RZ, 0x8, R0 ;  /* 0x00000008ff007819 */ /* 0x000fe40000011600 */
[----:B------:R-:W-:Y:S01]  /*4520*/  ISETP.LE.U32.AND P6, PT, R13, UR4, PT ;  /* 0x000000040d007c0c */ /* 0x000fe2000bfc3070 */
[----:B------:R-:W-:Y:S01]  /*4530*/  @!P5 FADD.FTZ R90, -R90, -RZ ;  /* 0x800000ff5a5ad221 */ /* 0x000fe20000010100 */
[----:B------:R-:W-:Y:S01]  /*4540*/  LOP3.LUT R0, R0, 0xffff, RZ, 0xc0, !PT ;  /* 0x0000ffff00007812 */ /* 0x000fe200078ec0ff */
[----:B------:R-:W-:Y:S01]  /*4550*/  @!P3 FADD.FTZ R84, -R84, -RZ ;  /* 0x800000ff5454b221 */ /* 0x000fe20000010100 */
[----:B------:R-:W-:Y:S01]  /*4560*/  ISETP.LE.U32.AND P5, PT, R3, UR4, PT ;  /* 0x0000000403007c0c */ /* 0x000fe2000bfa3070 */
[----:B------:R-:W-:Y:S01]  /*4570*/  @!P2 FADD.FTZ R85, -R85, -RZ ;  /* 0x800000ff5555a221 */ /* 0x000fe20000010100 */
[----:B------:R-:W-:Y:S01]  /*4580*/  ISETP.LE.U32.AND P2, PT, R0, UR4, PT ;  /* 0x0000000400007c0c */ /* 0x000fe2000bf43070 */
[----:B------:R-:W1:Y:S01]  /*4590*/  MUFU.EX2 R79, R18 ;  /* 0x00000012004f7308 */ /* 0x000e620000000800 */
[----:B------:R-:W-:Y:S02]  /*45a0*/  LOP3.LUT R3, R8, 0xff, RZ, 0xc0, !PT ;  /* 0x000000ff08037812 */ /* 0x000fe400078ec0ff */
[----:B--2---:R-:W-:Y:S02]  /*45b0*/  LOP3.LUT R2, R69, 0xff, RZ, 0xc0, !PT ;  /* 0x000000ff45027812 */ /* 0x004fe400078ec0ff */
[----:B------:R-:W-:Y:S01]  /*45c0*/  ISETP.LE.U32.AND P3, PT, R3, UR4, PT ;  /* 0x0000000403007c0c */ /* 0x000fe2000bf63070 */
[----:B------:R-:W-:Y:S01]  /*45d0*/  @!P6 FADD.FTZ R86, -R86, -RZ ;  /* 0x800000ff5656e221 */ /* 0x000fe20000010100 */
[----:B------:R-:W-:Y:S02]  /*45e0*/  SHF.R.U32.HI R3, RZ, 0x10, R8 ;  /* 0x00000010ff037819 */ /* 0x000fe40000011608 */
[----:B------:R-:W-:Y:S01]  /*45f0*/  SHF.R.U32.HI R0, RZ, 0x8, R68 ;  /* 0x00000008ff007819 */ /* 0x000fe20000011644 */
[----:B------:R-:W-:Y:S01]  /*4600*/  @!P5 FADD.FTZ R87, -R87, -RZ ;  /* 0x800000ff5757d221 */ /* 0x000fe20000010100 */
[----:B------:R-:W-:Y:S01]  /*4610*/  LOP3.LUT R3, R3, 0xff, RZ, 0xc0, !PT ;  /* 0x000000ff03037812 */ /* 0x000fe200078ec0ff */
[----:B------:R-:W-:Y:S01]  /*4620*/  @!P2 FADD.FTZ R80, -R80, -RZ ;  /* 0x800000ff5050a221 */ /* 0x000fe20000010100 */
[----:B------:R-:W-:Y:S02]  /*4630*/  ISETP.LE.U32.AND P2, PT, R2, UR4, PT ;  /* 0x0000000402007c0c */ /* 0x000fe4000bf43070 */
[----:B------:R-:W-:Y:S02]  /*4640*/  F2FP.RELU.PACK_AB R2, R90, R91 ;  /* 0x0000005b5a02723e */ /* 0x000fe400000008ff */
[----:B------:R-:W-:Y:S01]  /*4650*/  ISETP.LE.U32.AND P6, PT, R3, UR4, PT ;  /* 0x0000000403007c0c */ /* 0x000fe2000bfc3070 */
[----:B------:R-:W-:Y:S01]  /*4660*/  @!P3 FADD.FTZ R83, -R83, -RZ ;  /* 0x800000ff5353b221 */ /* 0x000fe20000010100 */
[----:B------:R-:W-:Y:S01]  /*4670*/  F2FP.RELU.PACK_AB R3, R88, R89 ;  /* 0x000000595803723e */ /* 0x000fe200000008ff */
[----:B------:R2:W-:Y:S01]  /*4680*/  STS [R206+0x20400], R2 ;  /* 0x02040002ce007388 */ /* 0x0005e20000000800 */
[----:B------:R-:W-:Y:S02]  /*4690*/  LOP3.LUT R0, R0, 0xffff, RZ, 0xc0, !PT ;  /* 0x0000ffff00007812 */ /* 0x000fe400078ec0ff */
[----:B------:R-:W-:Y:S02]  /*46a0*/  SHF.R.U32.HI R8, RZ, 0x18, R8 ;  /* 0x00000018ff087819 */ /* 0x000fe40000011608 */
[----:B------:R-:W-:Y:S01]  /*46b0*/  ISETP.LE.U32.AND P3, PT, R0, UR4, PT ;  /* 0x0000000400007c0c */ /* 0x000fe2000bf63070 */
[----:B------:R3:W-:Y:S01]  /*46c0*/  STS [R206+0x20000], R3 ;  /* 0x02000003ce007388 */ /* 0x0007e20000000800 */
[----:B------:R-:W-:Y:S01]  /*46d0*/  F2FP.RELU.PACK_AB R0, R85, R84 ;  /* 0x000000545500723e */ /* 0x000fe200000008ff */
[----:B-1----:R-:W-:Y:S01]  /*46e0*/  @!P2 FADD.FTZ R79, -R79, -RZ ;  /* 0x800000ff4f4fa221 */ /* 0x002fe20000010100 */
[----:B------:R-:W-:Y:S01]  /*46f0*/  ISETP.LE.U32.AND P5, PT, R8, UR4, PT ;  /* 0x0000000408007c0c */ /* 0x000fe2000bfa3070 */
[----:B------:R-:W-:Y:S01]  /*4700*/  @!P6 FADD.FTZ R82, -R82, -RZ ;  /* 0x800000ff5252e221 */ /* 0x000fe20000010100 */
[----:B------:R-:W-:Y:S01]  /*4710*/  ISETP.LE.U32.AND P4, PT, R9, UR4, PT ;  /* 0x0000000409007c0c */ /* 0x000fe2000bf83070 */
[----:B------:R1:W-:Y:S01]  /*4720*/  STS [R209+0x20000], R0 ;  /* 0x02000000d1007388 */ /* 0x0003e20000000800 */
[----:B------:R-:W-:Y:S02]  /*4730*/  ISETP.LE.U32.AND P1, PT, R12, UR4, PT ;  /* 0x000000040c007c0c */ /* 0x000fe4000bf23070 */
[----:B------:R-:W-:Y:S02]  /*4740*/  F2FP.RELU.PACK_AB R5, R86, R87 ;  /* 0x000000575605723e */ /* 0x000fe400000008ff */
[----:B------:R-:W-:Y:S01]  /*4750*/  F2FP.RELU.PACK_AB R4, R80, R83 ;  /* 0x000000535004723e */ /* 0x000fe200000008ff */
[----:B------:R-:W-:Y:S01]  /*4760*/  @!P3 FADD.FTZ R76, -R76, -RZ ;  /* 0x800000ff4c4cb221 */ /* 0x000fe20000010100 */
[----:B------:R-:W-:Y:S01]  /*4770*/  FSETP.GE.FTZ.AND P3, PT, R89, RZ, PT ;  /* 0x000000ff5900720b */ /* 0x000fe20003f76000 */
[----:B------:R-:W-:Y:S01]  /*4780*/  STS [R209+0x20400], R5 ;  /* 0x02040005d1007388 */ /* 0x000fe20000000800 */
[----:B------:R-:W-:Y:S01]  /*4790*/  FSETP.GE.FTZ.AND P2, PT, R88, RZ, PT ;  /* 0x000000ff5800720b */ /* 0x000fe20003f56000 */
[----:B------:R-:W-:Y:S01]  /*47a0*/  @!P5 FADD.FTZ R81, -R81, -RZ ;  /* 0x800000ff5151d221 */ /* 0x000fe20000010100 */
[----:B------:R-:W-:Y:S01]  /*47b0*/  FSETP.GE.FTZ.AND P6, PT, R85, RZ, PT ;  /* 0x000000ff5500720b */ /* 0x000fe20003fd6000 */
[----:B------:R-:W-:Y:S01]  /*47c0*/  @!P4 FADD.FTZ R78, -R78, -RZ ;  /* 0x800000ff4e4ec221 */ /* 0x000fe20000010100 */
[----:B------:R-:W-:Y:S01]  /*47d0*/  FSETP.GE.FTZ.AND P5, PT, R83, RZ, PT ;  /* 0x000000ff5300720b */ /* 0x000fe20003fb6000 */
[----:B------:R-:W-:Y:S01]  /*47e0*/  @!P1 FADD.FTZ R77, -R77, -RZ ;  /* 0x800000ff4d4d9221 */ /* 0x000fe20000010100 */
[----:B------:R-:W-:Y:S01]  /*47f0*/  STS [R207+0x20000], R4 ;  /* 0x02000004cf007388 */ /* 0x000fe20000000800 */
[----:B------:R-:W-:Y:S02]  /*4800*/  FSETP.GE.FTZ.AND P4, PT, R80, RZ, PT ;  /* 0x000000ff5000720b */ /* 0x000fe40003f96000 */
[----:B--2---:R-:W-:Y:S02]  /*4810*/  F2FP.RELU.PACK_AB R2, R76, R78 ;  /* 0x0000004e4c02723e */ /* 0x004fe400000008ff */
[----:B---3--:R-:W-:Y:S05]  /*4820*/  F2FP.RELU.PACK_AB R3, R81, R82 ;  /* 0x000000525103723e */ /* 0x008fea00000008ff */
[----:B------:R2:W-:Y:S01]  /*4830*/  STS [R207+0x20400], R3 ;  /* 0x02040003cf007388 */ /* 0x0005e20000000800 */
[----:B-1----:R-:W-:Y:S05]  /*4840*/  F2FP.RELU.PACK_AB R0, R77, R79 ;  /* 0x0000004f4d00723e */ /* 0x002fea00000008ff */
[----:B------:R-:W-:Y:S06]  /*4850*/  STS [R208+0x20400], R0 ;  /* 0x02040000d0007388 */ /* 0x000fec0000000800 */
[----:B------:R1:W-:Y:S06]  /*4860*/  STS [R208+0x20000], R2 ;  /* 0x02000002d0007388 */ /* 0x0003ec0000000800 */
[----:B------:R-:W-:Y:S06]  /*4870*/  LDSM.16.M88.4 R16, [R176+0xc000] ;  /* 0x00c00000b010783b */ /* 0x000fec0000000200 */
[----:B------:R-:W3:Y:S01]  /*4880*/  LDSM.16.M88.4 R8, [R172+0x18000] ;  /* 0x01800000ac08783b */ /* 0x000ee20000000200 */
[----:B--2---:R-:W-:Y:S05]  /*4890*/  IMAD.MOV.U32 R3, RZ, RZ, R210 ;  /* 0x000000ffff037224 */ /* 0x004fea00078e00d2 */
[----:B------:R-:W2:Y:S06]  /*48a0*/  LDSM.16.M88.4 R68, [R172+0x18800] ;  /* 0x01880000ac44783b */ /* 0x000eac0000000200 */
[----:B------:R-:W-:Y:S01]  /*48b0*/  LDSM.16.M88.4 R72, [R177+0xc000] ;  /* 0x00c00000b148783b */ /* 0x000fe20000000200 */
[----:B-1----:R-:W-:Y:S01]  /*48c0*/  IMAD.MOV.U32 R2, RZ, RZ, R211 ;  /* 0x000000ffff027224 */ /* 0x002fe200078e00d3 */
[C---:B---3--:R-:W-:Y:S08]  /*48d0*/  HMMA.16816.F32 R4, R16.reuse, R8, RZ ;  /* 0x000000081004723c */ /* 0x048ff000000018ff */
        /* <DEDUP_REMOVED lines=74> */
[C---:B-1----:R-:W-:Y:S07]  /*4d80*/  HMMA.16816.F32 R4, R68.reuse, R72, R4 ;  /* 0x000000484404723c */ /* 0x042fee0000001804 */
[C---:B------:R-:W-:Y:S01]  /*4d90*/  LEA R72, P1, R214.reuse, R2, 0x2 ;  /* 0x00000002d6487211 */ /* 0x040fe200078210ff */
[C---:B------:R-:W-:Y:S04]  /*4da0*/  HMMA.16816.F32 R8, R68.reuse, R74, R8 ;  /* 0x0000004a4408723c */ /* 0x040fe80000001808 */
[----:B------:R-:W-:Y:S02]  /*4db0*/  LEA.HI.X.SX32 R73, R214, R3, 0x2, P1 ;  /* 0x00000003d6497211 */ /* 0x000fe400008f16ff */
[----:B------:R-:W-:Y:S03]  /*4dc0*/  FSETP.GE.FTZ.AND P1, PT, R84, RZ, PT ;  /* 0x000000ff5400720b */ /* 0x000fe60003f36000 */
[----:B------:R-:W2:Y:S06]  /*4dd0*/  LDG.E R2, [R72.64] ;  /* 0x0000000648027981 */ /* 0x000eac000c1e1900 */
[----:B------:R2:W3:Y:S02]  /*4de0*/  LDG.E R0, [R72.64+0x20] ;  /* 0x0000200648007981 */ /* 0x0004e4000c1e1900 */
[C---:B--2---:R-:W-:Y:S02]  /*4df0*/  FADD.FTZ R72, -R2.reuse, R4 ;  /* 0x0000000402487221 */ /* 0x044fe40000010100 */
[C---:B------:R-:W-:Y:S05]  /*4e00*/  FADD.FTZ R4, -R2.reuse, R5 ;  /* 0x0000000502047221 */ /* 0x040fea0000010100 */
[----:B------:R-:W-:Y:S01]  /*4e10*/  FADD.FTZ R3, -R2, R8 ;  /* 0x0000000802037221 */ /* 0x000fe20000010100 */
[-C--:B------:R-:W-:Y:S01]  /*4e20*/  FSEL R5, R72, R2.reuse, P3 ;  /* 0x0000000248057208 */ /* 0x080fe20001800000 */
[----:B------:R-:W-:Y:S01]  /*4e30*/  FADD.FTZ R8, -R2, R9 ;  /* 0x0000000902087221 */ /* 0x000fe20000010100 */
[----:B------:R-:W1:Y:S01]  /*4e40*/  LDSM.16.M88.4 R72, [R170+0x1c800] ;  /* 0x01c80000aa48783b */ /* 0x000e620000000200 */
[----:B---3--:R-:W-:Y:S01]  /*4e50*/  FADD.FTZ R10, -R0, R10 ;  /* 0x0000000a000a7221 */ /* 0x008fe20000010100 */
[-C--:B------:R-:W-:Y:S01]  /*4e60*/  FSEL R3, R3, R2.reuse, P1 ;  /* 0x0000000203037208 */ /* 0x080fe20000800000 */
[----:B------:R-:W-:Y:S01]  /*4e70*/  FMUL.FTZ R89, R89, R5 ;  /* 0x0000000559597220 */ /* 0x000fe20000410000 */
[----:B------:R-:W-:Y:S01]  /*4e80*/  FSEL R4, R4, R2, P2 ;  /* 0x0000000204047208 */ /* 0x000fe20001000000 */
[----:B------:R-:W-:Y:S01]  /*4e90*/  FADD.FTZ R6, -R0, R6 ;  /* 0x0000000600067221 */ /* 0x000fe20000010100 */
[----:B------:R-:W-:Y:S01]  /*4ea0*/  FSETP.GE.FTZ.AND P2, PT, R76, RZ, PT ;  /* 0x000000ff4c00720b */ /* 0x000fe20003f56000 */
[----:B------:R-:W-:Y:S01]  /*4eb0*/  FMUL.FTZ R84, R84, R3 ;  /* 0x0000000354547220 */ /* 0x000fe20000410000 */
[----:B------:R-:W-:Y:S01]  /*4ec0*/  FSETP.GE.FTZ.AND P3, PT, R78, RZ, PT ;  /* 0x000000ff4e00720b */ /* 0x000fe20003f76000 */
[----:B------:R-:W-:Y:S01]  /*4ed0*/  FMUL.FTZ R88, R88, R4 ;  /* 0x0000000458587220 */ /* 0x000fe20000410000 */
[----:B------:R-:W-:Y:S02]  /*4ee0*/  LEA R188, P1, R92, R188, 0x2 ;  /* 0x000000bc5cbc7211 */ /* 0x000fe400078210ff */
[----:B------:R-:W-:Y:S02]  /*4ef0*/  FSEL R8, R8, R2, P6 ;  /* 0x0000000208087208 */ /* 0x000fe40003000000 */
[----:B------:R-:W-:Y:S02]  /*4f00*/  LEA.HI.X.SX32 R189, R92, R189, 0x2, P1 ;  /* 0x000000bd5cbd7211 */ /* 0x000fe400008f16ff */
[----:B------:R-:W-:Y:S02]  /*4f10*/  FSETP.GE.FTZ.AND P1, PT, R87, RZ, PT ;  /* 0x000000ff5700720b */ /* 0x000fe40003f36000 */
[----:B------:R-:W-:Y:S01]  /*4f20*/  ISETP.GE.AND P6, PT, R199, 0x1, PT ;  /* 0x00000001c700780c */ /* 0x000fe20003fc6270 */
[C---:B-1----:R-:W-:Y:S07]  /*4f30*/  HMMA.16816.F32 R12, R68.reuse, R72, R12 ;  /* 0x00000048440c723c */ /* 0x042fee000000180c */
[----:B------:R-:W-:Y:S01]  /*4f40*/  FMUL.FTZ R72, R85, R8 ;  /* 0x0000000855487220 */ /* 0x000fe20000410000 */
[----:B------:R-:W-:Y:S11]  /*4f50*/  HMMA.16816.F32 R16, R68, R74, R16 ;  /* 0x0000004a4410723c */ /* 0x000ff60000001810 */
[----:B------:R-:W-:Y:S05]  /*4f60*/  @!UPT UIADD3 URZ, URZ, URZ, URZ ;  /* 0x0000003f3f3ff290 */ /* 0x000fea000fffe03f */
[C---:B------:R-:W-:Y:S02]  /*4f70*/  FADD.FTZ R5, -R2.reuse, R12 ;  /* 0x0000000c02057221 */ /* 0x040fe40000010100 */
[----:B------:R-:W-:Y:S03]  /*4f80*/  FADD.FTZ R4, -R2, R13 ;  /* 0x0000000d02047221 */ /* 0x000fe60000010100 */
[-C--:B------:R-:W-:Y:S02]  /*4f90*/  FSEL R5, R5, R2.reuse, P5 ;  /* 0x0000000205057208 */ /* 0x080fe40002800000 */
[----:B------:R-:W-:Y:S01]  /*4fa0*/  FSEL R4, R4, R2, P4 ;  /* 0x0000000204047208 */ /* 0x000fe20002000000 */
[----:B------:R-:W-:Y:S01]  /*4fb0*/  FADD.FTZ R3, -R2, R16 ;  /* 0x0000001002037221 */ /* 0x000fe20000010100 */
[----:B------:R-:W-:Y:S01]  /*4fc0*/  FSETP.GE.FTZ.AND P5, PT, R86, RZ, PT ;  /* 0x000000ff5600720b */ /* 0x000fe20003fb6000 */
[----:B------:R-:W-:Y:S01]  /*4fd0*/  FMUL.FTZ R73, R83, R5 ;  /* 0x0000000553497220 */ /* 0x000fe20000410000 */
[----:B------:R-:W-:Y:S01]  /*4fe0*/  FSETP.GE.FTZ.AND P4, PT, R82, RZ, PT ;  /* 0x000000ff5200720b */ /* 0x000fe20003f96000 */
[----:B------:R-:W-:Y:S01]  /*4ff0*/  FMUL.FTZ R71, R80, R4 ;  /* 0x0000000450477220 */ /* 0x000fe20000410000 */
[----:B------:R-:W-:Y:S01]  /*5000*/  FSEL R3, R3, R2, P3 ;  /* 0x0000000203037208 */ /* 0x000fe20001800000 */
[----:B------:R-:W-:Y:S01]  /*5010*/  @P2 FADD.FTZ R2, -R2, R17 ;  /* 0x0000001102022221 */ /* 0x000fe20000010100 */
[----:B------:R-:W-:Y:S01]  /*5020*/  FSETP.GE.FTZ.AND P2, PT, R90, RZ, PT ;  /* 0x000000ff5a00720b */ /* 0x000fe20003f56000 */
[----:B------:R-:W-:Y:S01]  /*5030*/  FADD.FTZ R5, -R0, R11 ;  /* 0x0000000b00057221 */ /* 0x000fe20000010100 */
[----:B------:R-:W-:Y:S01]  /*5040*/  FSETP.GE.FTZ.AND P3, PT, R91, RZ, PT ;  /* 0x000000ff5b00720b */ /* 0x000fe20003f76000 */
[----:B------:R-:W-:Y:S02]  /*5050*/  FMUL.FTZ R78, R78, R3 ;  /* 0x000000034e4e7220 */ /* 0x000fe40000410000 */
[----:B------:R-:W-:Y:S01]  /*5060*/  FADD.FTZ R3, -R0, R7 ;  /* 0x0000000700037221 */ /* 0x000fe20000010100 */
[----:B------:R-:W-:Y:S01]  /*5070*/  FSEL R6, R6, R0, P3 ;  /* 0x0000000006067208 */ /* 0x000fe20001800000 */
[----:B------:R-:W-:Y:S01]  /*5080*/  FMUL.FTZ R70, R76, R2 ;  /* 0x000000024c467220 */ /* 0x000fe20000410000 */
[----:B------:R-:W-:Y:S01]  /*5090*/  FSEL R2, R10, R0, P1 ;  /* 0x000000000a027208 */ /* 0x000fe20000800000 */
[C---:B------:R-:W-:Y:S01]  /*50a0*/  FADD.FTZ R4, -R0.reuse, R14 ;  /* 0x0000000e00047221 */ /* 0x040fe20000010100 */
[----:B------:R-:W-:Y:S01]  /*50b0*/  FSETP.GE.FTZ.AND P1, PT, R77, RZ, PT ;  /* 0x000000ff4d00720b */ /* 0x000fe20003f36000 */
[----:B------:R-:W-:Y:S01]  /*50c0*/  FMUL.FTZ R69, R91, R6 ;  /* 0x000000065b457220 */ /* 0x000fe20000410000 */
[----:B------:R-:W-:Y:S01]  /*50d0*/  FSEL R3, R3, R0, P2 ;  /* 0x0000000003037208 */ /* 0x000fe20001000000 */
[----:B------:R-:W-:Y:S01]  /*50e0*/  FMUL.FTZ R17, R87, R2 ;  /* 0x0000000257117220 */ /* 0x000fe20000410000 */
[----:B------:R-:W-:Y:S01]  /*50f0*/  FSETP.GE.FTZ.AND P3, PT, R81, RZ, PT ;  /* 0x000000ff5100720b */ /* 0x000fe20003f76000 */
[----:B------:R-:W-:Y:S01]  /*5100*/  FADD.FTZ R2, -R0, R18 ;  /* 0x0000001200027221 */ /* 0x000fe20000010100 */
[----:B------:R-:W-:Y:S01]  /*5110*/  FSETP.GE.FTZ.AND P2, PT, R79, RZ, PT ;  /* 0x000000ff4f00720b */ /* 0x000fe20003f56000 */
[----:B------:R-:W-:Y:S01]  /*5120*/  FMUL.FTZ R68, R90, R3 ;  /* 0x000000035a447220 */ /* 0x000fe20000410000 */
[-C--:B------:R-:W-:Y:S01]  /*5130*/  FSEL R5, R5, R0.reuse, P5 ;  /* 0x0000000005057208 */ /* 0x080fe20002800000 */
[----:B------:R-:W-:Y:S01]  /*5140*/  FADD.FTZ R3, -R0, R15 ;  /* 0x0000000f00037221 */ /* 0x000fe20000010100 */
[-C--:B------:R-:W-:Y:S02]  /*5150*/  FSEL R4, R4, R0.reuse, P4 ;  /* 0x0000000004047208 */ /* 0x080fe40002000000 */
[-C--:B------:R-:W-:Y:S01]  /*5160*/  FSEL R2, R2, R0.reuse, P2 ;  /* 0x0000000002027208 */ /* 0x080fe20001000000 */
[----:B------:R-:W-:Y:S01]  /*5170*/  FMUL.FTZ R16, R86, R5 ;  /* 0x0000000556107220 */ /* 0x000fe20000410000 */
[----:B------:R-:W-:Y:S01]  /*5180*/  FSEL R3, R3, R0, P3 ;  /* 0x0000000003037208 */ /* 0x000fe20001800000 */
[----:B------:R-:W-:Y:S02]  /*5190*/  @P1 FADD.FTZ R0, -R0, R19 ;  /* 0x0000001300001221 */ /* 0x000fe40000010100 */
        /* <DEDUP_REMOVED lines=80> */
.L_x_1065:
        /* <DEDUP_REMOVED lines=25> */
[----:B------:R-:W3:Y:S01]  /*5830*/  LDSM.16.MT88.4 R80, [R173+0x20800] ;  /* 0x02080000ad50783b */ /* 0x000ee20000004200 */
[-C--:B-1----:R-:W-:Y:S08]  /*5840*/  HMMA.16816.F32 R20, R4, R8.reuse, R20 ;  /* 0x000000080414723c */ /* 0x082ff00000001814 */
        /* <DEDUP_REMOVED lines=21> */
[-C--:B-1----:R-:W-:Y:S08]  /*59a0*/  HMMA.16816.F32 R36, R72, R8.reuse, R36 ;  /* 0x000000084824723c */ /* 0x082ff00000001824 */
[C---:B------:R-:W-:Y:S08]  /*59b0*/  HMMA.16816.F32 R40, R80.reuse, R8, R40 ;  /* 0x000000085028723c */ /* 0x040ff00000001828 */
[-C--:B------:R-:W-:Y:S08]  /*59c0*/  HMMA.16816.F32 R44, R80, R10.reuse, R44 ;  /* 0x0000000a502c723c */ /* 0x080ff0000000182c */
[C---:B------:R-:W-:Y:S01]  /*59d0*/  HMMA.16816.F32 R48, R72.reuse, R10, R48 ;  /* 0x0000000a4830723c */ /* 0x040fe20000001830 */
[----:B------:R-:W-:Y:S07]  /*59e0*/  LDSM.16.MT88.4 R8, [R174+0x21800] ;  /* 0x02180000ae08783b */ /* 0x000fee0000004200 */
[-C--:B--2---:R-:W-:Y:S08]  /*59f0*/  HMMA.16816.F32 R52, R72, R4.reuse, R52 ;  /* 0x000000044834723c */ /* 0x084ff00000001834 */
[C---:B------:R-:W-:Y:S08]  /*5a00*/  HMMA.16816.F32 R56, R80.reuse, R4, R56 ;  /* 0x000000045038723c */ /* 0x040ff00000001838 */
[-C--:B------:R-:W-:Y:S01]  /*5a10*/  HMMA.16816.F32 R60, R80, R6.reuse, R60 ;  /* 0x00000006503c723c */ /* 0x080fe2000000183c */
[----:B------:R-:W-:Y:S07]  /*5a20*/  LDSM.16.MT88.4 R80, [R0+0xf800] ;  /* 0x00f800000050783b */ /* 0x000fee0000004200 */
[----:B------:R-:W-:Y:S01]  /*5a30*/  HMMA.16816.F32 R64, R72, R6, R64 ;  /* 0x000000064840723c */ /* 0x000fe20000001840 */
[----:B------:R-:W1:Y:S05]  /*5a40*/  LDSM.16.MT88.4 R4, [R0+0x11000] ;  /* 0x011000000004783b */ /* 0x000e6a0000004200 */
[----:B------:R-:W-:Y:S02]  /*5a50*/  LDSM.16.MT88.4 R72, [R173+0x21800] ;  /* 0x02180000ad48783b */ /* 0x000fe40000004200 */
[-C--:B------:R-:W-:Y:S08]  /*5a60*/  HMMA.16816.F32 R20, R12, R16.reuse, R20 ;  /* 0x000000100c14723c */ /* 0x080ff00000001814 */
        /* <DEDUP_REMOVED lines=8> */
[----:B------:R-:W3:Y:S05]  /*5af0*/  LDSM.16.MT88.4 R76, [R0+0x11800] ;  /* 0x01180000004c783b */ /* 0x000eea0000004200 */
[----:B------:R-:W-:Y:S02]  /*5b00*/  BAR.SYNC.DEFER_BLOCKING 0x0 ;  /* 0x0000000000007b1d */ /* 0x000fe40000010000 */
        /* <DEDUP_REMOVED lines=67> */
.L_x_1066:
[----:B------:R-:W-:Y:S01]  /*5f40*/  LDSM.16.M88.4 R96, [R181] ;  /* 0x00000000b560783b */ /* 0x000fe20000000200 */
[----:B-1----:R-:W-:Y:S03]  /*5f50*/  @P6 IADD3 R2, P1, R200, -0x100, RZ ;  /* 0xffffff00c8026810 */ /* 0x002fe60007f3e0ff */
[----:B------:R-:W1:Y:S02]  /*5f60*/  LDSM.16.MT88.4 R16, [R0+0x12000] ;  /* 0x012000000010783b */ /* 0x000e640000004200 */
[----:B------:R-:W-:Y:S01]  /*5f70*/  @P6 IMAD.MOV.U32 R200, RZ, RZ, R2 ;  /* 0x000000ffffc86224 */ /* 0x000fe200078e0002 */
[CC--:B------:R-:W-:Y:S01]  /*5f80*/  LEA R2, P2, R198.reuse, R188.reuse, 0x2 ;  /* 0x000000bcc6027211 */ /* 0x0c0fe200078410ff */
[----:B------:R-:W2:Y:S03]  /*5f90*/  LDSM.16.M88.4 R92, [R181+0x1000] ;  /* 0x00100000b55c783b */ /* 0x000ea60000000200 */
[CC--:B------:R-:W-:Y:S01]  /*5fa0*/  LEA.HI.X.SX32 R3, R198.reuse, R189.reuse, 0x2, P2 ;  /* 0x000000bdc6037211 */ /* 0x0c0fe200010f16ff */
        /* <DEDUP_REMOVED lines=53> */
[-C--:B-1----:R-:W-:Y:S05]  /*6300*/  HMMA.16816.F32 R4, R152, R156.reuse, R4 ;  /* 0x0000009c9804723c */ /* 0x082fea0000001804 */
[----:B----4-:R-:W-:Y:S03]  /*6310*/  @P6 IADD3.X R0, R201, -0x1, RZ, P1, !PT ;  /* 0xffffffffc9006810 */ /* 0x010fe60000ffe4ff */
[C---:B--2---:R-:W-:Y:S04]  /*6320*/  HMMA.16816.F32 R8, R160.reuse, R156, R8 ;  /* 0x0000009ca008723c */ /* 0x044fe80000001808 */
[----:B------:R-:W-:Y:S02]  /*6330*/  @P6 IMAD.MOV.U32 R201, RZ, RZ, R0 ;  /* 0x000000ffffc96224 */ /* 0x000fe400078e0000 */
[----:B------:R-:W-:Y:S02]  /*6340*/  IMAD.IADD R0, R198, 0x1, R245 ;  /* 0x00000001c6007824 */ /* 0x000fe400078e02f5 */
[-C--:B------:R-:W-:Y:S01]  /*6350*/  HMMA.16816.F32 R12, R160, R158.reuse, R12 ;  /* 0x0000009ea00c723c */ /* 0x080fe2000000180c */
[----:B------:R-:W-:Y:S03]  /*6360*/  IMAD.MOV.U32 R157, RZ, RZ, c[0x0][0x22c] ;  /* 0x00008b00ff9d7624 */ /* 0x000fe600078e00ff */
[----:B------:R-:W-:Y:S02]  /*6370*/  IMAD.MOV.U32 R156, RZ, RZ, c[0x0][0x22c] ;  /* 0x00008b00ff9c7624 */ /* 0x000fe400078e00ff */
[----:B------:R-:W-:Y:S02]  /*6380*/  IMAD R157, R157, c[0x0][0x1c0], RZ ;  /* 0x000070009d9d7a24 */ /* 0x000fe400078e02ff */
[C---:B------:R-:W-:Y:S04]  /*6390*/  HMMA.16816.F32 R16, R152.reuse, R158, R16 ;  /* 0x0000009e9810723c */ /* 0x040fe80000001810 */
[----:B------:R-:W-:Y:S02]  /*63a0*/  IMAD R157, R157, 0x18, RZ ;  /* 0x000000189d9d7824 */ /* 0x000fe400078e02ff */
[----:B------:R-:W-:Y:S02]  /*63b0*/  IMAD R156, R156, c[0x0][0x1c0], RZ ;  /* 0x000070009c9c7a24 */ /* 0x000fe400078e02ff */
[-C--:B---3--:R-:W-:Y:S01]  /*63c0*/  HMMA.16816.F32 R68, R152, R148.reuse, R68 ;  /* 0x000000949844723c */ /* 0x088fe20000001844 */
[----:B------:R-:W-:Y:S03]  /*63d0*/  IMAD.MOV.U32 R158, RZ, RZ, c[0x0][0x22c] ;  /* 0x00008b00ff9e7624 */ /* 0x000fe600078e00ff */
[----:B------:R-:W-:Y:S02]  /*63e0*/  IMAD R156, R156, 0x30, RZ ;  /* 0x000000309c9c7824 */ /* 0x000fe400078e02ff */
[----:B------:R-:W-:Y:S02]  /*63f0*/  IMAD R158, R158, c[0x0][0x1c0], RZ ;  /* 0x000070009e9e7a24 */ /* 0x000fe400078e02ff */
[C---:B------:R-:W-:Y:S01]  /*6400*/  HMMA.16816.F32 R72, R160.reuse, R148, R72 ;  /* 0x00000094a048723c */ /* 0x040fe20000001848 */
[----:B------:R-:W-:Y:S03]  /*6410*/  IMAD.MOV.U32 R159, RZ, RZ, c[0x0][0x22c] ;  /* 0x00008b00ff9f7624 */ /* 0x000fe600078e00ff */
[----:B------:R-:W-:Y:S02]  /*6420*/  IMAD.SHL.U32 R158, R158, 0x20, RZ ;  /* 0x000000209e9e7824 */ /* 0x000fe400078e00ff */
[----:B------:R-:W-:Y:S02]  /*6430*/  IMAD R159, R159, c[0x0][0x1c0], RZ ;  /* 0x000070009f9f7a24 */ /* 0x000fe400078e02ff */
[-C--:B------:R-:W-:Y:S04]  /*6440*/  HMMA.16816.F32 R76, R160, R150.reuse, R76 ;  /* 0x00000096a04c723c */ /* 0x080fe8000000184c */
[----:B------:R-:W-:Y:S04]  /*6450*/  @P6 IMAD.WIDE R148, R214, 0x4, R200 ;  /* 0x00000004d6946825 */ /* 0x000fe800078e02c8 */
[C---:B------:R-:W-:Y:S01]  /*6460*/  HMMA.16816.F32 R80, R152.reuse, R150, R80 ;  /* 0x000000969850723c */ /* 0x040fe20000001850 */
[----:B------:R1:W5:Y:S03]  /*6470*/  @P6 LDG.E R204, [R148.64] ;  /* 0x0000000694cc6981 */ /* 0x000366000c1e1900 */
[----:B------:R-:W-:Y:S01]  /*6480*/  IMAD R159, R159, 0x28, RZ ;  /* 0x000000289f9f7824 */ /* 0x000fe200078e02ff */
[----:B------:R1:W5:Y:S03]  /*6490*/  @P6 LDG.E R205, [R148.64+0x20] ;  /* 0x0000200694cd6981 */ /* 0x000366000c1e1900 */
        /* <DEDUP_REMOVED lines=19> */
[CC--:B------:R-:W-:Y:S02]  /*65d0*/  LEA R6, P2, R156.reuse, R188.reuse, 0x2 ;  /* 0x000000bc9c067211 */ /* 0x0c0fe400078410ff */
[-C--:B------:R-:W-:Y:S02]  /*65e0*/  LEA.HI.X.SX32 R149, R159, R189.reuse, 0x2, P3 ;  /* 0x000000bd9f957211 */ /* 0x080fe400018f16ff */
[CC--:B--2---:R-:W-:Y:S03]  /*65f0*/  LEA R4, P1, R157.reuse, R188.reuse, 0x2 ;  /* 0x000000bc9d047211 */ /* 0x0c4fe600078210ff */
        /* <DEDUP_REMOVED lines=15> */
[-C--:B---3--:R-:W-:Y:S02]  /*66f0*/  LEA.HI.X.SX32 R11, R157, R189.reuse, 0x2, P1 ;  /* 0x000000bd9d0b7211 */ /* 0x088fe400008f16ff */
        /* <DEDUP_REMOVED lines=93> */
[-C--:B------:R-:W-:Y:S02]  /*6cd0*/  LEA.HI.X.SX32 R7, R218, R189.reuse, 0x2, P3 ;  /* 0x000000bdda077211 */ /* 0x080fe400018f16ff */
[----:B------:R-:W-:Y:S01]  /*6ce0*/  ISETP.GT.AND P3, PT, R199, RZ, PT ;  /* 0x000000ffc700720c */ /* 0x000fe20003f64270 */
[----:B------:R-:W-:Y:S01]  /*6cf0*/  RED.E.ADD.F32.FTZ.RN.STRONG.GPU [R10.64], R99 ;  /* 0x000000630a00798e */ /* 0x000fe2000c10e786 */
[CC--:B---3--:R-:W-:Y:S03]  /*6d00*/  LEA R2, P1, R227.reuse, R188.reuse, 0x2 ;  /* 0x000000bce3027211 */ /* 0x0c8fe600078210ff */
[----:B------:R-:W-:Y:S01]  /*6d10*/  RED.E.ADD.F32.FTZ.RN.STRONG.GPU [R8.64], R92 ;  /* 0x0000005c0800798e */ /* 0x000fe2000c10e786 */
[-C--:B------:R-:W-:Y:S02]  /*6d20*/  LEA.HI.X.SX32 R3, R227, R189.reuse, 0x2, P1 ;  /* 0x000000bde3037211 */ /* 0x080fe400008f16ff */
[----:B------:R-:W-:Y:S01]  /*6d30*/  ISETP.NE.U32.AND P1, PT, R0, 0x1, PT ;  /* 0x000000010000780c */ /* 0x000fe20003f25070 */
[----:B------:R-:W-:Y:S01]  /*6d40*/  RED.E.ADD.F32.FTZ.RN.STRONG.GPU [R6.64], R93 ;  /* 0x0000005d0600798e */ /* 0x000fe2000c10e786 */
[C---:B------:R-:W-:Y:S03]  /*6d50*/  IADD3 R0, R168.reuse, -0x6000, RZ ;  /* 0xffffa000a8007810 */ /* 0x040fe60007ffe0ff */
[----:B------:R-:W-:Y:S08]  /*6d60*/  LDSM.16.MT88.4 R8, [R168] ;  /* 0x00000000a808783b */ /* 0x000ff00000004200 */
        /* <DEDUP_REMOVED lines=9> */
[----:B--2---:R-:W-:Y:S05]  /*6e00*/  IADD3 R2, R199, -0x1, RZ ;  /* 0xffffffffc7027810 */ /* 0x004fea0007ffe0ff */
[----:B------:R-:W-:Y:S01]  /*6e10*/  IMAD.MOV.U32 R199, RZ, RZ, R2 ;  /* 0x000000ffffc77224 */ /* 0x000fe200078e0002 */
        /* <DEDUP_REMOVED lines=59> */
[----:B------:R-:W2:Y:S01]  /*71d0*/  LDL R98, [R1] ;  /* 0x0000000001627983 */ /* 0x000ea20000100800 */
[----:B------:R-:W-:-:S02]  /*71e0*/  FMUL.FTZ R68, R48, c[0x0][0x2dc] ;  /* 0x0000b70030447a20 */ /* 0x000fc40000410000 */
[----:B------:R-:W-:Y:S01]  /*71f0*/  FMUL.FTZ R48, R44, c[0x0][0x2dc] ;  /* 0x0000b7002c307a20 */ /* 0x000fe20000410000 */
[----:B------:R-:W1:Y:S01]  /*7200*/  S2R R157, SR_CTAID.Y ;  /* 0x00000000009d7919 */ /* 0x000e620000002600 */
[----:B------:R-:W-:Y:S02]  /*7210*/  FMUL.FTZ R10, R45, c[0x0][0x2dc] ;  /* 0x0000b7002d0a7a20 */ /* 0x000fe40000410000 */
[----:B------:R-:W-:Y:S01]  /*7220*/  FMUL.FTZ R70, R40, c[0x0][0x2dc] ;  /* 0x0000b70028467a20 */ /* 0x000fe20000410000 */
[----:B------:R-:W3:Y:S01]  /*7230*/  S2R R96, SR_CTAID.Y ;  /* 0x0000000000607919 */ /* 0x000ee20000002600 */
        /* <DEDUP_REMOVED lines=8> */
[----:B------:R-:W-:Y:S01]  /*72c0*/  BAR.SYNC.DEFER_BLOCKING 0x0 ;  /* 0x0000000000007b1d */ /* 0x000fe20000010000 */
[----:B------:R-:W-:Y:S02]  /*72d0*/  FMUL.FTZ R69, R42, c[0x0][0x2dc] ;  /* 0x0000b7002a457a20 */ /* 0x000fe40000410000 */
[----:B------:R-:W-:Y:S01]  /*72e0*/  FMUL.FTZ R13, R43, c[0x0][0x2dc] ;  /* 0x0000b7002b0d7a20 */ /* 0x000fe20000410000 */
[----:B------:R-:W-:Y:S01]  /*72f0*/  F2FP.PACK_AB R44, R44, R102 ;  /* 0x000000662c2c723e */ /* 0x000fe200000000ff */
[----:B------:R-:W-:Y:S02]  /*7300*/  FMUL.FTZ R112, R112, c[0x0][0x2e0] ;  /* 0x0000b80070707a20 */ /* 0x000fe40000410000 */
[----:B------:R-:W-:Y:S01]  /*7310*/  FMUL.FTZ R41, R113, c[0x0][0x2e0] ;  /* 0x0000b80071297a20 */ /* 0x000fe20000410000 */
[----:B------:R-:W-:Y:S01]  /*7320*/  F2FP.PACK_AB R13, R13, R69 ;  /* 0x000000450d0d723e */ /* 0x000fe200000000ff */
[----:B------:R-:W-:Y:S01]  /*7330*/  FMUL.FTZ R114, R114, c[0x0][0x2e0] ;  /* 0x0000b80072727a20 */ /* 0x000fe20000410000 */
[----:B-1----:R-:W-:Y:S01]  /*7340*/  SHF.R.S32.HI R97, RZ, 0x1f, R157 ;  /* 0x0000001fff617819 */ /* 0x002fe2000001149d */
        /* <DEDUP_REMOVED lines=17> */
[----:B------:R-:W-:-:S02]  /*7460*/  FMUL.FTZ R108, R108, c[0x0][0x2e0] ;  /* 0x0000b8006c6c7a20 */ /* 0x000fc40000410000 */
[----:B------:R-:W-:Y:S01]  /*7470*/  FMUL.FTZ R39, R109, c[0x0][0x2e0] ;  /* 0x0000b8006d277a20 */ /* 0x000fe20000410000 */
[----:B------:R-:W-:Y:S01]  /*7480*/  STS [R239], R41 ;  /* 0x00000029ef007388 */ /* 0x000fe20000000800 */
[----:B------:R-:W-:Y:S01]  /*7490*/  FMUL.FTZ R110, R110, c[0x0][0x2e0] ;  /* 0x0000b8006e6e7a20 */ /* 0x000fe20000410000 */
[----:B------:R-:W-:Y:S01]  /*74a0*/  F2FP.PACK_AB R16, R16, R72 ;  /* 0x000000481010723e */ /* 0x000fe200000000ff */
        /* <DEDUP_REMOVED lines=38> */
[----:B------:R-:W-:-:S02]  /*7710*/  FMUL.FTZ R79, R22, c[0x0][0x2dc] ;  /* 0x0000b700164f7a20 */ /* 0x000fc40000410000 */
[----:B------:R-:W-:Y:S01]  /*7720*/  FMUL.FTZ R74, R28, c[0x0][0x2dc] ;  /* 0x0000b7001c4a7a20 */ /* 0x000fe20000410000 */
[----:B------:R-:W-:Y:S01]  /*7730*/  F2FP.PACK_AB R34, R34, R122 ;  /* 0x0000007a2222723e */ /* 0x000fe200000000ff */
[----:B------:R-:W-:Y:S01]  /*7740*/  FMUL.FTZ R18, R29, c[0x0][0x2dc] ;  /* 0x0000b7001d127a20 */ /* 0x000fe20000410000 */
[----:B------:R-:W-:Y:S01]  /*7750*/  STS [R238+0x3000], R35 ;  /* 0x00300023ee007388 */ /* 0x000fe20000000800 */
[----:B------:R-:W-:Y:S02]  /*7760*/  FMUL.FTZ R124, R124, c[0x0][0x2e0] ;  /* 0x0000b8007c7c7a20 */ /* 0x000fe40000410000 */
[----:B------:R-:W-:Y:S01]  /*7770*/  FMUL.FTZ R31, R125, c[0x0][0x2e0] ;  /* 0x0000b8007d1f7a20 */ /* 0x000fe20000410000 */
[----:B------:R-:W-:Y:S01]  /*7780*/  STS [R238+0x3400], R34 ;  /* 0x00340022ee007388 */ /* 0x000fe20000000800 */
[----:B------:R-:W-:Y:S01]  /*7790*/  FMUL.FTZ R126, R126, c[0x0][0x2e0] ;  /* 0x0000b8007e7e7a20 */ /* 0x000fe20000410000 */
[----:B------:R-:W-:Y:S01]  /*77a0*/  F2FP.PACK_AB R18, R18, R74 ;  /* 0x0000004a1212723e */ /* 0x000fe200000000ff */
        /* <DEDUP_REMOVED lines=82> */
[----:B------:R-:W-:Y:S01]  /*7cd0*/  F2FP.PACK_AB R5, R5, R58 ;  /* 0x0000003a0505723e */ /* 0x000fe200000000ff */
[----:B------:R-:W-:Y:S01]  /*7ce0*/  FMUL.FTZ R2, R61, c[0x0][0x2dc] ;  /* 0x0000b7003d027a20 */ /* 0x000fe20000410000 */
[----:B------:R-:W-:Y:S01]  /*7cf0*/  F2FP.PACK_AB R0, R0, R62 ;  /* 0x0000003e0000723e */ /* 0x000fe200000000ff */
[----:B------:R-:W-:Y:S03]  /*7d00*/  STS [R239+0x7400], R17 ;  /* 0x00740011ef007388 */ /* 0x000fe60000000800 */
[----:B------:R-:W-:Y:S01]  /*7d10*/  F2FP.PACK_AB R2, R2, R60 ;  /* 0x0000003c0202723e */ /* 0x000fe200000000ff */
        /* <DEDUP_REMOVED lines=15> */
[----:B------:R4:W-:Y:S01]  /*7e10*/  STS [R239+0xb000], R2 ;  /* 0x00b00002ef007388 */ /* 0x0009e20000000800 */
[----:B--2---:R-:W-:-:S13]  /*7e20*/  ISETP.NE.AND P0, PT, R98, -0x1, PT ;  /* 0xffffffff6200780c */ /* 0x004fda0003f05270 */
[----:B-1----:R-:W-:-:S05]  /*7e30*/  @P0 IADD3 R0, R236, R98, RZ ;  /* 0x00000062ec000210 */ /* 0x002fca0007ffe0ff */
[----:B----4-:R-:W-:-:S04]  /*7e40*/  @P0 IMAD.WIDE.U32 R2, R0, c[0x0][0x3a0], RZ ;  /* 0x0000e80000020a25 */ /* 0x010fc800078e00ff */
        /* <DEDUP_REMOVED lines=13> */
.L_x_1068:
        /* <DEDUP_REMOVED lines=15> */
.L_x_1069:
[----:B------:R-:W-:Y:S01]  /*8010*/  BAR.SYNC.DEFER_BLOCKING 0x0 ;  /* 0x0000000000007b1d */ /* 0x000fe20000010000 */
[C---:B------:R-:W-:Y:S01]  /*8020*/  SHF.L.U32 R0, R232.reuse, 0x6, RZ ;  /* 0x00000006e8007819 */ /* 0x040fe200000006ff */
[----:B------:R-:W-:Y:S01]  /*8030*/  IMAD R11, R232, -0x40, R193 ;  /* 0xffffffc0e80b7824 */ /* 0x000fe200078e02c1 */
[----:B------:R-:W-:Y:S02]  /*8040*/  SHF.R.S32.HI R5, RZ, 0x1f, R202 ;  /* 0x0000001fff057819 */ /* 0x000fe400000114ca */
[----:B------:R-:W-:Y:S01]  /*8050*/  SHF.R.S32.HI R24, RZ, 0x1f, R0 ;  /* 0x0000001fff187819 */ /* 0x000fe20000011400 */
[----:B------:R-:W1:Y:S01]  /*8060*/  S2R R9, SR_CTAID.Z ;  /* 0x0000000000097919 */ /* 0x000e620000002700 */
[----:B------:R-:W-:Y:S01]  /*8070*/  MOV R4, R202 ;  /* 0x000000ca00047202 */ /* 0x000fe20000000f00 */
[----:B------:R-:W-:Y:S01]  /*8080*/  BSSY B0, `(.L_x_1070) ;  /* 0x0000029000007945 */ /* 0x000fe20003800000 */
[----:B------:R-:W-:Y:S01]  /*8090*/  ISETP.GE.AND P4, PT, R237, R11, PT ;  /* 0x0000000bed00720c */ /* 0x000fe20003f86270 */
[----:B------:R-:W2:Y:S01]  /*80a0*/  S2R R65, SR_CTAID.Z ;  /* 0x0000000000417919 */ /* 0x000ea20000002700 */
[----:B------:R-:W-:Y:S01]  /*80b0*/  IMAD R6, R24, c[0x0][0x3a0], RZ ;  /* 0x0000e80018067a24 */ /* 0x000fe200078e02ff */
[----:B------:R-:W-:Y:S01]  /*80c0*/  SHF.R.S32.HI R64, RZ, 0x1f, R237 ;  /* 0x0000001fff407819 */ /* 0x000fe200000114ed */
[----:B------:R-:W-:-:S04]  /*80d0*/  IMAD.WIDE.U32 R2, R0, c[0x0][0x3a0], R4 ;  /* 0x0000e80000027a25 */ /* 0x000fc800078e0004 */
[----:B------:R-:W-:Y:S01]  /*80e0*/  IMAD R6, R0, c[0x0][0x3a4], R6 ;  /* 0x0000e90000067a24 */ /* 0x000fe200078e0206 */
[----:B------:R-:W-:-:S04]  /*80f0*/  IADD3 R2, P0, R7, R2, RZ ;  /* 0x0000000207027210 */ /* 0x000fc80007f1e0ff */
[----:B------:R-:W-:Y:S01]  /*8100*/  IADD3.X R3, R8, R3, R6, P0, !PT ;  /* 0x0000000308037210 */ /* 0x000fe200007fe406 */
[----:B------:R3:W4:Y:S04]  /*8110*/  LDS.128 R36, [R191+0x13000] ;  /* 0x01300000bf247984 */ /* 0x0007280000000c00 */
[----:B------:R3:W3:Y:S01]  /*8120*/  LDS.128 R32, [R191+0x15000] ;  /* 0x01500000bf207984 */ /* 0x0006e20000000c00 */
[----:B-1----:R-:W-:-:S03]  /*8130*/  SHF.R.S32.HI R66, RZ, 0x1f, R9 ;  /* 0x0000001fff427819 */ /* 0x002fc60000011409 */
[----:B------:R1:W1:Y:S01]  /*8140*/  LDS.128 R28, [R191+0x17000] ;  /* 0x01700000bf1c7984 */ /* 0x0002620000000c00 */
[----:B--2---:R-:W-:-:S03]  /*8150*/  IMAD.WIDE.U32 R6, R65, c[0x0][0x3b8], R2 ;  /* 0x0000ee0041067a25 */ /* 0x004fc600078e0002 */
[----:B------:R2:W1:Y:S01]  /*8160*/  LDS.128 R48, [R191+0x18000] ;  /* 0x01800000bf307984 */ /* 0x0004620000000c00 */
        /* <DEDUP_REMOVED lines=10> */
[----:B------:R-:W2:Y:S01]  /*8210*/  LDS.128 R20, [R191+0x14000] ;  /* 0x01400000bf147984 */ /* 0x000ea20000000c00 */
[----:B------:R-:W-:Y:S01]  /*8220*/  MOV R3, R10 ;  /* 0x0000000a00037202 */ /* 0x000fe20000000f00 */
[----:B------:R-:W-:Y:S01]  /*8230*/  IMAD.MOV.U32 R2, RZ, RZ, R6 ;  /* 0x000000ffff027224 */ /* 0x000fe200078e0006 */
[----:B------:R-:W-:Y:S01]  /*8240*/  ISETP.GE.AND P2, PT, R212, c[0x0][0x220], PT ;  /* 0x00008800d4007a0c */ /* 0x000fe20003f46270 */
[----:B------:R-:W4:Y:S01]  /*8250*/  LDS.128 R16, [R191+0x16000] ;  /* 0x01600000bf107984 */ /* 0x000f220000000c00 */
[----:B------:R-:W-:Y:S01]  /*8260*/  IMAD R27, R64, c[0x0][0x3a0], RZ ;  /* 0x0000e800401b7a24 */ /* 0x000fe200078e02ff */
[----:B------:R-:W-:Y:S01]  /*8270*/  ISETP.GE.AND P1, PT, R213, c[0x0][0x220], PT ;  /* 0x00008800d5007a0c */ /* 0x000fe20003f26270 */
[----:B------:R-:W-:-:S04]  /*8280*/  IMAD.WIDE.U32 R8, R237, c[0x0][0x3a0], R2 ;  /* 0x0000e800ed087a25 */ /* 0x000fc800078e0002 */
[----:B------:R-:W-:Y:S01]  /*8290*/  IMAD R2, R237, c[0x0][0x3a4], R27 ;  /* 0x0000e900ed027a24 */ /* 0x000fe200078e021b */
[----:B------:R-:W3:Y:S03]  /*82a0*/  @!P3 LDS.128 R12, [R191+0x12000] ;  /* 0x01200000bf0cb984 */ /* 0x000ee60000000c00 */
[----:B------:R-:W-:Y:S01]  /*82b0*/  IMAD.IADD R3, R9, 0x1, R2 ;  /* 0x0000000109037824 */ /* 0x000fe200078e0202 */
[----:B------:R-:W-:-:S04]  /*82c0*/  LEA R2, P0, R8, c[0x0][0x340], 0x1 ;  /* 0x0000d00008027a11 */ /* 0x000fc800078008ff */
[----:B------:R-:W-:-:S05]  /*82d0*/  LEA.HI.X R3, R8, c[0x0][0x344], R3, 0x1, P0 ;  /* 0x0000d10008037a11 */ /* 0x000fca00000f0c03 */
[----:B--2---:R2:W-:Y:S04]  /*82e0*/  @!P2 STG.E.128 [R2.64+0x80], R20 ;  /* 0x000080140200a986 */ /* 0x0045e8000c101d06 */
[----:B----4-:R2:W-:Y:S04]  /*82f0*/  @!P1 STG.E.128 [R2.64+0x100], R16 ;  /* 0x0001001002009986 */ /* 0x0105e8000c101d06 */
[----:B---3--:R2:W-:Y:S02]  /*8300*/  @!P3 STG.E.128 [R2.64], R12 ;  /* 0x0000000c0200b986 */ /* 0x0085e4000c101d06 */
.L_x_1071:
[----:B------:R-:W-:Y:S05]  /*8310*/  BSYNC B0 ;  /* 0x0000000000007941 */ /* 0x000fea0003800000 */
.L_x_1070:
[----:B--2---:R-:W-:Y:S01]  /*8320*/  IADD3 R2, R237, 0x20, RZ ;  /* 0x00000020ed027810 */ /* 0x004fe20007ffe0ff */
        /* <DEDUP_REMOVED lines=16> */
[----:B---3--:R2:W-:Y:S04]  /*8430*/  @!P1 STG.E.128 [R2.64+0x80], R32 ;  /* 0x0000802002009986 */ /* 0x0085e8000c101d06 */
[----:B-1----:R2:W-:Y:S02]  /*8440*/  @!P0 STG.E.128 [R2.64+0x100], R28 ;  /* 0x0001001c02008986 */ /* 0x0025e4000c101d06 */
.L_x_1073:
[----:B------:R-:W-:Y:S05]  /*8450*/  BSYNC B0 ;  /* 0x0000000000007941 */ /* 0x000fea0003800000 */
.L_x_1072:
[----:B--2---:R-:W-:Y:S01]  /*8460*/  IMAD.WIDE.U32 R2, R0, c[0x0][0x3a8], R4 ;  /* 0x0000ea0000027a25 */ /* 0x004fe200078e0004 */
        /* <DEDUP_REMOVED lines=24> */
.L_x_1075:
[----:B------:R-:W-:Y:S05]  /*85f0*/  BSYNC B0 ;  /* 0x0000000000007941 */ /* 0x000fea0003800000 */
.L_x_1074:
        /* <DEDUP_REMOVED lines=19> */
.L_x_1046:
[----:B------:R-:W2:Y:S04]  /*8730*/  LDL R9, [R1] ;  /* 0x0000000001097983 */ /* 0x000ea80000100800 */
        /* <DEDUP_REMOVED lines=19> */
.L_x_1077:
        /* <DEDUP_REMOVED lines=15> */
.L_x_1078:
[----:B------:R-:W1:Y:S01]  /*8960*/  S2R R8, SR_CTAID.Z ;  /* 0x0000000000087919 */ /* 0x000e620000002700 */
[C---:B------:R-:W-:Y:S01]  /*8970*/  SHF.L.U32 R0, R232.reuse, 0x6, RZ ;  /* 0x00000006e8007819 */ /* 0x040fe200000006ff */
[----:B------:R-:W-:Y:S01]  /*8980*/  IMAD R9, R232, -0x40, R193 ;  /* 0xffffffc0e8097824 */ /* 0x000fe200078e02c1 */
[----:B------:R-:W-:Y:S01]  /*8990*/  BSSY B0, `(.L_x_1079) ;  /* 0x000001e000007945 */ /* 0x000fe20003800000 */
[----:B------:R-:W2:Y:S01]  /*89a0*/  S2R R15, SR_CTAID.Z ;  /* 0x00000000000f7919 */ /* 0x000ea20000002700 */
[----:B------:R-:W-:Y:S01]  /*89b0*/  SHF.R.S32.HI R10, RZ, 0x1f, R0 ;  /* 0x0000001fff0a7819 */ /* 0x000fe20000011400 */
[----:B------:R-:W-:Y:S01]  /*89c0*/  IMAD.WIDE.U32 R2, R0, c[0x0][0x3a0], R202 ;  /* 0x0000e80000027a25 */ /* 0x000fe200078e00ca */
[----:B------:R-:W-:Y:S02]  /*89d0*/  ISETP.GE.AND P4, PT, R237, R9, PT ;  /* 0x00000009ed00720c */ /* 0x000fe40003f86270 */
[----:B------:R-:W-:Y:S01]  /*89e0*/  SHF.R.S32.HI R14, RZ, 0x1f, R237 ;  /* 0x0000001fff0e7819 */ /* 0x000fe200000114ed */
[----:B------:R-:W-:-:S04]  /*89f0*/  IMAD R4, R10, c[0x0][0x3a0], RZ ;  /* 0x0000e8000a047a24 */ /* 0x000fc800078e02ff */
[----:B------:R-:W-:Y:S01]  /*8a00*/  IMAD R5, R0, c[0x0][0x3a4], R4 ;  /* 0x0000e90000057a24 */ /* 0x000fe200078e0204 */
[----:B------:R-:W-:-:S04]  /*8a10*/  IADD3 R4, P0, R6, R2, RZ ;  /* 0x0000000206047210 */ /* 0x000fc80007f1e0ff */
[----:B------:R-:W-:Y:S02]  /*8a20*/  IADD3.X R5, R7, R3, R5, P0, !PT ;  /* 0x0000000307057210 */ /* 0x000fe400007fe405 */
[----:B-1----:R-:W-:-:S03]  /*8a30*/  SHF.R.S32.HI R16, RZ, 0x1f, R8 ;  /* 0x0000001fff107819 */ /* 0x002fc60000011408 */
[----:B--2---:R-:W-:-:S04]  /*8a40*/  IMAD.WIDE.U32 R4, R15, c[0x0][0x3b8], R4 ;  /* 0x0000ee000f047a25 */ /* 0x004fc800078e0004 */
[----:B------:R-:W-:-:S04]  /*8a50*/  IMAD R8, R16, c[0x0][0x3b8], RZ ;  /* 0x0000ee0010087a24 */ /* 0x000fc800078e02ff */
[----:B------:R-:W-:-:S05]  /*8a60*/  IMAD R8, R15, c[0x0][0x3bc], R8 ;  /* 0x0000ef000f087a24 */ /* 0x000fca00078e0208 */
[----:B------:R-:W-:Y:S01]  /*8a70*/  IADD3 R8, R8, R5, RZ ;  /* 0x0000000508087210 */ /* 0x000fe20007ffe0ff */
        /* <DEDUP_REMOVED lines=15> */
.L_x_1080:
[----:B------:R-:W-:Y:S05]  /*8b70*/  BSYNC B0 ;  /* 0x0000000000007941 */ /* 0x000fea0003800000 */
.L_x_1079:
[----:B-1----:R-:W-:Y:S01]  /*8b80*/  IADD3 R2, R237, 0x20, RZ ;  /* 0x00000020ed027810 */ /* 0x002fe20007ffe0ff */
        /* <DEDUP_REMOVED lines=18> */
.L_x_1082:
[----:B------:R-:W-:Y:S05]  /*8cb0*/  BSYNC B0 ;  /* 0x0000000000007941 */ /* 0x000fea0003800000 */
.L_x_1081:
[----:B-1----:R-:W-:Y:S01]  /*8cc0*/  IMAD.WIDE.U32 R2, R0, c[0x0][0x3a8], R202 ;  /* 0x0000ea0000027a25 */ /* 0x002fe200078e00ca */
[----:B------:R-:W-:Y:S03]  /*8cd0*/  BSSY B0, `(.L_x_1083) ;  /* 0x0000018000007945 */ /* 0x000fe60003800000 */
[----:B------:R-:W-:-:S02]  /*8ce0*/  IMAD R4, R10, c[0x0][0x3a8], RZ ;  /* 0x0000ea000a047a24 */ /* 0x000fc400078e02ff */
        /* <DEDUP_REMOVED lines=22> */
.L_x_1084:
[----:B------:R-:W-:Y:S05]  /*8e50*/  BSYNC B0 ;  /* 0x0000000000007941 */ /* 0x000fea0003800000 */
.L_x_1083:
        /* <DEDUP_REMOVED lines=16> */
.L_x_1076:
[----:B------:R-:W-:Y:S05]  /*8f60*/  BSYNC B1 ;  /* 0x0000000000017941 */ /* 0x000fea0003800000 */
.L_x_1041:
[----:B------:R-:W-:-:S04]  /*8f70*/  IADD3 R232, R232, c[0x0][0xc], RZ ;  /* 0x00000300e8e87a10 */ /* 0x000fc80007ffe0ff */
[----:B------:R-:W-:-:S13]  /*8f80*/  ISETP.GE.AND P0, PT, R232, UR5, PT ;  /* 0x00000005e8007c0c */ /* 0x000fda000bf06270 */
[----:B------:R-:W-:Y:S01]  /*8f90*/  @P0 CALL.REL.NOINC `(.L_x_1085) ;  /* 0x0000001000000944 */ /* 0x000fe20003c00000 */
[----:B------:R-:W-:Y:S05]  /*8fa0*/  BRA `(.L_x_1086) ;  /* 0xffff78f000007947 */ /* 0x000fea000383ffff */
.L_x_1085:
[----:B------:R-:W-:Y:S05]  /*8fb0*/  EXIT ;  /* 0x000000000000794d */ /* 0x000fea0003800000 */
.L_x_1087:
        /* <DEDUP_REMOVED lines=12> */
.L_x_1606:


//--------------------- .text._ZN5flash44flash_bwd_dq_dk_dv_loop_seqk_parallel_kernelI23Flash_bwd_kernel_traitsILi192ELi64ELi64ELi8ELi4ELi2ELi2ELb0ELb0EN7cutlass6half_tE19Flash_kernel_traitsILi192ELi64ELi64ELi8ES3_EELb0ELb0ELb0ELb0ELb0ELb0ELb1EEEvNS_16Flash_bwd_paramsE --------------------------
	.section	.text._ZN5flash44flash_bwd_dq_dk_dv_loop_seqk_parallel_kernelI23Flash_bwd_kernel_traitsILi192ELi64ELi64ELi8ELi4ELi2ELi2ELb0ELb0EN7cutlass6half_tE19Flash_kernel_traitsILi192ELi64ELi64ELi8ES3_EELb0ELb0ELb0ELb0ELb0ELb0ELb1EEEvNS_16Flash_bwd_paramsE,"ax",@progbits
	.sectioninfo	@"SHI_REGISTERS=255"
	.align	128
        .global         _ZN5flash44flash_bwd_dq_dk_dv_loop_seqk_parallel_kernelI23Flash_bwd_kernel_traitsILi192ELi64ELi64ELi8ELi4ELi2ELi2ELb0ELb0EN7cutlass6half_tE19Flash_kernel_traitsILi192ELi64ELi64ELi8ES3_EELb0ELb0ELb0ELb0ELb0ELb0ELb1EEEvNS_16Flash_bwd_paramsE
        .type           _ZN5flash44flash_bwd_dq_dk_dv_loop_seqk_parallel_kernelI23Flash_bwd_kernel_traitsILi192ELi64ELi64ELi8ELi4ELi2ELi2ELb0ELb0EN7cutlass6half_tE19Flash_kernel_traitsILi192ELi64ELi64ELi8ES3_EELb0ELb0ELb0ELb0ELb0ELb0ELb1EEEvNS_16Flash_bwd_paramsE,@function
        .size           _ZN5flash44flash_bwd_dq_dk_dv_loop_seqk_parallel_kernelI23Flash_bwd_kernel_traitsILi192ELi64ELi64ELi8ELi4ELi2ELi2ELb0ELb0EN7cutlass6half_tE19Flash_kernel_traitsILi192ELi64ELi64ELi8ES3_EELb0ELb0ELb0ELb0ELb0ELb0ELb1EEEvNS_16Flash_bwd_paramsE,(.L_x_1607 - _ZN5flash44flash_bwd_dq_dk_dv_loop_seqk_parallel_kernelI23Flash_bwd_kernel_traitsILi192ELi64ELi64ELi8ELi4ELi2ELi2ELb0ELb0EN7cutlass6half_tE19Flash_kernel_traitsILi192ELi64ELi64ELi8ES3_EELb0ELb0ELb0ELb0ELb0ELb0ELb1EEEvNS_16Flash_bwd_paramsE)
        .other          _ZN5flash44flash_bwd_dq_dk_dv_loop_seqk_parallel_kernelI23Flash_bwd_kernel_traitsILi192ELi64ELi64ELi8ELi4ELi2ELi2ELb0ELb0EN7cutlass6half_tE19Flash_kernel_traitsILi192ELi64ELi64ELi8ES3_EELb0ELb0ELb0ELb0ELb0ELb0ELb1EEEvNS_16Flash_bwd_paramsE,@"STO_CUDA_ENTRY STV_DEFAULT"
_ZN5flash44flash_bwd_dq_dk_dv_loop_seqk_parallel_kernelI23Flash_bwd_kernel_traitsILi192ELi64ELi64ELi8ELi4ELi2ELi2ELb0ELb0EN7cutlass6half_tE19Flash_kernel_traitsILi192ELi64ELi64ELi8ES3_EELb0ELb0ELb0ELb0ELb0ELb0ELb1EEEvNS_16Flash_bwd_paramsE:
.text._ZN5flash44flash_bwd_dq_dk_dv_loop_seqk_parallel_kernelI23Flash_bwd_kernel_traitsILi192ELi64ELi64ELi8ELi4ELi2ELi2ELb0ELb0EN7cutlass6half_tE19Flash_kernel_traitsILi192ELi64ELi64ELi8ES3_EELb0ELb0ELb0ELb0ELb0ELb0ELb1EEEvNS_16Flash_bwd_paramsE:
        /* <DEDUP_REMOVED lines=142> */
.L_x_1134:
        /* <DEDUP_REMOVED lines=35> */
.L_x_1088:
        /* <DEDUP_REMOVED lines=44> */
.L_x_1090:
        /* <DEDUP_REMOVED lines=15> */
.L_x_1091:
        /* <DEDUP_REMOVED lines=86> */
.L_x_1092:
[----:B------:R-:W-:-:S04]  /*1420*/  IMAD R8, R32, c[0x0][0x1c0], R33 ;  /* 0x0000700020087a24 */ /* 0x000fc800078e0221 */
[----:B------:R-:W-:Y:S02]  /*1430*/  IMAD R8, R8, c[0x0][0x224], RZ ;  /* 0x0000890008087a24 */ /* 0x000fe400078e02ff */
.L_x_1093:
        /* <DEDUP_REMOVED lines=98> */
.L_x_1096:
[----:B------:R-:W-:Y:S05]  /*1a60*/  BSYNC B0 ;  /* 0x0000000000007941 */ /* 0x000fea0003800000 */
.L_x_1095:
        /* <DEDUP_REMOVED lines=39> */
.L_x_1098:
[----:B------:R-:W-:Y:S05]  /*1ce0*/  BSYNC B0 ;  /* 0x0000000000007941 */ /* 0x000fea0003800000 */
.L_x_1097:
        /* <DEDUP_REMOVED lines=19> */
.L_x_1100:
        /* <DEDUP_REMOVED lines=28> */
.L_x_1101:
[----:B------:R-:W-:Y:S05]  /*1fe0*/  BSYNC B0 ;  /* 0x0000000000007941 */ /* 0x000fea0003800000 */
.L_x_1099:
        /* <DEDUP_REMOVED lines=17> */
.L_x_1103:
        /* <DEDUP_REMOVED lines=38> */
.L_x_1104:
[----:B------:R-:W-:Y:S05]  /*2360*/  BSYNC B0 ;  /* 0x0000000000007941 */ /* 0x000fea0003800000 */
.L_x_1102:
        /* <DEDUP_REMOVED lines=60> */
.L_x_1106:
[----:B-1----:R-:W-:Y:S05]  /*2730*/  BSYNC B0 ;  /* 0x0000000000007941 */ /* 0x002fea0003800000 */
.L_x_1105:
        /* <DEDUP_REMOVED lines=38> */
.L_x_1108:
[----:B------:R-:W-:Y:S05]  /*29a0*/  BSYNC B0 ;  /* 0x0000000000007941 */ /* 0x000fea0003800000 */
.L_x_1107:
        /* <DEDUP_REMOVED lines=45> */
.L_x_1110:
[----:B------:R-:W-:Y:S05]  /*2c80*/  BSYNC B0 ;  /* 0x0000000000007941 */ /* 0x000fea0003800000 */
.L_x_1109:
        /* <DEDUP_REMOVED lines=37> */
.L_x_1112:
[----:B------:R-:W-:Y:S05]  /*2ee0*/  BSYNC B0 ;  /* 0x0000000000007941 */ /* 0x000fea0003800000 */
.L_x_1111:
        /* <DEDUP_REMOVED lines=106> */
.L_x_1115:
        /* <DEDUP_REMOVED lines=8> */
[----:B------:R-:W-:Y:S06]  /*3610*/  LDSM.16.M88.4 R16, [R175] ;  /* 0x00000000af10783b */ /* 0x000fec0000000200 */
[----:B------:R-:W2:Y:S06]  /*3620*/  LDSM.16.M88.4 R8, [R169+0x12000] ;  /* 0x01200000a908783b */ /* 0x000eac0000000200 */
[----:B------:R-:W1:Y:S06]  /*3630*/  LDSM.16.M88.4 R68, [R169+0x12800] ;  /* 0x01280000a944783b */ /* 0x000e6c0000000200 */
[----:B------:R-:W-:Y:S06]  /*3640*/  LDSM.16.M88.4 R72, [R0] ;  /* 0x000000000048783b */ /* 0x000fec0000000200 */
[----:B------:R-:W3:Y:S06]  /*3650*/  LDSM.16.M88.4 R76, [R170+0x12000] ;  /* 0x01200000aa4c783b */ /* 0x000eec0000000200 */
[----:B------:R-:W4:Y:S06]  /*3660*/  LDSM.16.M88.4 R80, [R170+0x12800] ;  /* 0x01280000aa50783b */ /* 0x000f2c0000000200 */
[----:B------:R-:W-:Y:S06]  /*3670*/  LDSM.16.M88.4 R84, [R2] ;  /* 0x000000000254783b */ /* 0x000fec0000000200 */
[----:B------:R-:W4:Y:S01]  /*3680*/  LDSM.16.M88.4 R88, [R172+0x12000] ;  /* 0x01200000ac58783b */ /* 0x000f220000000200 */
[C---:B--2---:R-:W-:Y:S05]  /*3690*/  HMMA.16816.F32 R4, R16.reuse, R8, RZ ;  /* 0x000000081004723c */ /* 0x044fea00000018ff */
[----:B------:R-:W-:Y:S03]  /*36a0*/  LDSM.16.M88.4 R92, [R3] ;  /* 0x00000000035c783b */ /* 0x000fe60000000200 */
[C---:B------:R-:W-:Y:S03]  /*36b0*/  HMMA.16816.F32 R8, R16.reuse, R10, RZ ;  /* 0x0000000a1008723c */ /* 0x040fe600000018ff */
[----:B------:R-:W-:Y:S05]  /*36c0*/  LDSM.16.M88.4 R96, [R171+0x12000] ;  /* 0x01200000ab60783b */ /* 0x000fea0000000200 */
[C---:B-1----:R-:W-:Y:S08]  /*36d0*/  HMMA.16816.F32 R12, R16.reuse, R68, RZ ;  /* 0x00000044100c723c */ /* 0x042ff000000018ff */
        /* <DEDUP_REMOVED lines=50> */
[----:B------:R3:W2:Y:S01]  /*3a00*/  LDSM.16.M88.4 R76, [R2+0x4000] ;  /* 0x00400000024c783b */ /* 0x0006a20000000200 */
        /* <DEDUP_REMOVED lines=8> */
[----:B------:R-:W-:Y:S01]  /*3a90*/  FSETP.NEU.FTZ.AND P1, PT, R203, -INF , PT ;  /* 0xff800000cb00780b */ /* 0x000fe20003f3d000 */
[----:B------:R3:W4:Y:S01]  /*3aa0*/  LDSM.16.M88.4 R84, [R3+0x4000] ;  /* 0x004000000354783b */ /* 0x0007220000000200 */
[C---:B------:R-:W-:Y:S08]  /*3ab0*/  HMMA.16816.F32 R4, R92.reuse, R96, R4 ;  /* 0x000000605c04723c */ /* 0x040ff00000001804 */
[C---:B------:R-:W-:Y:S08]  /*3ac0*/  HMMA.16816.F32 R8, R92.reuse, R98, R8 ;  /* 0x000000625c08723c */ /* 0x040ff00000001808 */
[C---:B--2---:R-:W-:Y:S04]  /*3ad0*/  HMMA.16816.F32 R12, R92.reuse, R72, R12 ;  /* 0x000000485c0c723c */ /* 0x044fe8000000180c */
[----:B---3--:R-:W-:Y:S04]  /*3ae0*/  @P0 LEA R3, R234, R243, 0x6 ;  /* 0x000000f3ea030211 */ /* 0x008fe800078e30ff */
[----:B------:R-:W-:Y:S03]  /*3af0*/  HMMA.16816.F32 R16, R92, R74, R16 ;  /* 0x0000004a5c10723c */ /* 0x000fe60000001810 */
[-C--:B------:R-:W-:Y:S05]  /*3b00*/  @P0 ISETP.GE.AND P2, PT, R3, R193.reuse, PT ;  /* 0x000000c10300020c */ /* 0x080fea0003f46270 */
[C---:B------:R-:W-:Y:S08]  /*3b10*/  HMMA.16816.F32 R4, R76.reuse, R80, R4 ;  /* 0x000000504c04723c */ /* 0x040ff00000001804 */
[C---:B------:R-:W-:Y:S08]  /*3b20*/  HMMA.16816.F32 R8, R76.reuse, R82, R8 ;  /* 0x000000524c08723c */ /* 0x040ff00000001808 */
[C---:B-1----:R-:W-:Y:S08]  /*3b30*/  HMMA.16816.F32 R12, R76.reuse, R68, R12 ;  /* 0x000000444c0c723c */ /* 0x042ff0000000180c */
[----:B------:R-:W-:Y:S01]  /*3b40*/  HMMA.16816.F32 R16, R76, R70, R16 ;  /* 0x000000464c10723c */ /* 0x000fe20000001810 */
[----:B------:R-:W1:Y:S07]  /*3b50*/  LDSM.16.M88.4 R68, [R171+0x16800] ;  /* 0x01680000ab44783b */ /* 0x000e6e0000000200 */
[C---:B----4-:R-:W-:Y:S08]  /*3b60*/  HMMA.16816.F32 R4, R84.reuse, R88, R4 ;  /* 0x000000585404723c */ /* 0x050ff00000001804 */
[C---:B------:R-:W-:Y:S11]  /*3b70*/  HMMA.16816.F32 R8, R84.reuse, R90, R8 ;  /* 0x0000005a5408723c */ /* 0x040ff60000001808 */
[----:B------:R-:W-:Y:S05]  /*3b80*/  @!UPT UIADD3 URZ, URZ, URZ, URZ ;  /* 0x0000003f3f3ff290 */ /* 0x000fea000fffe03f */
[----:B------:R-:W-:Y:S02]  /*3b90*/  FMUL.FTZ R4, R4, c[0x0][0x2ec] ;  /* 0x0000bb0004047a20 */ /* 0x000fe40000410000 */
[----:B------:R-:W-:Y:S02]  /*3ba0*/  FMUL.FTZ R5, R5, c[0x0][0x2ec] ;  /* 0x0000bb0005057a20 */ /* 0x000fe40000410000 */
[----:B------:R-:W2:Y:S01]  /*3bb0*/  MUFU.TANH R88, R4 ;  /* 0x0000000400587308 */ /* 0x000ea20000002400 */
[----:B------:R-:W-:Y:S02]  /*3bc0*/  FMUL.FTZ R6, R6, c[0x0][0x2ec] ;  /* 0x0000bb0006067a20 */ /* 0x000fe40000410000 */
[----:B------:R-:W-:Y:S01]  /*3bd0*/  FMUL.FTZ R7, R7, c[0x0][0x2ec] ;  /* 0x0000bb0007077a20 */ /* 0x000fe20000410000 */
[C---:B-1----:R-:W-:Y:S03]  /*3be0*/  HMMA.16816.F32 R12, R84.reuse, R68, R12 ;  /* 0x00000044540c723c */ /* 0x042fe6000000180c */
[----:B------:R-:W-:Y:S03]  /*3bf0*/  FMUL.FTZ R8, R8, c[0x0][0x2ec] ;  /* 0x0000bb0008087a20 */ /* 0x000fe60000410000 */
[----:B------:R-:W1:Y:S01]  /*3c00*/  MUFU.TANH R83, R5 ;  /* 0x0000000500537308 */ /* 0x000e620000002400 */
[----:B------:R-:W-:Y:S01]  /*3c10*/  FMUL.FTZ R9, R9, c[0x0][0x2ec] ;  /* 0x0000bb0009097a20 */ /* 0x000fe20000410000 */
[----:B------:R-:W-:Y:S04]  /*3c20*/  HMMA.16816.F32 R16, R84, R70, R16 ;  /* 0x000000465410723c */ /* 0x000fe80000001810 */
[----:B------:R-:W-:Y:S02]  /*3c30*/  FMUL.FTZ R10, R10, c[0x0][0x2ec] ;  /* 0x0000bb000a0a7a20 */ /* 0x000fe40000410000 */
[----:B------:R-:W-:Y:S02]  /*3c40*/  FMUL.FTZ R11, R11, c[0x0][0x2ec] ;  /* 0x0000bb000b0b7a20 */ /* 0x000fe40000410000 */
[----:B------:R3:W4:Y:S01]  /*3c50*/  MUFU.TANH R93, R6 ;  /* 0x00000006005d7308 */ /* 0x0007220000002400 */
[----:B--2---:R-:W-:Y:S03]  /*3c60*/  MOV R0, R88 ;  /* 0x0000005800007202 */ /* 0x004fe60000000f00 */
[----:B------:R-:W-:Y:S02]  /*3c70*/  @P0 FSEL R0, R88, -INF , !P2 ;  /* 0xff80000058000808 */ /* 0x000fe40005000000 */
[----:B------:R-:W-:Y:S04]  /*3c80*/  @P0 IADD3 R4, R3, 0x1, RZ ;  /* 0x0000000103040810 */ /* 0x000fe80007ffe0ff */
[----:B------:R-:W2:Y:S01]  /*3c90*/  MUFU.TANH R92, R7 ;  /* 0x00000007005c7308 */ /* 0x000ea20000002400 */
[----:B------:R-:W-:Y:S01]  /*3ca0*/  FMUL.FTZ R12, R12, c[0x0][0x2ec] ;  /* 0x0000bb000c0c7a20 */ /* 0x000fe20000410000 */
[----:B------:R-:W-:Y:S01]  /*3cb0*/  @P0 ISETP.GE.AND P3, PT, R4, R193, PT ;  /* 0x000000c10400020c */ /* 0x000fe20003f66270 */
[--C-:B------:R-:W-:Y:S01]  /*3cc0*/  FFMA.FTZ R4, R0, c[0x0][0x23c], -R2.reuse ;  /* 0x00008f0000047a23 */ /* 0x100fe20000010802 */
[----:B-1----:R-:W-:Y:S01]  /*3cd0*/  MOV R0, R83 ;  /* 0x0000005300007202 */ /* 0x002fe20000000f00 */
[----:B------:R-:W-:Y:S01]  /*3ce0*/  FMUL.FTZ R5, R203, 1.4426950216293334961 ;  /* 0x3fb8aa3bcb057820 */ /* 0x000fe20000410000 */
[----:B------:R-:W-:Y:S01]  /*3cf0*/  @P0 FSEL R0, R83, -INF , !P3 ;  /* 0xff80000053000808 */ /* 0x000fe20005800000 */
[----:B------:R-:W-:Y:S03]  /*3d00*/  FMUL.FTZ R13, R13, c[0x0][0x2ec] ;  /* 0x0000bb000d0d7a20 */ /* 0x000fe60000410000 */
[----:B------:R4:W-:Y:S01]  /*3d10*/  MUFU.EX2 R94, R4 ;  /* 0x00000004005e7308 */ /* 0x0009e20000000800 */
[----:B------:R-:W-:Y:S02]  /*3d20*/  FMUL.FTZ R14, R14, c[0x0][0x2ec] ;  /* 0x0000bb000e0e7a20 */ /* 0x000fe40000410000 */
[----:B------:R-:W-:Y:S02]  /*3d30*/  FMUL.FTZ R15, R15, c[0x0][0x2ec] ;  /* 0x0000bb000f0f7a20 */ /* 0x000fe40000410000 */
[----:B---3--:R-:W-:Y:S01]  /*3d40*/  FFMA.FTZ R6, R0, c[0x0][0x23c], -R2 ;  /* 0x00008f0000067a23 */ /* 0x008fe20000010802 */
[----:B------:R-:W-:Y:S01]  /*3d50*/  FSEL R0, R5, RZ, P1 ;  /* 0x000000ff05007208 */ /* 0x000fe20000800000 */
[----:B------:R-:W-:Y:S02]  /*3d60*/  FMUL.FTZ R16, R16, c[0x0][0x2ec] ;  /* 0x0000bb0010107a20 */ /* 0x000fe40000410000 */
[----:B------:R-:W-:Y:S01]  /*3d70*/  FMUL.FTZ R17, R17, c[0x0][0x2ec] ;  /* 0x0000bb0011117a20 */ /* 0x000fe20000410000 */
[----:B------:R1:W-:Y:S01]  /*3d80*/  MUFU.EX2 R148, R6 ;  /* 0x0000000600947308 */ /* 0x0003e20000000800 */
[----:B------:R-:W-:Y:S02]  /*3d90*/  FMUL.FTZ R18, R18, c[0x0][0x2ec] ;  /* 0x0000bb0012127a20 */ /* 0x000fe40000410000 */
[----:B------:R-:W-:Y:S07]  /*3da0*/  FMUL.FTZ R19, R19, c[0x0][0x2ec] ;  /* 0x0000bb0013137a20 */ /* 0x000fee0000410000 */
[----:B------:R-:W3:Y:S01]  /*3db0*/  MUFU.TANH R89, R8 ;  /* 0x0000000800597308 */ /* 0x000ee20000002400 */
[----:B----4-:R-:W-:Y:S02]  /*3dc0*/  MOV R4, R93 ;  /* 0x0000005d00047202 */ /* 0x010fe40000000f00 */
[----:B------:R-:W-:Y:S07]  /*3dd0*/  @P0 FSEL R4, R93, -INF , !P2 ;  /* 0xff8000005d040808 */ /* 0x000fee0005000000 */
[----:B------:R-:W4:Y:S01]  /*3de0*/  MUFU.TANH R82, R9 ;  /* 0x0000000900527308 */ /* 0x000f220000002400 */
[--C-:B------:R-:W-:Y:S01]  /*3df0*/  FFMA.FTZ R5, R4, c[0x0][0x23c], -R0.reuse ;  /* 0x00008f0004057a23 */ /* 0x100fe20000010800 */
[----:B--2---:R-:W-:Y:S02]  /*3e00*/  MOV R4, R92 ;  /* 0x0000005c00047202 */ /* 0x004fe40000000f00 */
[----:B------:R-:W-:Y:S02]  /*3e10*/  @P0 FSEL R4, R92, -INF , !P3 ;  /* 0xff8000005c040808 */ /* 0x000fe40005800000 */
[C---:B-1----:R-:W-:Y:S04]  /*3e20*/  @P0 IADD3 R6, R3.reuse, 0x8, RZ ;  /* 0x0000000803060810 */ /* 0x042fe80007ffe0ff */
[----:B------:R1:W-:Y:S01]  /*3e30*/  MUFU.EX2 R157, R5 ;  /* 0x00000005009d7308 */ /* 0x0003e20000000800 */
[-C--:B------:R-:W-:Y:S02]  /*3e40*/  @P0 ISETP.GE.AND P1, PT, R6, R193.reuse, PT ;  /* 0x000000c10600020c */ /* 0x080fe40003f26270 */
[C---:B------:R-:W-:Y:S04]  /*3e50*/  @P0 IADD3 R6, R3.reuse, 0x9, RZ ;  /* 0x0000000903060810 */ /* 0x040fe80007ffe0ff */
[----:B------:R-:W-:Y:S02]  /*3e60*/  @P0 ISETP.GE.AND P2, PT, R6, R193, PT ;  /* 0x000000c10600020c */ /* 0x000fe40003f46270 */
[----:B------:R-:W-:Y:S01]  /*3e70*/  @P0 IADD3 R6, R3, 0x10, RZ ;  /* 0x0000001003060810 */ /* 0x000fe20007ffe0ff */
[----:B------:R-:W2:Y:S10]  /*3e80*/  MUFU.TANH R91, R10 ;  /* 0x0000000a005b7308 */ /* 0x000eb40000002400 */
[----:B------:R-:W2:Y:S01]  /*3e90*/  MUFU.TANH R90, R11 ;  /* 0x0000000b005a7308 */ /* 0x000ea20000002400 */
[----:B-1----:R-:W-:Y:S01]  /*3ea0*/  FFMA.FTZ R5, R4, c[0x0][0x23c], -R0 ;  /* 0x00008f0004057a23 */ /* 0x002fe20000010800 */
[----:B---3--:R-:W-:Y:S02]  /*3eb0*/  MOV R4, R89 ;  /* 0x0000005900047202 */ /* 0x008fe40000000f00 */
[----:B------:R-:W-:Y:S06]  /*3ec0*/  @P0 FSEL R4, R89, -INF , !P1 ;  /* 0xff80000059040808 */ /* 0x000fec0004800000 */
[----:B------:R1:W-:Y:S10]  /*3ed0*/  MUFU.EX2 R155, R5 ;  /* 0x00000005009b7308 */ /* 0x0003f40000000800 */
[----:B------:R-:W3:Y:S10]  /*3ee0*/  MUFU.TANH R81, R12 ;  /* 0x0000000c00517308 */ /* 0x000ef40000002400 */
[----:B------:R-:W2:Y:S01]  /*3ef0*/  MUFU.TANH R80, R13 ;  /* 0x0000000d00507308 */ /* 0x000ea20000002400 */
[--C-:B-1----:R-:W-:Y:S01]  /*3f00*/  FFMA.FTZ R5, R4, c[0x0][0x23c], -R2.reuse ;  /* 0x00008f0004057a23 */ /* 0x102fe20000010802 */
[----:B----4-:R-:W-:Y:S02]  /*3f10*/  MOV R4, R82 ;  /* 0x0000005200047202 */ /* 0x010fe40000000f00 */
[----:B------:R-:W-:Y:S06]  /*3f20*/  @P0 FSEL R4, R82, -INF , !P2 ;  /* 0xff80000052040808 */ /* 0x000fec0005000000 */
[----:B------:R1:W-:Y:S10]  /*3f30*/  MUFU.EX2 R98, R5 ;  /* 0x0000000500627308 */ /* 0x0003f40000000800 */
[----:B------:R-:W4:Y:S10]  /*3f40*/  MUFU.TANH R87, R14 ;  /* 0x0000000e00577308 */ /* 0x000f340000002400 */
[----:B------:R-:W3:Y:S01]  /*3f50*/  MUFU.TANH R86, R15 ;  /* 0x0000000f00567308 */ /* 0x000ee20000002400 */
[----:B-1----:R-:W-:Y:S01]  /*3f60*/  FFMA.FTZ R5, R4, c[0x0][0x23c], -R2 ;  /* 0x00008f0004057a23 */ /* 0x002fe20000010802 */
[----:B--2---:R-:W-:Y:S02]  /*3f70*/  MOV R4, R91 ;  /* 0x0000005b00047202 */ /* 0x004fe40000000f00 */
[----:B------:R-:W-:Y:S02]  /*3f80*/  @P0 FSEL R4, R91, -INF , !P1 ;  /* 0xff8000005b040808 */ /* 0x000fe40004800000 */
[-C--:B------:R-:W-:Y:S04]  /*3f90*/  @P0 ISETP.GE.AND P1, PT, R6, R193.reuse, PT ;  /* 0x000000c10600020c */ /* 0x080fe80003f26270 */
[----:B------:R1:W-:Y:S01]  /*3fa0*/  MUFU.EX2 R97, R5 ;  /* 0x0000000500617308 */ /* 0x0003e20000000800 */
[C---:B------:R-:W-:Y:S09]  /*3fb0*/  @P0 IADD3 R6, R3.reuse, 0x11, RZ ;  /* 0x0000001103060810 */ /* 0x040ff20007ffe0ff */
[----:B------:R-:W-:Y:S10]  /*3fc0*/  MUFU.TANH R79, R16 ;  /* 0x00000010004f7308 */ /* 0x000ff40000002400 */
[----:B------:R-:W2:Y:S01]  /*3fd0*/  MUFU.TANH R78, R17 ;  /* 0x00000011004e7308 */ /* 0x000ea20000002400 */
[--C-:B-1----:R-:W-:Y:S01]  /*3fe0*/  FFMA.FTZ R5, R4, c[0x0][0x23c], -R0.reuse ;  /* 0x00008f0004057a23 */ /* 0x102fe20000010800 */
[----:B------:R-:W-:Y:S02]  /*3ff0*/  MOV R4, R90 ;  /* 0x0000005a00047202 */ /* 0x000fe40000000f00 */
[----:B------:R-:W-:Y:S02]  /*4000*/  @P0 FSEL R4, R90, -INF , !P2 ;  /* 0xff8000005a040808 */ /* 0x000fe40005000000 */
[----:B------:R-:W-:Y:S04]  /*4010*/  @P0 ISETP.GE.AND P2, PT, R6, R193, PT ;  /* 0x000000c10600020c */ /* 0x000fe80003f46270 */
[----:B------:R1:W-:Y:S01]  /*4020*/  MUFU.EX2 R154, R5 ;  /* 0x00000005009a7308 */ /* 0x0003e20000000800 */
[C---:B------:R-:W-:Y:S02]  /*4030*/  @P0 IADD3 R6, R3.reuse, 0x18, RZ ;  /* 0x0000001803060810 */ /* 0x040fe40007ffe0ff */
[----:B------:R-:W-:Y:S07]  /*4040*/  @P0 IADD3 R3, R3, 0x19, RZ ;  /* 0x0000001903030810 */ /* 0x000fee0007ffe0ff */
[----:B------:R-:W2:Y:S10]  /*4050*/  MUFU.TANH R85, R18 ;  /* 0x0000001200557308 */ /* 0x000eb40000002400 */
[----:B------:R-:W-:Y:S01]  /*4060*/  MUFU.TANH R84, R19 ;  /* 0x0000001300547308 */ /* 0x000fe20000002400 */
[----:B-1----:R-:W-:Y:S01]  /*4070*/  FFMA.FTZ R5, R4, c[0x0][0x23c], -R0 ;  /* 0x00008f0004057a23 */ /* 0x002fe20000010800 */
[----:B---3--:R-:W-:Y:S02]  /*4080*/  MOV R4, R81 ;  /* 0x0000005100047202 */ /* 0x008fe40000000f00 */
[----:B------:R-:W-:Y:S06]  /*4090*/  @P0 FSEL R4, R81, -INF , !P1 ;  /* 0xff80000051040808 */ /* 0x000fec0004800000 */
[----:B------:R1:W3:Y:S02]  /*40a0*/  MUFU.EX2 R152, R5 ;  /* 0x0000000500987308 */ /* 0x0002e40000000800 */
[--C-:B-1----:R-:W-:Y:S01]  /*40b0*/  FFMA.FTZ R5, R4, c[0x0][0x23c], -R2.reuse ;  /* 0x00008f0004057a23 */ /* 0x102fe20000010802 */
[----:B------:R-:W-:Y:S02]  /*40c0*/  MOV R4, R80 ;  /* 0x0000005000047202 */ /* 0x000fe40000000f00 */
[----:B------:R-:W-:Y:S05]  /*40d0*/  @P0 FSEL R4, R80, -INF , !P2 ;  /* 0xff80000050040808 */ /* 0x000fea0005000000 */
[----:B------:R1:W-:Y:S02]  /*40e0*/  MUFU.EX2 R149, R5 ;  /* 0x0000000500957308 */ /* 0x0003e40000000800 */
[----:B-1----:R-:W-:Y:S01]  /*40f0*/  FFMA.FTZ R5, R4, c[0x0][0x23c], -R2 ;  /* 0x00008f0004057a23 */ /* 0x002fe20000010802 */
[----:B----4-:R-:W-:Y:S02]  /*4100*/  MOV R4, R87 ;  /* 0x0000005700047202 */ /* 0x010fe40000000f00 */
[----:B------:R-:W-:Y:S05]  /*4110*/  @P0 FSEL R4, R87, -INF , !P1 ;  /* 0xff80000057040808 */ /* 0x000fea0004800000 */
[----:B------:R1:W4:Y:S01]  /*4120*/  MUFU.EX2 R99, R5 ;  /* 0x0000000500637308 */ /* 0x0003220000000800 */
[-C--:B------:R-:W-:Y:S01]  /*4130*/  @P0 ISETP.GE.AND P1, PT, R6, R193.reuse, PT ;  /* 0x000000c10600020c */ /* 0x080fe20003f26270 */
[--C-:B-1----:R-:W-:Y:S01]  /*4140*/  FFMA.FTZ R5, R4, c[0x0][0x23c], -R0.reuse ;  /* 0x00008f0004057a23 */ /* 0x102fe20000010800 */
[----:B------:R-:W-:Y:S02]  /*4150*/  MOV R4, R86 ;  /* 0x0000005600047202 */ /* 0x000fe40000000f00 */
[----:B------:R-:W-:Y:S05]  /*4160*/  @P0 FSEL R4, R86, -INF , !P2 ;  /* 0xff80000056040808 */ /* 0x000fea0005000000 */
[----:B------:R1:W-:Y:S01]  /*4170*/  MUFU.EX2 R156, R5 ;  /* 0x00000005009c7308 */ /* 0x0003e20000000800 */
[----:B------:R-:W-:Y:S02]  /*4180*/  @P0 ISETP.GE.AND P2, PT, R3, R193, PT ;  /* 0x000000c10300020c */ /* 0x000fe40003f46270 */
[----:B--2---:R-:W-:Y:S02]  /*4190*/  MOV R3, R78 ;  /* 0x0000004e00037202 */ /* 0x004fe40000000f00 */
[----:B------:R-:W-:Y:S01]  /*41a0*/  @P0 FSEL R3, R78, -INF , !P2 ;  /* 0xff8000004e030808 */ /* 0x000fe20005000000 */
[----:B-1----:R-:W-:Y:S01]  /*41b0*/  FFMA.FTZ R5, R4, c[0x0][0x23c], -R0 ;  /* 0x00008f0004057a23 */ /* 0x002fe20000010800 */
[----:B------:R-:W-:Y:S02]  /*41c0*/  MOV R4, R79 ;  /* 0x0000004f00047202 */ /* 0x000fe40000000f00 */
[----:B------:R-:W-:Y:S01]  /*41d0*/  @P0 FSEL R4, R79, -INF , !P1 ;  /* 0xff8000004f040808 */ /* 0x000fe20004800000 */
[----:B------:R3:W-:Y:S04]  /*41e0*/  MUFU.EX2 R153, R5 ;  /* 0x0000000500997308 */ /* 0x0007e80000000800 */
[--C-:B------:R-:W-:Y:S02]  /*41f0*/  FFMA.FTZ R4, R4, c[0x0][0x23c], -R2.reuse ;  /* 0x00008f0004047a23 */ /* 0x100fe40000010802 */
[----:B------:R-:W-:Y:S01]  /*4200*/  FFMA.FTZ R2, R3, c[0x0][0x23c], -R2 ;  /* 0x00008f0003027a23 */ /* 0x000fe20000010802 */
[----:B------:R-:W-:Y:S02]  /*4210*/  MOV R3, R85 ;  /* 0x0000005500037202 */ /* 0x000fe40000000f00 */
[----:B------:R-:W-:Y:S01]  /*4220*/  @P0 FSEL R3, R85, -INF , !P1 ;  /* 0xff80000055030808 */ /* 0x000fe20004800000 */
[----:B------:R1:W-:Y:S01]  /*4230*/  MUFU.EX2 R95, R2 ;  /* 0x00000002005f7308 */ /* 0x0003e20000000800 */
[----:B------:R-:W-:Y:S03]  /*4240*/  IADD3 R76, P1, R230, R213, RZ ;  /* 0x000000d5e64c7210 */ /* 0x000fe60007f3e0ff */
[--C-:B------:R-:W-:Y:S01]  /*4250*/  FFMA.FTZ R3, R3, c[0x0][0x23c], -R0.reuse ;  /* 0x00008f0003037a23 */ /* 0x100fe20000010800 */
[----:B------:R-:W-:Y:S02]  /*4260*/  IADD3.X R77, R229, R212, RZ, P1, !PT ;  /* 0x000000d4e54d7210 */ /* 0x000fe40000ffe4ff */
[C---:B------:R-:W-:Y:S03]  /*4270*/  LEA R188, P1, R252.reuse, R188, 0x2 ;  /* 0x000000bcfcbc7211 */ /* 0x040fe600078210ff */
[----:B------:R2:W-:Y:S01]  /*4280*/  MUFU.EX2 R151, R3 ;  /* 0x0000000300977308 */ /* 0x0005e20000000800 */
[----:B------:R-:W-:Y:S02]  /*4290*/  LEA.HI.X.SX32 R189, R252, R189, 0x2, P1 ;  /* 0x000000bdfcbd7211 */ /* 0x000fe400008f16ff */
[----:B---3--:R-:W-:Y:S07]  /*42a0*/  F2FP.PACK_AB R5, R152, R154 ;  /* 0x0000009a9805723e */ /* 0x008fee00000000ff */
[----:B------:R4:W3:Y:S01]  /*42b0*/  MUFU.EX2 R96, R4 ;  /* 0x0000000400607308 */ /* 0x0008e20000000800 */
[----:B-1----:R-:W-:Y:S02]  /*42c0*/  MOV R2, R84 ;  /* 0x0000005400027202 */ /* 0x002fe40000000f00 */
[----:B------:R-:W-:Y:S05]  /*42d0*/  @P0 FSEL R2, R84, -INF , !P2 ;  /* 0xff80000054020808 */ /* 0x000fea0005000000 */
[----:B------:R-:W-:Y:S01]  /*42e0*/  FFMA.FTZ R0, R2, c[0x0][0x23c], -R0 ;  /* 0x00008f0002007a23 */ /* 0x000fe20000010800 */
[----:B------:R-:W-:Y:S02]  /*42f0*/  F2FP.PACK_AB R2, R155, R157 ;  /* 0x0000009d9b02723e */ /* 0x000fe400000000ff */
[----:B--2---:R-:W-:Y:S01]  /*4300*/  F2FP.PACK_AB R3, R148, R94 ;  /* 0x0000005e9403723e */ /* 0x004fe200000000ff */
[----:B------:R1:W2:Y:S02]  /*4310*/  MUFU.EX2 R150, R0 ;  /* 0x0000000000967308 */ /* 0x0002a40000000800 */
[----:B------:R3:W-:Y:S06]  /*4320*/  STS [R204+0x20400], R2 ;  /* 0x02040002cc007388 */ /* 0x0007ec0000000800 */
[----:B------:R2:W-:Y:S01]  /*4330*/  STS [R204+0x20000], R3 ;  /* 0x02000003cc007388 */ /* 0x0005e20000000800 */
[----:B----4-:R-:W-:Y:S05]  /*4340*/  F2FP.PACK_AB R4, R99, R149 ;  /* 0x000000956304723e */ /* 0x010fea00000000ff */
[----:B------:R-:W-:Y:S01]  /*4350*/  STS [R207+0x20400], R5 ;  /* 0x02040005cf007388 */ /* 0x000fe20000000800 */
[----:B-1----:R-:W-:Y:S02]  /*4360*/  F2FP.PACK_AB R0, R97, R98 ;  /* 0x000000626100723e */ /* 0x002fe400000000ff */
[----:B---3--:R-:W-:Y:S03]  /*4370*/  F2FP.PACK_AB R2, R95, R96 ;  /* 0x000000605f02723e */ /* 0x008fe600000000ff */
[----:B------:R1:W-:Y:S01]  /*4380*/  STS [R207+0x20000], R0 ;  /* 0x02000000cf007388 */ /* 0x0003e20000000800 */
[----:B--2---:R-:W-:Y:S05]  /*4390*/  F2FP.PACK_AB R3, R153, R156 ;  /* 0x0000009c9903723e */ /* 0x004fea00000000ff */
[----:B------:R-:W-:Y:S06]  /*43a0*/  STS [R205+0x20000], R4 ;  /* 0x02000004cd007388 */ /* 0x000fec0000000800 */
[----:B------:R2:W-:Y:S06]  /*43b0*/  STS [R205+0x20400], R3 ;  /* 0x02040003cd007388 */ /* 0x0005ec0000000800 */
[----:B------:R3:W-:Y:S01]  /*43c0*/  STS [R206+0x20000], R2 ;  /* 0x02000002ce007388 */ /* 0x0007e20000000800 */
[----:B-1----:R-:W-:Y:S05]  /*43d0*/  F2FP.PACK_AB R0, R150, R151 ;  /* 0x000000979600723e */ /* 0x002fea00000000ff */
[----:B------:R1:W-:Y:S06]  /*43e0*/  STS [R206+0x20400], R0 ;  /* 0x02040000ce007388 */ /* 0x0003ec0000000800 */
[----:B------:R-:W-:Y:S01]  /*43f0*/  LDSM.16.M88.4 R16, [R176+0xc000] ;  /* 0x00c00000b010783b */ /* 0x000fe20000000200 */
[----:B--2---:R-:W-:Y:S04]  /*4400*/  FFMA.FTZ R3, -R83, R83, 1 ;  /* 0x3f80000053037423 */ /* 0x004fe80000010153 */
[----:B------:R-:W-:Y:S01]  /*4410*/  FMUL.FTZ R3, R3, c[0x0][0x2ec] ;  /* 0x0000bb0003037a20 */ /* 0x000fe20000410000 */
[----:B------:R-:W2:Y:S06]  /*4420*/  LDSM.16.M88.4 R8, [R169+0x18000] ;  /* 0x01800000a908783b */ /* 0x000eac0000000200 */
[----:B------:R-:W4:Y:S06]  /*4430*/  LDSM.16.M88.4 R68, [R169+0x18800] ;  /* 0x01880000a944783b */ /* 0x000f2c0000000200 */
[----:B---3--:R-:W3:Y:S06]  /*4440*/  LDG.E R2, [R76.64] ;  /* 0x000000064c027981 */ /* 0x008eec000c1e1900 */
[----:B------:R-:W-:Y:S06]  /*4450*/  LDSM.16.M88.4 R72, [R177+0xc000] ;  /* 0x00c00000b148783b */ /* 0x000fec0000000200 */
[----:B-1----:R1:W3:Y:S01]  /*4460*/  LDG.E R0, [R76.64+0x20] ;  /* 0x000020064c007981 */ /* 0x0022e2000c1e1900 */
[C---:B--2---:R-:W-:Y:S08]  /*4470*/  HMMA.16816.F32 R4, R16.reuse, R8, RZ ;  /* 0x000000081004723c */ /* 0x044ff000000018ff */
[C---:B------:R-:W-:Y:S08]  /*4480*/  HMMA.16816.F32 R8, R16.reuse, R10, RZ ;  /* 0x0000000a1008723c */ /* 0x040ff000000018ff */
[C---:B----4-:R-:W-:Y:S08]  /*4490*/  HMMA.16816.F32 R12, R16.reuse, R68, RZ ;  /* 0x00000044100c723c */ /* 0x050ff000000018ff */
[----:B------:R-:W-:Y:S01]  /*44a0*/  HMMA.16816.F32 R16, R16, R70, RZ ;  /* 0x000000461010723c */ /* 0x000fe200000018ff */
[----:B------:R-:W2:Y:S07]  /*44b0*/  LDSM.16.M88.4 R68, [R170+0x18000] ;  /* 0x01800000aa44783b */ /* 0x000eae0000000200 */
[C---:B--2---:R-:W-:Y:S08]  /*44c0*/  HMMA.16816.F32 R4, R72.reuse, R68, R4 ;  /* 0x000000444804723c */ /* 0x044ff00000001804 */
[C---:B------:R-:W-:Y:S01]  /*44d0*/  HMMA.16816.F32 R8, R72.reuse, R70, R8 ;  /* 0x000000464808723c */ /* 0x040fe20000001808 */
[----:B------:R-:W2:Y:S07]  /*44e0*/  LDSM.16.M88.4 R68, [R170+0x18800] ;  /* 0x01880000aa44783b */ /* 0x000eae0000000200 */
[C---:B--2---:R-:W-:Y:S08]  /*44f0*/  HMMA.16816.F32 R12, R72.reuse, R68, R12 ;  /* 0x00000044480c723c */ /* 0x044ff0000000180c */
[----:B------:R-:W-:Y:S01]  /*4500*/  HMMA.16816.F32 R16, R72, R70, R16 ;  /* 0x000000464810723c */ /* 0x000fe20000001810 */
[----:B------:R-:W-:Y:S06]  /*4510*/  LDSM.16.M88.4 R68, [R179+0xc000] ;  /* 0x00c00000b344783b */ /* 0x000fec0000000200 */
[----:B------:R-:W2:Y:S02]  /*4520*/  LDSM.16.M88.4 R72, [R172+0x18000] ;  /* 0x01800000ac48783b */ /* 0x000ea40000000200 */
        /* <DEDUP_REMOVED lines=65> */
[----:B------:R-:W2:Y:S11]  /*4940*/  LDSM.16.M88.4 R72, [R171+0x1c800] ;  /* 0x01c80000ab48783b */ /* 0x000eb60000000200 */
[----:B------:R-:W-:Y:S04]  /*4950*/  @!UPT UIADD3 URZ, URZ, URZ, URZ ;  /* 0x0000003f3f3ff290 */ /* 0x000fe8000fffe03f */
[C---:B---3--:R-:W-:Y:S02]  /*4960*/  FADD.FTZ R4, -R2.reuse, R4 ;  /* 0x0000000402047221 */ /* 0x048fe40000010100 */
[----:B------:R-:W-:Y:S02]  /*4970*/  FADD.FTZ R5, -R2, R5 ;  /* 0x0000000502057221 */ /* 0x000fe40000010100 */
[----:B-1----:R-:W-:Y:S02]  /*4980*/  FMUL.FTZ R76, R94, R4 ;  /* 0x000000045e4c7220 */ /* 0x002fe40000410000 */
[----:B------:R-:W-:Y:S04]  /*4990*/  FFMA.FTZ R4, -R88, R88, 1 ;  /* 0x3f80000058047423 */ /* 0x000fe80000010158 */
[----:B------:R-:W-:Y:S01]  /*49a0*/  FMUL.FTZ R4, R4, c[0x0][0x2ec] ;  /* 0x0000bb0004047a20 */ /* 0x000fe20000410000 */
[C---:B--2---:R-:W-:Y:S07]  /*49b0*/  HMMA.16816.F32 R12, R68.reuse, R72, R12 ;  /* 0x00000048440c723c */ /* 0x044fee000000180c */
[----:B------:R-:W-:Y:S01]  /*49c0*/  FFMA.FTZ R73, -R81, R81, 1 ;  /* 0x3f80000051497423 */ /* 0x000fe20000010151 */
[----:B------:R-:W-:Y:S04]  /*49d0*/  HMMA.16816.F32 R16, R68, R74, R16 ;  /* 0x0000004a4410723c */ /* 0x000fe80000001810 */
[----:B------:R-:W-:Y:S02]  /*49e0*/  FFMA.FTZ R72, -R80, R80, 1 ;  /* 0x3f80000050487423 */ /* 0x000fe40000010150 */
[----:B------:R-:W-:Y:S02]  /*49f0*/  FMUL.FTZ R73, R73, c[0x0][0x2ec] ;  /* 0x0000bb0049497a20 */ /* 0x000fe40000410000 */
[----:B------:R-:W-:Y:S04]  /*4a00*/  FMUL.FTZ R74, R148, R5 ;  /* 0x00000005944a7220 */ /* 0x000fe80000410000 */
[----:B------:R-:W-:Y:S02]  /*4a10*/  FADD.FTZ R5, -R2, R8 ;  /* 0x0000000802057221 */ /* 0x000fe40000010100 */
[----:B------:R-:W-:Y:S02]  /*4a20*/  FMUL.FTZ R74, R74, R3 ;  /* 0x000000034a4a7220 */ /* 0x000fe40000410000 */
[----:B------:R-:W-:Y:S02]  /*4a30*/  FFMA.FTZ R69, -R89, R89, 1 ;  /* 0x3f80000059457423 */ /* 0x000fe40000010159 */
[C---:B------:R-:W-:Y:S02]  /*4a40*/  FADD.FTZ R12, -R2.reuse, R12 ;  /* 0x0000000c020c7221 */ /* 0x040fe40000010100 */
[C---:B------:R-:W-:Y:S02]  /*4a50*/  FADD.FTZ R3, -R2.reuse, R13 ;  /* 0x0000000d02037221 */ /* 0x040fe40000010100 */
[----:B------:R-:W-:Y:S02]  /*4a60*/  FADD.FTZ R8, -R2, R9 ;  /* 0x0000000902087221 */ /* 0x000fe40000010100 */
[----:B------:R-:W-:Y:S02]  /*4a70*/  FMUL.FTZ R5, R98, R5 ;  /* 0x0000000562057220 */ /* 0x000fe40000410000 */
[----:B------:R-:W-:Y:S02]  /*4a80*/  FMUL.FTZ R75, R76, R4 ;  /* 0x000000044c4b7220 */ /* 0x000fe40000410000 */
[C---:B------:R-:W-:Y:S02]  /*4a90*/  FADD.FTZ R4, -R2.reuse, R16 ;  /* 0x0000001002047221 */ /* 0x040fe40000010100 */
[----:B------:R-:W-:Y:S02]  /*4aa0*/  FADD.FTZ R17, -R2, R17 ;  /* 0x0000001102117221 */ /* 0x000fe40000010100 */
[----:B------:R-:W-:Y:S02]  /*4ab0*/  FMUL.FTZ R69, R69, c[0x0][0x2ec] ;  /* 0x0000bb0045457a20 */ /* 0x000fe40000410000 */
[----:B------:R-:W-:Y:S02]  /*4ac0*/  FMUL.FTZ R2, R149, R12 ;  /* 0x0000000c95027220 */ /* 0x000fe40000410000 */
[----:B------:R-:W-:Y:S02]  /*4ad0*/  FMUL.FTZ R3, R99, R3 ;  /* 0x0000000363037220 */ /* 0x000fe40000410000 */
[----:B------:R-:W-:Y:S02]  /*4ae0*/  FMUL.FTZ R72, R72, c[0x0][0x2ec] ;  /* 0x0000bb0048487a20 */ /* 0x000fe40000410000 */
[----:B------:R-:W-:Y:S02]  /*4af0*/  FMUL.FTZ R69, R5, R69 ;  /* 0x0000004505457220 */ /* 0x000fe40000410000 */
[----:B------:R-:W-:Y:S02]  /*4b00*/  FMUL.FTZ R5, R95, R17 ;  /* 0x000000115f057220 */ /* 0x000fe40000410000 */
[----:B------:R-:W-:Y:S02]  /*4b10*/  FFMA.FTZ R71, -R79, R79, 1 ;  /* 0x3f8000004f477423 */ /* 0x000fe4000001014f */
[----:B------:R-:W-:Y:S02]  /*4b20*/  FFMA.FTZ R70, -R78, R78, 1 ;  /* 0x3f8000004e467423 */ /* 0x000fe4000001014e */
[----:B------:R-:W-:Y:S02]  /*4b30*/  FMUL.FTZ R73, R2, R73 ;  /* 0x0000004902497220 */ /* 0x000fe40000410000 */
[----:B------:R-:W-:Y:S02]  /*4b40*/  FMUL.FTZ R72, R3, R72 ;  /* 0x0000004803487220 */ /* 0x000fe40000410000 */
[C---:B------:R-:W-:Y:S02]  /*4b50*/  FADD.FTZ R2, -R0.reuse, R6 ;  /* 0x0000000600027221 */ /* 0x040fe40000010100 */
[----:B------:R-:W-:Y:S02]  /*4b60*/  FADD.FTZ R3, -R0, R7 ;  /* 0x0000000700037221 */ /* 0x000fe40000010100 */
[----:B------:R-:W-:Y:S02]  /*4b70*/  FFMA.FTZ R17, -R93, R93, 1 ;  /* 0x3f8000005d117423 */ /* 0x000fe4000001015d */
[----:B------:R-:W-:Y:S02]  /*4b80*/  FFMA.FTZ R16, -R92, R92, 1 ;  /* 0x3f8000005c107423 */ /* 0x000fe4000001015c */
[----:B------:R-:W-:Y:S02]  /*4b90*/  FMUL.FTZ R4, R96, R4 ;  /* 0x0000000460047220 */ /* 0x000fe40000410000 */
[----:B------:R-:W-:Y:S02]  /*4ba0*/  FMUL.FTZ R71, R71, c[0x0][0x2ec] ;  /* 0x0000bb0047477a20 */ /* 0x000fe40000410000 */
[----:B------:R-:W-:Y:S02]  /*4bb0*/  FMUL.FTZ R70, R70, c[0x0][0x2ec] ;  /* 0x0000bb0046467a20 */ /* 0x000fe40000410000 */
[----:B------:R-:W-:Y:S02]  /*4bc0*/  FMUL.FTZ R2, R157, R2 ;  /* 0x000000029d027220 */ /* 0x000fe40000410000 */
[----:B------:R-:W-:Y:S02]  /*4bd0*/  FMUL.FTZ R3, R155, R3 ;  /* 0x000000039b037220 */ /* 0x000fe40000410000 */
[----:B------:R-:W-:Y:S02]  /*4be0*/  FMUL.FTZ R17, R17, c[0x0][0x2ec] ;  /* 0x0000bb0011117a20 */ /* 0x000fe40000410000 */
[----:B------:R-:W-:Y:S02]  /*4bf0*/  FMUL.FTZ R16, R16, c[0x0][0x2ec] ;  /* 0x0000bb0010107a20 */ /* 0x000fe40000410000 */
[----:B------:R-:W-:Y:S02]  /*4c00*/  FADD.FTZ R18, -R0, R18 ;  /* 0x0000001200127221 */ /* 0x000fe40000010100 */
[----:B------:R-:W-:Y:S02]  /*4c10*/  FFMA.FTZ R68, -R82, R82, 1 ;  /* 0x3f80000052447423 */ /* 0x000fe40000010152 */
[----:B------:R-:W-:Y:S02]  /*4c20*/  FMUL.FTZ R71, R4, R71 ;  /* 0x0000004704477220 */ /* 0x000fe40000410000 */
[----:B------:R-:W-:Y:S02]  /*4c30*/  FMUL.FTZ R70, R5, R70 ;  /* 0x0000004605467220 */ /* 0x000fe40000410000 */
[C---:B------:R-:W-:Y:S02]  /*4c40*/  FADD.FTZ R4, -R0.reuse, R10 ;  /* 0x0000000a00047221 */ /* 0x040fe40000010100 */
[----:B------:R-:W-:Y:S02]  /*4c50*/  FADD.FTZ R5, -R0, R11 ;  /* 0x0000000b00057221 */ /* 0x000fe40000010100 */
[----:B------:R-:W-:Y:S02]  /*4c60*/  FMUL.FTZ R17, R2, R17 ;  /* 0x0000001102117220 */ /* 0x000fe40000410000 */
[----:B------:R-:W-:Y:S02]  /*4c70*/  FMUL.FTZ R16, R3, R16 ;  /* 0x0000001003107220 */ /* 0x000fe40000410000 */
[C---:B------:R-:W-:Y:S02]  /*4c80*/  FADD.FTZ R3, -R0.reuse, R14 ;  /* 0x0000000e00037221 */ /* 0x040fe40000010100 */
[----:B------:R-:W-:Y:S02]  /*4c90*/  FADD.FTZ R6, -R0, R15 ;  /* 0x0000000f00067221 */ /* 0x000fe40000010100 */
[----:B------:R-:W-:Y:S02]  /*4ca0*/  FFMA.FTZ R13, -R91, R91, 1 ;  /* 0x3f8000005b0d7423 */ /* 0x000fe4000001015b */
[----:B------:R-:W-:Y:S02]  /*4cb0*/  FFMA.FTZ R12, -R90, R90, 1 ;  /* 0x3f8000005a0c7423 */ /* 0x000fe4000001015a */
[----:B------:R-:W-:Y:S02]  /*4cc0*/  FADD.FTZ R2, -R0, R19 ;  /* 0x0000001300027221 */ /* 0x000fe40000010100 */
[----:B------:R-:W-:Y:S02]  /*4cd0*/  FMUL.FTZ R0, R151, R18 ;  /* 0x0000001297007220 */ /* 0x000fe40000410000 */
[----:B------:R-:W-:Y:S02]  /*4ce0*/  FFMA.FTZ R15, -R87, R87, 1 ;  /* 0x3f800000570f7423 */ /* 0x000fe40000010157 */
[----:B------:R-:W-:Y:S02]  /*4cf0*/  FFMA.FTZ R14, -R86, R86, 1 ;  /* 0x3f800000560e7423 */ /* 0x000fe40000010156 */
[----:B------:R-:W-:Y:S02]  /*4d00*/  FFMA.FTZ R19, -R85, R85, 1 ;  /* 0x3f80000055137423 */ /* 0x000fe40000010155 */
[----:B------:R-:W-:Y:S02]  /*4d10*/  FFMA.FTZ R18, -R84, R84, 1 ;  /* 0x3f80000054127423 */ /* 0x000fe40000010154 */
[----:B------:R-:W-:Y:S02]  /*4d20*/  FMUL.FTZ R8, R97, R8 ;  /* 0x0000000861087220 */ /* 0x000fe40000410000 */
[----:B------:R-:W-:Y:S02]  /*4d30*/  FMUL.FTZ R68, R68, c[0x0][0x2ec] ;  /* 0x0000bb0044447a20 */ /* 0x000fe40000410000 */
[----:B------:R-:W-:Y:S02]  /*4d40*/  FMUL.FTZ R4, R154, R4 ;  /* 0x000000049a047220 */ /* 0x000fe40000410000 */
[----:B------:R-:W-:Y:S02]  /*4d50*/  FMUL.FTZ R5, R152, R5 ;  /* 0x0000000598057220 */ /* 0x000fe40000410000 */
[----:B------:R-:W-:Y:S02]  /*4d60*/  FMUL.FTZ R13, R13, c[0x0][0x2ec] ;  /* 0x0000bb000d0d7a20 */ /* 0x000fe40000410000 */
[----:B------:R-:W-:Y:S02]  /*4d70*/  FMUL.FTZ R12, R12, c[0x0][0x2ec] ;  /* 0x0000bb000c0c7a20 */ /* 0x000fe40000410000 */
[----:B------:R-:W-:Y:S02]  /*4d80*/  FMUL.FTZ R3, R156, R3 ;  /* 0x000000039c037220 */ /* 0x000fe40000410000 */
[----:B------:R-:W-:Y:S02]  /*4d90*/  FMUL.FTZ R6, R153, R6 ;  /* 0x0000000699067220 */ /* 0x000fe40000410000 */
        /* <DEDUP_REMOVED lines=88> */
.L_x_1113:
        /* <DEDUP_REMOVED lines=138> */
.L_x_1114:
        /* <DEDUP_REMOVED lines=458> */
.L_x_1116:
        /* <DEDUP_REMOVED lines=15> */
.L_x_1117:
        /* <DEDUP_REMOVED lines=46> */
.L_x_1119:
[----:B------:R-:W-:Y:S05]  /*7c30*/  BSYNC B0 ;  /* 0x0000000000007941 */ /* 0x000fea0003800000 */
.L_x_1118:
        /* <DEDUP_REMOVED lines=20> */
.L_x_1121:
[----:B------:R-:W-:Y:S05]  /*7d80*/  BSYNC B0 ;  /* 0x0000000000007941 */ /* 0x000fea0003800000 */
.L_x_1120:
        /* <DEDUP_REMOVED lines=25> */
.L_x_1123:
[----:B------:R-:W-:Y:S05]  /*7f20*/  BSYNC B0 ;  /* 0x0000000000007941 */ /* 0x000fea0003800000 */
.L_x_1122:
        /* <DEDUP_REMOVED lines=19> */
.L_x_1094:
        /* <DEDUP_REMOVED lines=19> */
.L_x_1125:
        /* <DEDUP_REMOVED lines=15> */
.L_x_1126:
        /* <DEDUP_REMOVED lines=31> */
.L_x_1128:
[----:B------:R-:W-:Y:S05]  /*8470*/  BSYNC B0 ;  /* 0x0000000000007941 */ /* 0x000fea0003800000 */
.L_x_1127:
        /* <DEDUP_REMOVED lines=19> */
.L_x_1130:
[----:B------:R-:W-:Y:S05]  /*85b0*/  BSYNC B0 ;  /* 0x0000000000007941 */ /* 0x000fea0003800000 */
.L_x_1129:
        /* <DEDUP_REMOVED lines=25> */
.L_x_1132:
[----:B------:R-:W-:Y:S05]  /*8750*/  BSYNC B0 ;  /* 0x0000000000007941 */ /* 0x000fea0003800000 */
.L_x_1131:
        /* <DEDUP_REMOVED lines=16> */
.L_x_1124:
[----:B------:R-:W-:Y:S05]  /*8860*/  BSYNC B1 ;  /* 0x0000000000017941 */ /* 0x000fea0003800000 */
.L_x_1089:
[----:B------:R-:W-:-:S04]  /*8870*/  IADD3 R234, R234, c[0x0][0xc], RZ ;  /* 0x00000300eaea7a10 */ /* 0x000fc80007ffe0ff */
[----:B------:R-:W-:-:S13]  /*8880*/  ISETP.GE.AND P0, PT, R234, UR4, PT ;  /* 0x00000004ea007c0c */ /* 0x000fda000bf06270 */
[----:B------:R-:W-:Y:S01]  /*8890*/  @P0 CALL.REL.NOINC `(.L_x_1133) ;  /* 0x0000001000000944 */ /* 0x000fe20003c00000 */
[----:B------:R-:W-:Y:S05]  /*88a0*/  BRA `(.L_x_1134) ;  /* 0xffff803000007947 */ /* 0x000fea000383ffff */
.L_x_1133:
[----:B------:R-:W-:Y:S05]  /*88b0*/  EXIT ;  /* 0x000000000000794d */ /* 0x000fea0003800000 */
.L_x_1135:
        /* <DEDUP_REMOVED lines=12> */
.L_x_1607:


//--------------------- .text._ZN5flash44flash_bwd_dq_dk_dv_loop_seqk_parallel_kernelI23Flash_bwd_kernel_traitsILi192ELi64ELi64ELi8ELi4ELi2ELi2ELb0ELb0EN7cutlass6half_tE19Flash_kernel_traitsILi192ELi64ELi64ELi8ES3_EELb1ELb0ELb1ELb0ELb0ELb0ELb0EEEvNS_16Flash_bwd_paramsE --------------------------
	.section	.text._ZN5flash44flash_bwd_dq_dk_dv_loop_seqk_parallel_kernelI23Flash_bwd_kernel_traitsILi192ELi64ELi64ELi8ELi4ELi2ELi2ELb0ELb0EN7cutlass6half_tE19Flash_kernel_traitsILi192ELi64ELi64ELi8ES3_EELb1ELb0ELb1ELb0ELb0ELb0ELb0EEEvNS_16Flash_bwd_paramsE,"ax",@progbits
	.sectioninfo	@"SHI_REGISTERS=255"
	.align	128
        .global         _ZN5flash44flash_bwd_dq_dk_dv_loop_seqk_parallel_kernelI23Flash_bwd_kernel_traitsILi192ELi64ELi64ELi8ELi4ELi2ELi2ELb0ELb0EN7cutlass6half_tE19Flash_kernel_traitsILi192ELi64ELi64ELi8ES3_EELb1ELb0ELb1ELb0ELb0ELb0ELb0EEEvNS_16Flash_bwd_paramsE
        .type           _ZN5flash44flash_bwd_dq_dk_dv_loop_seqk_parallel_kernelI23Flash_bwd_kernel_traitsILi192ELi64ELi64ELi8ELi4ELi2ELi2ELb0ELb0EN7cutlass6half_tE19Flash_kernel_traitsILi192ELi64ELi64ELi8ES3_EELb1ELb0ELb1ELb0ELb0ELb0ELb0EEEvNS_16Flash_bwd_paramsE,@function
        .size           _ZN5flash44flash_bwd_dq_dk_dv_loop_seqk_parallel_kernelI23Flash_bwd_kernel_traitsILi192ELi64ELi64ELi8ELi4ELi2ELi2ELb0ELb0EN7cutlass6half_tE19Flash_kernel_traitsILi192ELi64ELi64ELi8ES3_EELb1ELb0ELb1ELb0ELb0ELb0ELb0EEEvNS_16Flash_bwd_paramsE,(.L_x_1608 - _ZN5flash44flash_bwd_dq_dk_dv_loop_seqk_parallel_kernelI23Flash_bwd_kernel_traitsILi192ELi64ELi64ELi8ELi4ELi2ELi2ELb0ELb0EN7cutlass6half_tE19Flash_kernel_traitsILi192ELi64ELi64ELi8ES3_EELb1ELb0ELb1ELb0ELb0ELb0ELb0EEEvNS_16Flash_bwd_paramsE)
        .other          _ZN5flash44flash_bwd_dq_dk_dv_loop_seqk_parallel_kernelI23Flash_bwd_kernel_traitsILi192ELi64ELi64ELi8ELi4ELi2ELi2ELb0ELb0EN7cutlass6half_tE19Flash_kernel_traitsILi192ELi64ELi64ELi8ES3_EELb1ELb0ELb1ELb0ELb0ELb0ELb0EEEvNS_16Flash_bwd_paramsE,@"STO_CUDA_ENTRY STV_DEFAULT"
_ZN5flash44flash_bwd_dq_dk_dv_loop_seqk_parallel_kernelI23Flash_bwd_kernel_traitsILi192ELi64ELi64ELi8ELi4ELi2ELi2ELb0ELb0EN7cutlass6half_tE19Flash_kernel_traitsILi192ELi64ELi64ELi8ES3_EELb1ELb0ELb1ELb0ELb0ELb0ELb0EEEvNS_16Flash_bwd_paramsE:
.text._ZN5flash44flash_bwd_dq_dk_dv_loop_seqk_parallel_kernelI23Flash_bwd_kernel_traitsILi192ELi64ELi64ELi8ELi4ELi2ELi2ELb0ELb0EN7cutlass6half_tE19Flash_kernel_traitsILi192ELi64ELi64ELi8ES3_EELb1ELb0ELb1ELb0ELb0ELb0ELb0EEEvNS_16Flash_bwd_paramsE:
        /* <DEDUP_REMOVED lines=13> */
[----:B------:R-:W2:Y:S01]  /*00d0*/  S2R R211, SR_CTAID.Y ;  /* 0x0000000000d37919 */ /* 0x000ea20000002600 */
[----:B------:R-:W-:-:S03]  /*00e0*/  ULDC.U8 UR6, c[0x0][0x2d8] ;  /* 0x0000b60000067ab9 */ /* 0x000fc60000000000 */
[----:B------:R-:W3:Y:S01]  /*00f0*/  S2R R232, SR_CTAID.Z ;  /* 0x0000000000e87919 */ /* 0x000ee20000002700 */
[----:B-1----:R-:W-:-:S04]  /*0100*/  SHF.R.S32.HI R3, RZ, 0x1f, R2 ;  /* 0x0000001fff037819 */ /* 0x002fc80000011402 */
[CC--:B------:R-:W-:Y:S02]  /*0110*/  LEA.HI R12, R3.reuse, R2.reuse, RZ, 0x3 ;  /* 0x00000002030c7211 */ /* 0x0c0fe400078f18ff */
[CC--:B------:R-:W-:Y:S02]  /*0120*/  LEA.HI R5, R3.reuse, R2.reuse, RZ, 0x4 ;  /* 0x0000000203057211 */ /* 0x0c0fe400078f20ff */
[CC--:B------:R-:W-:Y:S02]  /*0130*/  LEA.HI R7, R3.reuse, R2.reuse, RZ, 0x5 ;  /* 0x0000000203077211 */ /* 0x0c0fe400078f28ff */
[----:B------:R-:W-:Y:S02]  /*0140*/  LEA.HI R4, R3, R2, RZ, 0x2 ;  /* 0x0000000203047211 */ /* 0x000fe400078f10ff */
[----:B------:R-:W-:Y:S02]  /*0150*/  LOP3.LUT R197, R12, 0xfffffff8, RZ, 0xc0, !PT ;  /* 0xfffffff80cc57812 */ /* 0x000fe400078ec0ff */
[----:B------:R-:W-:-:S02]  /*0160*/  SHF.R.S32.HI R0, RZ, 0x4, R5 ;  /* 0x00000004ff007819 */ /* 0x000fc40000011405 */
[----:B------:R-:W-:Y:S01]  /*0170*/  SHF.R.S32.HI R210, RZ, 0x3, R12 ;  /* 0x00000003ffd27819 */ /* 0x000fe2000001140c */
[----:B------:R-:W-:Y:S01]  /*0180*/  IMAD.IADD R197, R2, 0x1, -R197 ;  /* 0x0000000102c57824 */ /* 0x000fe200078e0ac5 */
[CC--:B------:R-:W-:Y:S02]  /*0190*/  LEA.HI R205, R3.reuse, R2.reuse, RZ, 0x7 ;  /* 0x0000000203cd7211 */ /* 0x0c0fe400078f38ff */
[----:B------:R-:W-:Y:S01]  /*01a0*/  LEA.HI R8, R3, R2, RZ, 0x6 ;  /* 0x0000000203087211 */ /* 0x000fe200078f30ff */
[----:B------:R-:W-:Y:S01]  /*01b0*/  IMAD.SHL.U32 R209, R210, 0x40, RZ ;  /* 0x00000040d2d17824 */ /* 0x000fe200078e00ff */
[----:B------:R-:W-:Y:S01]  /*01c0*/  LOP3.LUT R9, R7, 0xffffffe0, RZ, 0xc0, !PT ;  /* 0xffffffe007097812 */ /* 0x000fe200078ec0ff */
[----:B------:R-:W-:Y:S01]  /*01d0*/  IMAD.SHL.U32 R212, R197, 0x8, RZ ;  /* 0x00000008c5d47824 */ /* 0x000fe200078e00ff */
[C---:B------:R-:W-:Y:S02]  /*01e0*/  LOP3.LUT R13, R5.reuse, 0xfffffff0, RZ, 0xc0, !PT ;  /* 0xfffffff0050d7812 */ /* 0x040fe400078ec0ff */
[----:B------:R-:W-:Y:S01]  /*01f0*/  LOP3.LUT R3, R4, 0x7ffffffc, RZ, 0xc0, !PT ;  /* 0x7ffffffc04037812 */ /* 0x000fe200078ec0ff */
[C---:B------:R-:W-:Y:S01]  /*0200*/  IMAD.IADD R208, R2.reuse, 0x1, -R9 ;  /* 0x0000000102d07824 */ /* 0x040fe200078e0a09 */
[----:B------:R-:W-:Y:S01]  /*0210*/  LEA.HI R5, R5, R0, RZ, 0x1 ;  /* 0x0000000005057211 */ /* 0x000fe200078f08ff */
[C---:B------:R-:W-:Y:S01]  /*0220*/  IMAD.IADD R13, R2.reuse, 0x1, -R13 ;  /* 0x00000001020d7824 */ /* 0x040fe200078e0a0d */
[----:B------:R-:W-:Y:S01]  /*0230*/  LOP3.LUT R209, R209, 0x1c0, RZ, 0xc0, !PT ;  /* 0x000001c0d1d17812 */ /* 0x000fe200078ec0ff */
[----:B------:R-:W-:Y:S01]  /*0240*/  IMAD.IADD R2, R2, 0x1, -R3 ;  /* 0x0000000102027824 */ /* 0x000fe200078e0a03 */
[----:B------:R-:W-:-:S02]  /*0250*/  LOP3.LUT R5, R5, 0xfffffffe, RZ, 0xc0, !PT ;  /* 0xfffffffe05057812 */ /* 0x000fc400078ec0ff */
[--C-:B------:R-:W-:Y:S01]  /*0260*/  SHF.R.S32.HI R3, RZ, 0x2, R4.reuse ;  /* 0x00000002ff037819 */ /* 0x100fe20000011404 */
[----:B------:R-:W-:Y:S01]  /*0270*/  IMAD.SHL.U32 R2, R2, 0x2, RZ ;  /* 0x0000000202027824 */ /* 0x000fe200078e00ff */
[----:B------:R-:W-:Y:S01]  /*0280*/  SHF.R.S32.HI R4, RZ, 0x1f, R4 ;  /* 0x0000001fff047819 */ /* 0x000fe20000011404 */
[----:B------:R-:W-:Y:S01]  /*0290*/  IMAD.IADD R5, R0, 0x1, -R5 ;  /* 0x0000000100057824 */ /* 0x000fe200078e0a05 */
[----:B------:R-:W-:Y:S02]  /*02a0*/  LOP3.LUT R0, R209, 0x38, R212, 0xf8, !PT ;  /* 0x00000038d1007812 */ /* 0x000fe400078ef8d4 */
[----:B------:R-:W-:Y:S01]  /*02b0*/  LEA.HI R4, R4, R3, RZ, 0x3 ;  /* 0x0000000304047211 */ /* 0x000fe200078f18ff */
[----:B------:R-:W-:Y:S01]  /*02c0*/  IMAD.SHL.U32 R199, R5, 0x20, RZ ;  /* 0x0000002005c77824 */ /* 0x000fe200078e00ff */
[----:B------:R-:W-:Y:S02]  /*02d0*/  SHF.R.S32.HI R6, RZ, 0x5, R7 ;  /* 0x00000005ff067819 */ /* 0x000fe40000011407 */
[----:B------:R-:W-:-:S02]  /*02e0*/  SHF.R.U32.HI R209, RZ, 0x3, R209 ;  /* 0x00000003ffd17819 */ /* 0x000fc400000116d1 */
[----:B------:R-:W-:Y:S02]  /*02f0*/  SHF.R.S32.HI R207, RZ, 0x1f, R7 ;  /* 0x0000001fffcf7819 */ /* 0x000fe40000011407 */
[----:B------:R-:W-:Y:S02]  /*0300*/  LOP3.LUT R4, R4, 0xfffffff8, RZ, 0xc0, !PT ;  /* 0xfffffff804047812 */ /* 0x000fe400078ec0ff */
[-C--:B------:R-:W-:Y:S02]  /*0310*/  LEA.HI R7, R7, R6.reuse, RZ, 0x1 ;  /* 0x0000000607077211 */ /* 0x080fe400078f08ff */
[----:B------:R-:W-:Y:S01]  /*0320*/  LOP3.LUT R209, R0, R209, RZ, 0x3c, !PT ;  /* 0x000000d100d17212 */ /* 0x000fe200078e3cff */
[----:B------:R-:W-:Y:S01]  /*0330*/  IMAD.IADD R4, R3, 0x1, -R4 ;  /* 0x0000000103047824 */ /* 0x000fe200078e0a04 */
[----:B------:R-:W-:Y:S02]  /*0340*/  SHF.R.S32.HI R0, RZ, 0x1f, R13 ;  /* 0x0000001fff007819 */ /* 0x000fe4000001140d */
[----:B------:R-:W-:Y:S01]  /*0350*/  LEA.HI R207, R207, R6, RZ, 0x2 ;  /* 0x00000006cfcf7211 */ /* 0x000fe200078f10ff */
[----:B------:R-:W-:Y:S01]  /*0360*/  IMAD.SHL.U32 R220, R4, 0x40, RZ ;  /* 0x0000004004dc7824 */ /* 0x000fe200078e00ff */
[----:B------:R-:W-:-:S02]  /*0370*/  LOP3.LUT R7, R7, 0xfffffffe, RZ, 0xc0, !PT ;  /* 0xfffffffe07077812 */ /* 0x000fc400078ec0ff */
[----:B------:R-:W-:Y:S02]  /*0380*/  LEA.HI R0, R0, R13, RZ, 0x3 ;  /* 0x0000000d00007211 */ /* 0x000fe400078f18ff */
[----:B------:R-:W-:Y:S01]  /*0390*/  LOP3.LUT R207, R207, 0xfffffffc, RZ, 0xc0, !PT ;  /* 0xfffffffccfcf7812 */ /* 0x000fe200078ec0ff */
[----:B------:R-:W-:Y:S01]  /*03a0*/  IMAD.IADD R7, R6, 0x1, -R7 ;  /* 0x0000000106077824 */ /* 0x000fe200078e0a07 */
[C---:B------:R-:W-:Y:S02]  /*03b0*/  LOP3.LUT P4, RZ, R197.reuse, 0x4, RZ, 0xc0, !PT ;  /* 0x00000004c5ff7812 */ /* 0x040fe4000788c0ff */
[C---:B------:R-:W-:Y:S01]  /*03c0*/  LOP3.LUT P3, RZ, R197.reuse, 0x2, RZ, 0xc0, !PT ;  /* 0x00000002c5ff7812 */ /* 0x040fe2000786c0ff */
[----:B------:R-:W-:Y:S01]  /*03d0*/  IMAD.SHL.U32 R197, R197, 0x40, RZ ;  /* 0x00000040c5c57824 */ /* 0x000fe200078e00ff */
[----:B------:R-:W-:Y:S01]  /*03e0*/  LOP3.LUT R206, R0, 0xfffffff8, RZ, 0xc0, !PT ;  /* 0xfffffff800ce7812 */ /* 0x000fe200078ec0ff */
[----:B------:R-:W-:Y:S01]  /*03f0*/  IMAD.IADD R207, R6, 0x1, -R207 ;  /* 0x0000000106cf7824 */ /* 0x000fe200078e0acf */
[----:B------:R-:W-:Y:S01]  /*0400*/  LOP3.LUT R3, R4, 0x1, RZ, 0xc0, !PT ;  /* 0x0000000104037812 */ /* 0x000fe200078ec0ff */
[----:B------:R-:W-:Y:S01]  /*0410*/  IMAD.SHL.U32 R6, R7, 0x10, RZ ;  /* 0x0000001007067824 */ /* 0x000fe200078e00ff */
        /* <DEDUP_REMOVED lines=8> */
[----:B------:R-:W-:Y:S01]  /*04a0*/  R2P PR, R4, 0x6 ;  /* 0x0000000604007804 */ /* 0x000fe20000000000 */
[----:B------:R-:W-:Y:S01]  /*04b0*/  IMAD.SHL.U32 R4, R206, 0x40, RZ ;  /* 0x00000040ce047824 */ /* 0x000fe200078e00ff */
[----:B------:R-:W-:Y:S01]  /*04c0*/  LOP3.LUT R9, R197, 0x10, R6, 0xf8, !PT ;  /* 0x00000010c5097812 */ /* 0x000fe200078ef806 */
[----:B------:R-:W-:Y:S01]  /*04d0*/  IMAD.SHL.U32 R6, R5, 0x200, RZ ;  /* 0x0000020005067824 */ /* 0x000fe200078e00ff */
[--C-:B------:R-:W-:Y:S01]  /*04e0*/  LOP3.LUT R10, R197, 0x8, R12.reuse, 0xf8, !PT ;  /* 0x00000008c50a7812 */ /* 0x100fe200078ef80c */
[----:B------:R-:W-:Y:S01]  /*04f0*/  IMAD.SHL.U32 R204, R205, 0x20, RZ ;  /* 0x00000020cdcc7824 */ /* 0x000fe200078e00ff */
[----:B------:R-:W-:Y:S01]  /*0500*/  SHF.R.U32.HI R197, RZ, 0x3, R197 ;  /* 0x00000003ffc57819 */ /* 0x000fe200000116c5 */
[----:B------:R-:W-:Y:S01]  /*0510*/  IMAD.SHL.U32 R5, R5, 0x8, RZ ;  /* 0x0000000805057824 */ /* 0x000fe200078e00ff */
[----:B------:R-:W-:Y:S01]  /*0520*/  LOP3.LUT R9, R9, 0x8, R12, 0xf8, !PT ;  /* 0x0000000809097812 */ /* 0x000fe200078ef80c */
[----:B------:R-:W-:Y:S01]  /*0530*/  IMAD R11, R205, 0x800, R6 ;  /* 0x00000800cd0b7824 */ /* 0x000fe200078e0206 */
[----:B------:R-:W-:Y:S01]  /*0540*/  LOP3.LUT R220, R220, 0x1c0, RZ, 0xc0, !PT ;  /* 0x000001c0dcdc7812 */ /* 0x000fe200078ec0ff */
[----:B------:R-:W-:Y:S01]  /*0550*/  IMAD.SHL.U32 R215, R209, 0x2, RZ ;  /* 0x00000002d1d77824 */ /* 0x000fe200078e00ff */
[----:B------:R-:W-:-:S02]  /*0560*/  LOP3.LUT R8, R8, 0x18, RZ, 0xc0, !PT ;  /* 0x0000001808087812 */ /* 0x000fc400078ec0ff */
[----:B------:R-:W-:Y:S02]  /*0570*/  LOP3.LUT R4, R4, 0x1c0, RZ, 0xc0, !PT ;  /* 0x000001c004047812 */ /* 0x000fe400078ec0ff */
[----:B------:R-:W-:Y:S02]  /*0580*/  LOP3.LUT R10, R10, R197, RZ, 0x3c, !PT ;  /* 0x000000c50a0a7212 */ /* 0x000fe400078e3cff */
[----:B------:R-:W-:Y:S01]  /*0590*/  LOP3.LUT R197, R6, R9, R197, 0xf6, !PT ;  /* 0x0000000906c57212 */ /* 0x000fe200078ef6c5 */
[----:B------:R-:W-:Y:S01]  /*05a0*/  IMAD R9, R7, 0x400, R2 ;  /* 0x0000040007097824 */ /* 0x000fe200078e0202 */
[----:B------:R-:W-:Y:S01]  /*05b0*/  SHF.R.U32.HI R219, RZ, 0x3, R220 ;  /* 0x00000003ffdb7819 */ /* 0x000fe200000116dc */
[----:B------:R-:W-:Y:S01]  /*05c0*/  IMAD.IADD R3, R11, 0x1, R10 ;  /* 0x000000010b037824 */ /* 0x000fe200078e020a */
[----:B------:R-:W-:Y:S02]  /*05d0*/  LOP3.LUT R6, R220, 0x20, R204, 0xf8, !PT ;  /* 0x00000020dc067812 */ /* 0x000fe400078ef8cc */
[----:B------:R-:W-:Y:S01]  /*05e0*/  LOP3.LUT R199, R8, 0x20, R199, 0xf8, !PT ;  /* 0x0000002008c77812 */ /* 0x000fe200078ef8c7 */
[----:B------:R-:W-:Y:S01]  /*05f0*/  IMAD.SHL.U32 R198, R3, 0x2, RZ ;  /* 0x0000000203c67824 */ /* 0x000fe200078e00ff */
[----:B------:R-:W-:-:S02]  /*0600*/  SHF.R.U32.HI R196, RZ, 0x3, R4 ;  /* 0x00000003ffc47819 */ /* 0x000fc40000011604 */
[----:B------:R-:W-:Y:S02]  /*0610*/  LOP3.LUT R5, R4, 0x8, R5, 0xf8, !PT ;  /* 0x0000000804057812 */ /* 0x000fe400078ef805 */
[----:B------:R-:W-:Y:S02]  /*0620*/  LOP3.LUT R0, R0, 0xfffffe00, RZ, 0xc0, !PT ;  /* 0xfffffe0000007812 */ /* 0x000fe400078ec0ff */
[----:B------:R-:W-:Y:S02]  /*0630*/  LOP3.LUT R220, R219, R220, R8, 0x1e, !PT ;  /* 0x000000dcdbdc7212 */ /* 0x000fe400078e1e08 */
[----:B------:R-:W-:Y:S01]  /*0640*/  LOP3.LUT R219, R6, R219, RZ, 0x3c, !PT ;  /* 0x000000db06db7212 */ /* 0x000fe200078e3cff */
[----:B------:R-:W-:Y:S01]  /*0650*/  IMAD R6, R207, 0x400, R2 ;  /* 0x00000400cf067824 */ /* 0x000fe200078e0202 */
[----:B------:R-:W-:Y:S01]  /*0660*/  LOP3.LUT R199, R196, R199, R4, 0x1e, !PT ;  /* 0x000000c7c4c77212 */ /* 0x000fe200078e1e04 */
[--C-:B------:R-:W-:Y:S01]  /*0670*/  IMAD R7, R7, 0x400, R0.reuse ;  /* 0x0000040007077824 */ /* 0x100fe200078e0200 */
[----:B------:R-:W-:Y:S01]  /*0680*/  LOP3.LUT R196, R5, R196, RZ, 0x3c, !PT ;  /* 0x000000c405c47212 */ /* 0x000fe200078e3cff */
[----:B------:R-:W-:Y:S01]  /*0690*/  IMAD R5, R207, 0x400, R0 ;  /* 0x00000400cf057824 */ /* 0x000fe200078e0200 */
[----:B------:R-:W-:Y:S01]  /*06a0*/  LOP3.LUT R199, R199, R0, RZ, 0xfc, !PT ;  /* 0x00000000c7c77212 */ /* 0x000fe200078efcff */
[----:B------:R-:W-:Y:S01]  /*06b0*/  IMAD.IADD R219, R6, 0x1, R219 ;  /* 0x0000000106db7824 */ /* 0x000fe200078e02db */
[----:B------:R-:W-:Y:S01]  /*06c0*/  SEL R188, R188, 0xffffffe0, !P3 ;  /* 0xffffffe0bcbc7807 */ /* 0x000fe20005800000 */
[----:B------:R-:W-:Y:S01]  /*06d0*/  IMAD.IADD R200, R5, 0x1, R196 ;  /* 0x0000000105c87824 */ /* 0x000fe200078e02c4 */
[----:B------:R-:W-:Y:S01]  /*06e0*/  SHF.R.S32.HI R5, RZ, 0x1f, R208 ;  /* 0x0000001fff057819 */ /* 0x000fe200000114d0 */
[----:B------:R-:W-:Y:S01]  /*06f0*/  IMAD.MOV.U32 R0, RZ, RZ, 0x40 ;  /* 0x00000040ff007424 */ /* 0x000fe200078e00ff */
[----:B------:R-:W-:Y:S01]  /*0700*/  SEL R226, R226, 0x10, !P0 ;  /* 0x00000010e2e27807 */ /* 0x000fe20004000000 */
[----:B------:R-:W-:Y:S01]  /*0710*/  IMAD.SHL.U32 R219, R219, 0x2, RZ ;  /* 0x00000002dbdb7824 */ /* 0x000fe200078e00ff */
        /* <DEDUP_REMOVED lines=9> */
[----:B------:R-:W-:Y:S01]  /*07b0*/  IMAD.IADD R2, R0, 0x1, R188 ;  /* 0x0000000100027824 */ /* 0x000fe200078e02bc */
[----:B------:R-:W-:Y:S01]  /*07c0*/  @P1 IADD3 R221, R219, -0x20, RZ ;  /* 0xffffffe0dbdd1810 */ /* 0x000fe20007ffe0ff */
[----:B------:R-:W-:Y:S01]  /*07d0*/  IMAD R0, R197, 0x2, R0 ;  /* 0x00000002c5007824 */ /* 0x000fe200078e0200 */
[----:B------:R-:W-:Y:S01]  /*07e0*/  IADD3 R222, R220, 0x40, RZ ;  /* 0x00000040dcde7810 */ /* 0x000fe20007ffe0ff */
[----:B------:R-:W-:Y:S01]  /*07f0*/  IMAD.IADD R223, R219, 0x1, R226 ;  /* 0x00000001dbdf7824 */ /* 0x000fe200078e02e2 */
[C---:B------:R-:W-:Y:S01]  /*0800*/  IADD3 R217, R212.reuse, 0x40, RZ ;  /* 0x00000040d4d97810 */ /* 0x040fe20007ffe0ff */
[----:B------:R-:W-:Y:S01]  /*0810*/  IMAD R214, R207, 0x10, R214 ;  /* 0x00000010cfd67824 */ /* 0x000fe200078e02d6 */
[----:B------:R-:W-:Y:S01]  /*0820*/  IADD3 R216, R212, 0x80, RZ ;  /* 0x00000080d4d87810 */ /* 0x000fe20007ffe0ff */
[----:B------:R-:W-:Y:S01]  /*0830*/  IMAD.SHL.U32 R197, R197, 0x2, RZ ;  /* 0x00000002c5c57824 */ /* 0x000fe200078e00ff */
[----:B------:R-:W-:Y:S01]  /*0840*/  LEA R196, R196, 0x1e000, 0x1 ;  /* 0x0001e000c4c47811 */ /* 0x000fe200078e08ff */
[----:B------:R-:W-:Y:S01]  /*0850*/  IMAD.IADD R226, R226, 0x1, R221 ;  /* 0x00000001e2e27824 */ /* 0x000fe200078e02dd */
[----:B--23--:R-:W-:-:S02]  /*0860*/  @P2 IADD3 R222, R220, -0x40, RZ ;  /* 0xffffffc0dcde2810 */ /* 0x00cfc40007ffe0ff */
.L_x_1184:
[----:B-1----:R-:W1:Y:S01]  /*0870*/  LDC.U8 R4, c[0x0][0x312] ;  /* 0x0000c480ff047b82 */ /* 0x002e620000000000 */
[----:B------:R-:W-:Y:S01]  /*0880*/  ISETP.NE.U32.AND P3, PT, RZ, c[0x0][0x250], PT ;  /* 0x00009400ff007a0c */ /* 0x000fe20003f65070 */
[----:B--23--:R-:W-:Y:S01]  /*0890*/  IMAD.SHL.U32 R6, R211, 0x4, RZ ;  /* 0x00000004d3067824 */ /* 0x00cfe200078e00ff */
[----:B------:R-:W-:Y:S01]  /*08a0*/  ISETP.NE.U32.AND P2, PT, RZ, c[0x0][0x240], PT ;  /* 0x00009000ff007a0c */ /* 0x000fe20003f45070 */
[----:B------:R-:W-:Y:S01]  /*08b0*/  IMAD.MOV.U32 R36, RZ, RZ, -0x1 ;  /* 0xffffffffff247424 */ /* 0x000fe200078e00ff */
[----:B------:R-:W-:-:S02]  /*08c0*/  ISETP.NE.AND.EX P3, PT, RZ, c[0x0][0x254], PT, P3 ;  /* 0x00009500ff007a0c */ /* 0x000fc40003f65330 */
[----:B------:R-:W-:Y:S02]  /*08d0*/  SHF.R.S32.HI R18, RZ, 0x1f, R211 ;  /* 0x0000001fff127819 */ /* 0x000fe400000114d3 */
[----:B------:R-:W-:Y:S02]  /*08e0*/  ISETP.NE.AND.EX P2, PT, RZ, c[0x0][0x244], PT, P2 ;  /* 0x00009100ff007a0c */ /* 0x000fe40003f45320 */
[----:B------:R-:W-:Y:S02]  /*08f0*/  ISETP.EQ.U32.AND P5, PT, RZ, c[0x0][0x248], PT ;  /* 0x00009200ff007a0c */ /* 0x000fe40003fa2070 */
[----:B------:R-:W-:Y:S02]  /*0900*/  SHF.L.U64.HI R5, R211, 0x2, R18 ;  /* 0x00000002d3057819 */ /* 0x000fe40000010212 */
[----:B------:R-:W-:Y:S02]  /*0910*/  IADD3 R12, P0, R6, c[0x0][0x240], RZ ;  /* 0x00009000060c7a10 */ /* 0x000fe40007f1e0ff */
[----:B-1----:R-:W-:-:S02]  /*0920*/  ISETP.NE.AND P4, PT, R4, RZ, PT ;  /* 0x000000ff0400720c */ /* 0x002fc40003f85270 */
[C---:B------:R-:W-:Y:S02]  /*0930*/  IADD3.X R13, R5.reuse, c[0x0][0x244], RZ, P0, !PT ;  /* 0x00009100050d7a10 */ /* 0x040fe400007fe4ff */
[----:B------:R-:W-:Y:S02]  /*0940*/  ISETP.EQ.OR.EX P5, PT, RZ, c[0x0][0x24c], !P4, P5 ;  /* 0x00009300ff007a0c */ /* 0x000fe400067a2750 */
[C---:B------:R-:W-:Y:S01]  /*0950*/  @P3 IADD3 R10, P0, R6.reuse, c[0x0][0x250], RZ ;  /* 0x00009400060a3a10 */ /* 0x040fe20007f1e0ff */
[----:B------:R-:W-:Y:S01]  /*0960*/  IMAD.MOV.U32 R240, RZ, RZ, RZ ;  /* 0x000000fffff07224 */ /* 0x000fe200078e00ff */
[----:B------:R-:W-:Y:S01]  /*0970*/  IADD3 R8, P1, R6, c[0x0][0x248], RZ ;  /* 0x0000920006087a10 */ /* 0x000fe20007f3e0ff */
[----:B------:R-:W-:Y:S01]  /*0980*/  IMAD.MOV.U32 R241, RZ, RZ, -0x1 ;  /* 0xfffffffffff17424 */ /* 0x000fe200078e00ff */
[----:B------:R-:W2:Y:S01]  /*0990*/  @P2 LDG.E R36, [R12.64] ;  /* 0x000000080c242981 */ /* 0x000ea2000c1e1900 */
[C---:B------:R-:W-:Y:S02]  /*09a0*/  @P3 IADD3.X R11, R5.reuse, c[0x0][0x254], RZ, P0, !PT ;  /* 0x00009500050b3a10 */ /* 0x040fe400007fe4ff */
[----:B------:R-:W-:Y:S01]  /*09b0*/  IADD3.X R9, R5, c[0x0][0x24c], RZ, P1, !PT ;  /* 0x0000930005097a10 */ /* 0x000fe20000ffe4ff */
[----:B------:R-:W2:Y:S04]  /*09c0*/  @P2 LDG.E R7, [R12.64+0x4] ;  /* 0x000004080c072981 */ /* 0x000ea8000c1e1900 */
[----:B-----5:R1:W5:Y:S04]  /*09d0*/  @P3 LDG.E R240, [R10.64] ;  /* 0x000000080af03981 */ /* 0x020368000c1e1900 */
[----:B------:R1:W5:Y:S01]  /*09e0*/  @!P5 LDG.E R241, [R8.64] ;  /* 0x0000000808f1d981 */ /* 0x000362000c1e1900 */
[----:B------:R-:W-:Y:S01]  /*09f0*/  ISETP.NE.U32.AND P0, PT, RZ, c[0x0][0x248], PT ;  /* 0x00009200ff007a0c */ /* 0x000fe20003f05070 */
[----:B------:R-:W-:-:S03]  /*0a00*/  IMAD.MOV.U32 R4, RZ, RZ, c[0x0][0x218] ;  /* 0x00008600ff047624 */ /* 0x000fc600078e00ff */
[----:B------:R-:W-:Y:S01]  /*0a10*/  ISETP.NE.AND.EX P0, PT, RZ, c[0x0][0x24c], PT, P0 ;  /* 0x00009300ff007a0c */ /* 0x000fe20003f05300 */
[----:B--2---:R-:W-:Y:S02]  /*0a20*/  @P2 IMAD.IADD R242, R7, 0x1, -R36 ;  /* 0x0000000107f22824 */ /* 0x004fe400078e0a24 */
[----:B------:R-:W-:-:S10]  /*0a30*/  @!P2 IMAD.MOV.U32 R242, RZ, RZ, c[0x0][0x214] ;  /* 0x00008500fff2a624 */ /* 0x000fd400078e00ff */
[----:B------:R-:W-:Y:S05]  /*0a40*/  @!P0 BRA `(.L_x_1136) ;  /* 0x0000003000008947 */ /* 0x000fea0003800000 */
[----:B-1----:R-:W2:Y:S02]  /*0a50*/  @P4 LDG.E R4, [R8.64+0x4] ;  /* 0x0000040808044981 */ /* 0x002ea4000c1e1900 */
[----:B--2--5:R-:W-:-:S06]  /*0a60*/  @P4 IADD3 R4, R4, -R241, RZ ;  /* 0x800000f104044210 */ /* 0x024fcc0007ffe0ff */
[----:B------:R1:W5:Y:S02]  /*0a70*/  @!P4 LDG.E R4, [R8.64] ;  /* 0x000000080804c981 */ /* 0x000364000c1e1900 */
.L_x_1136:
        /* <DEDUP_REMOVED lines=28> */
[----:B------:R-:W-:Y:S02]  /*0c40*/  ISETP.NE.AND P1, PT, R36, -0x1, PT ;  /* 0xffffffff2400780c */ /* 0x000fe40003f25270 */
[----:B------:R-:W-:Y:S01]  /*0c50*/  SHF.R.S32.HI R4, RZ, 0x6, R4 ;  /* 0x00000006ff047819 */ /* 0x000fe20000011404 */
[C---:B------:R-:W-:Y:S01]  /*0c60*/  @P0 IMAD.WIDE.U32 R10, R9.reuse, c[0x0][0x198], RZ ;  /* 0x00006600090a0a25 */ /* 0x040fe200078e00ff */
        /* <DEDUP_REMOVED lines=18> */
.L_x_1138:
        /* <DEDUP_REMOVED lines=13> */
.L_x_1139:
[----:B------:R-:W-:Y:S01]  /*0e60*/  IABS R6, c[0x0][0x1c8] ;  /* 0x0000720000067a13 */ /* 0x000fe20000000000 */
[----:B------:R-:W1:Y:S01]  /*0e70*/  LDC.U8 R19, c[0x0][0x328] ;  /* 0x0000ca00ff137b82 */ /* 0x000e620000000000 */
[----:B------:R-:W-:Y:S01]  /*0e80*/  IABS R5, R232 ;  /* 0x000000e800057213 */ /* 0x000fe20000000000 */
[C---:B------:R-:W-:Y:S01]  /*0e90*/  IMAD.WIDE.U32 R26, R211.reuse, c[0x0][0x224], RZ ;  /* 0x00008900d31a7a25 */ /* 0x040fe200078e00ff */
[----:B------:R-:W2:Y:S01]  /*0ea0*/  I2F.RP R7, R6 ;  /* 0x0000000600077306 */ /* 0x000ea20000209400 */
[----:B------:R-:W-:Y:S02]  /*0eb0*/  MOV R28, c[0x0][0x22c] ;  /* 0x00008b00001c7a02 */ /* 0x000fe40000000f00 */
[----:B------:R-:W-:Y:S01]  /*0ec0*/  @P1 IMAD.WIDE.U32 R30, R36, c[0x0][0x370], RZ ;  /* 0x0000dc00241e1a25 */ /* 0x000fe200078e00ff */
[----:B------:R-:W-:Y:S02]  /*0ed0*/  LOP3.LUT R16, R232, c[0x0][0x1c8], RZ, 0x3c, !PT ;  /* 0x00007200e8107a12 */ /* 0x000fe400078e3cff */
[C---:B------:R-:W-:Y:S01]  /*0ee0*/  SHF.L.U32 R34, R211.reuse, 0x7, RZ ;  /* 0x00000007d3227819 */ /* 0x040fe200000006ff */
[----:B------:R-:W-:Y:S01]  /*0ef0*/  @!P1 IMAD.WIDE.U32 R24, R211, c[0x0][0x368], RZ ;  /* 0x0000da00d3189a25 */ /* 0x000fe200078e00ff */
[----:B------:R-:W-:-:S02]  /*0f00*/  ISETP.GE.AND P4, PT, R16, RZ, PT ;  /* 0x000000ff1000720c */ /* 0x000fc40003f86270 */
[----:B------:R-:W-:Y:S01]  /*0f10*/  SHF.L.U64.HI R16, R211, 0x7, R18 ;  /* 0x00000007d3107819 */ /* 0x000fe20000010212 */
[----:B------:R-:W-:Y:S01]  /*0f20*/  @P1 IMAD R29, R36, c[0x0][0x374], R31 ;  /* 0x0000dd00241d1a24 */ /* 0x000fe200078e021f */
[----:B------:R-:W-:Y:S01]  /*0f30*/  SEL R34, R34, RZ, P2 ;  /* 0x000000ff22227207 */ /* 0x000fe20001000000 */
[----:B------:R-:W-:Y:S01]  /*0f40*/  IMAD R32, R232, c[0x0][0x22c], RZ ;  /* 0x00008b00e8207a24 */ /* 0x000fe200078e02ff */
[----:B------:R-:W-:Y:S01]  /*0f50*/  SEL R16, R16, RZ, P2 ;  /* 0x000000ff10107207 */ /* 0x000fe20001000000 */
[----:B--2---:R-:W2:Y:S01]  /*0f60*/  MUFU.RCP R20, R7 ;  /* 0x0000000700147308 */ /* 0x004ea20000001000 */
[----:B------:R-:W-:Y:S02]  /*0f70*/  @!P1 MOV R30, R24 ;  /* 0x00000018001e9202 */ /* 0x000fe40000000f00 */
[----:B------:R-:W-:Y:S02]  /*0f80*/  IADD3 R34, P2, R17, R34, RZ ;  /* 0x0000002211227210 */ /* 0x000fe40007f5e0ff */
[----:B-1----:R-:W-:-:S02]  /*0f90*/  ISETP.NE.AND P3, PT, R19, RZ, PT ;  /* 0x000000ff1300720c */ /* 0x002fc40003f65270 */
[----:B------:R-:W-:Y:S02]  /*0fa0*/  IADD3.X R16, R23, R16, RZ, P2, !PT ;  /* 0x0000001017107210 */ /* 0x000fe400017fe4ff */
[----:B--2---:R-:W-:-:S09]  /*0fb0*/  IADD3 R20, R20, 0xffffffe, RZ ;  /* 0x0ffffffe14147810 */ /* 0x004fd20007ffe0ff */
[----:B------:R-:W-:Y:S01]  /*0fc0*/  @P3 IMAD R19, R211, c[0x0][0x214], RZ ;  /* 0x00008500d3133a24 */ /* 0x000fe200078e02ff */
[----:B------:R-:W1:Y:S04]  /*0fd0*/  F2I.FTZ.U32.TRUNC.NTZ R21, R20 ;  /* 0x0000001400157305 */ /* 0x000e68000021f000 */
[----:B------:R-:W-:Y:S02]  /*0fe0*/  @P3 SEL R19, R19, R36, !P1 ;  /* 0x0000002413133207 */ /* 0x000fe40004800000 */
[----:B-1----:R-:W-:Y:S01]  /*0ff0*/  IADD3 R4, RZ, -R21, RZ ;  /* 0x80000015ff047210 */ /* 0x002fe20007ffe0ff */
[----:B------:R-:W-:-:S04]  /*1000*/  IMAD.MOV.U32 R20, RZ, RZ, RZ ;  /* 0x000000ffff147224 */ /* 0x000fc800078e00ff */
[----:B------:R-:W-:Y:S01]  /*1010*/  IMAD R8, R4, R6, RZ ;  /* 0x0000000604087224 */ /* 0x000fe200078e02ff */
[----:B------:R-:W-:-:S03]  /*1020*/  MOV R4, c[0x0][0x224] ;  /* 0x0000890000047a02 */ /* 0x000fc60000000f00 */
[----:B------:R-:W-:Y:S01]  /*1030*/  IMAD.HI.U32 R8, R21, R8, R20 ;  /* 0x0000000815087227 */ /* 0x000fe200078e0014 */
[----:B------:R-:W-:-:S03]  /*1040*/  SHF.R.S32.HI R4, RZ, 0x1f, R4 ;  /* 0x0000001fff047819 */ /* 0x000fc60000011404 */
[----:B------:R-:W-:Y:S02]  /*1050*/  @!P1 IMAD R20, R18, c[0x0][0x368], RZ ;  /* 0x0000da0012149a24 */ /* 0x000fe400078e02ff */
[----:B------:R-:W-:-:S04]  /*1060*/  IMAD.HI.U32 R8, R8, R5, RZ ;  /* 0x0000000508087227 */ /* 0x000fc800078e00ff */
[----:B------:R-:W-:Y:S02]  /*1070*/  IMAD.MOV R7, RZ, RZ, -R8 ;  /* 0x000000ffff077224 */ /* 0x000fe400078e0a08 */
[----:B------:R-:W-:Y:S02]  /*1080*/  @!P1 IMAD R13, R211, c[0x0][0x36c], R20 ;  /* 0x0000db00d30d9a24 */ /* 0x000fe400078e0214 */
[----:B------:R-:W-:Y:S02]  /*1090*/  IMAD R7, R6, R7, R5 ;  /* 0x0000000706077224 */ /* 0x000fe400078e0205 */
[----:B------:R-:W-:Y:S02]  /*10a0*/  IMAD R5, R4, R211, RZ ;  /* 0x000000d304057224 */ /* 0x000fe400078e02ff */
[----:B------:R-:W1:Y:S01]  /*10b0*/  S2R R4, SR_CTAID.X ;  /* 0x0000000000047919 */ /* 0x000e620000002500 */
[----:B------:R-:W-:Y:S01]  /*10c0*/  ISETP.GT.U32.AND P5, PT, R6, R7, PT ;  /* 0x000000070600720c */ /* 0x000fe20003fa4070 */
[----:B------:R-:W-:-:S02]  /*10d0*/  IMAD R5, R18, c[0x0][0x224], R5 ;  /* 0x0000890012057a24 */ /* 0x000fc400078e0205 */
[----:B------:R-:W-:-:S04]  /*10e0*/  IMAD.WIDE R20, R28, c[0x0][0x1c0], RZ ;  /* 0x000070001c147a25 */ /* 0x000fc800078e02ff */
[----:B------:R-:W-:Y:S02]  /*10f0*/  IMAD.IADD R22, R27, 0x1, R5 ;  /* 0x000000011b167824 */ /* 0x000fe400078e0205 */
[----:B------:R-:W2:Y:S01]  /*1100*/  LDC.U8 R5, c[0x0][0x3d0] ;  /* 0x0000f400ff057b82 */ /* 0x000ea20000000000 */
[----:B------:R-:W-:Y:S02]  /*1110*/  @!P1 IMAD.IADD R29, R25, 0x1, R13 ;  /* 0x00000001191d9824 */ /* 0x000fe400078e020d */
[----:B------:R-:W-:Y:S01]  /*1120*/  IMAD R13, R21, R26, RZ ;  /* 0x0000001a150d7224 */ /* 0x000fe200078e02ff */
[----:B------:R-:W-:Y:S01]  /*1130*/  @!P5 IADD3 R8, R8, 0x1, RZ ;  /* 0x000000010808d810 */ /* 0x000fe20007ffe0ff */
[----:B------:R-:W-:Y:S01]  /*1140*/  @!P5 IMAD.IADD R7, R7, 0x1, -R6 ;  /* 0x000000010707d824 */ /* 0x000fe200078e0a06 */
[----:B------:R-:W-:Y:S01]  /*1150*/  ISETP.NE.AND P5, PT, RZ, c[0x0][0x1c8], PT ;  /* 0x00007200ff007a0c */ /* 0x000fe20003fa5270 */
[C---:B------:R-:W-:Y:S02]  /*1160*/  IMAD R13, R20.reuse, R22, R13 ;  /* 0x00000016140d7224 */ /* 0x040fe400078e020d */
[----:B------:R-:W-:Y:S01]  /*1170*/  IMAD.WIDE.U32 R26, R20, R26, RZ ;  /* 0x0000001a141a7225 */ /* 0x000fe200078e00ff */
[----:B------:R-:W-:-:S03]  /*1180*/  ISETP.GE.U32.AND P6, PT, R7, R6, PT ;  /* 0x000000060700720c */ /* 0x000fc60003fc6070 */
[----:B------:R-:W-:Y:S01]  /*1190*/  IMAD.WIDE.U32 R24, R20, R36, RZ ;  /* 0x0000002414187225 */ /* 0x000fe200078e00ff */
[----:B------:R-:W-:-:S03]  /*11a0*/  IADD3 R13, R27, R13, RZ ;  /* 0x0000000d1b0d7210 */ /* 0x000fc60007ffe0ff */
[C---:B------:R-:W-:Y:S02]  /*11b0*/  IMAD R6, R21.reuse, R36, RZ ;  /* 0x0000002415067224 */ /* 0x040fe400078e02ff */
[----:B------:R-:W-:Y:S01]  /*11c0*/  IMAD R7, R21, R34, RZ ;  /* 0x0000002215077224 */ /* 0x000fe200078e02ff */
[----:B------:R-:W-:Y:S01]  /*11d0*/  SEL R21, R26, R24, !P1 ;  /* 0x000000181a157207 */ /* 0x000fe20004800000 */
[----:B------:R-:W-:Y:S01]  /*11e0*/  @P1 IMAD.IADD R13, R25, 0x1, R6 ;  /* 0x00000001190d1824 */ /* 0x000fe200078e0206 */
[----:B------:R-:W-:Y:S01]  /*11f0*/  SHF.R.S32.HI R6, RZ, 0x1f, R227 ;  /* 0x0000001fff067819 */ /* 0x000fe200000114e3 */
[----:B-1----:R-:W-:Y:S01]  /*1200*/  IMAD.WIDE.U32 R24, R4, c[0x0][0x3d8], RZ ;  /* 0x0000f60004187a25 */ /* 0x002fe200078e00ff */
[----:B------:R-:W-:Y:S02]  /*1210*/  @P6 IADD3 R8, R8, 0x1, RZ ;  /* 0x0000000108086810 */ /* 0x000fe40007ffe0ff */
[----:B--2---:R-:W-:Y:S01]  /*1220*/  ISETP.NE.AND P2, PT, R5, RZ, PT ;  /* 0x000000ff0500720c */ /* 0x004fe20003f45270 */
[----:B------:R-:W-:Y:S01]  /*1230*/  IMAD.WIDE.U32 R34, R20, R34, RZ ;  /* 0x0000002214227225 */ /* 0x000fe200078e00ff */
[----:B------:R-:W-:-:S02]  /*1240*/  @!P4 IADD3 R8, -R8, RZ, RZ ;  /* 0x000000ff0808c210 */ /* 0x000fc40007ffe1ff */
[----:B------:R-:W-:Y:S01]  /*1250*/  @!P5 LOP3.LUT R8, RZ, c[0x0][0x1c8], RZ, 0x33, !PT ;  /* 0x00007200ff08da12 */ /* 0x000fe200078e33ff */
[----:B------:R-:W-:Y:S01]  /*1260*/  IMAD R7, R20, R16, R7 ;  /* 0x0000001014077224 */ /* 0x000fe200078e0207 */
[----:B------:R-:W-:Y:S01]  /*1270*/  SEL R24, R24, RZ, P2 ;  /* 0x000000ff18187207 */ /* 0x000fe20001000000 */
[----:B------:R-:W-:Y:S01]  /*1280*/  IMAD R16, R4, c[0x0][0x3dc], R25 ;  /* 0x0000f70004107a24 */ /* 0x000fe200078e0219 */
[----:B------:R-:W-:Y:S01]  /*1290*/  SHF.R.S32.HI R26, RZ, 0x1f, R32 ;  /* 0x0000001fff1a7819 */ /* 0x000fe20000011420 */
[--C-:B------:R-:W-:Y:S01]  /*12a0*/  @!P3 IMAD R5, R211, c[0x0][0x1c0], R232.reuse ;  /* 0x00007000d305ba24 */ /* 0x100fe200078e02e8 */
[----:B------:R-:W-:Y:S01]  /*12b0*/  IADD3 R20, R35, R7, RZ ;  /* 0x0000000723147210 */ /* 0x000fe20007ffe0ff */
[----:B------:R-:W-:Y:S01]  /*12c0*/  @P3 IMAD R4, R232, c[0x0][0x234], R19 ;  /* 0x00008d00e8043a24 */ /* 0x000fe200078e0213 */
[----:B------:R-:W-:Y:S01]  /*12d0*/  SEL R16, R16, RZ, P2 ;  /* 0x000000ff10107207 */ /* 0x000fe20001000000 */
[----:B------:R-:W-:Y:S01]  /*12e0*/  @!P3 IMAD R4, R5, c[0x0][0x214], RZ ;  /* 0x000085000504ba24 */ /* 0x000fe200078e02ff */
        /* <DEDUP_REMOVED lines=10> */
.L_x_1140:
[----:B------:R-:W-:-:S04]  /*1390*/  IMAD R36, R211, c[0x0][0x1c0], R232 ;  /* 0x00007000d3247a24 */ /* 0x000fc800078e02e8 */
[----:B------:R-:W-:Y:S02]  /*13a0*/  IMAD R36, R36, c[0x0][0x224], RZ ;  /* 0x0000890024247a24 */ /* 0x000fe400078e02ff */
.L_x_1141:
[----:B------:R-:W1:Y:S01]  /*13b0*/  S2R R22, SR_TID.X ;  /* 0x0000000000167919 */ /* 0x000e620000002100 */
[----:B------:R-:W-:Y:S01]  /*13c0*/  IADD3 R30, P4, R212, R30, RZ ;  /* 0x0000001ed41e7210 */ /* 0x000fe20007f9e0ff */
[----:B------:R-:W-:Y:S01]  /*13d0*/  IMAD R28, R28, c[0x0][0x1c0], RZ ;  /* 0x000070001c1c7a24 */ /* 0x000fe200078e02ff */
[----:B------:R-:W-:Y:S01]  /*13e0*/  SHF.R.S32.HI R213, RZ, 0x1f, R212 ;  /* 0x0000001fffd57819 */ /* 0x000fe200000114d4 */
[----:B------:R-:W-:Y:S01]  /*13f0*/  IMAD.IADD R225, R227, 0x1, R242 ;  /* 0x00000001e3e17824 */ /* 0x000fe200078e02f2 */
[----:B------:R-:W-:Y:S01]  /*1400*/  BSSY B1, `(.L_x_1137) ;  /* 0x000079d000017945 */ /* 0x000fe20003800000 */
[----:B------:R-:W-:Y:S02]  /*1410*/  IMAD.SHL.U32 R27, R28, 0x40, RZ ;  /* 0x000000401c1b7824 */ /* 0x000fe400078e00ff */
[----:B------:R-:W-:Y:S02]  /*1420*/  IMAD.X R31, R213, 0x1, R29, P4 ;  /* 0x00000001d51f7824 */ /* 0x000fe400020e061d */
[C---:B------:R-:W-:Y:S01]  /*1430*/  IMAD.IADD R229, R17.reuse, 0x1, R36 ;  /* 0x0000000111e57824 */ /* 0x040fe200078e0224 */
[----:B------:R-:W-:Y:S01]  /*1440*/  IADD3 R25, P3, P1, R34, R27, R32 ;  /* 0x0000001b22197210 */ /* 0x000fe2000797e020 */
[----:B------:R-:W-:Y:S01]  /*1450*/  IMAD.WIDE.U32 R30, R17, c[0x0][0x370], R30 ;  /* 0x0000dc00111e7a25 */ /* 0x000fe200078e001e */
[----:B------:R-:W-:-:S03]  /*1460*/  SHF.R.S32.HI R27, RZ, 0x1f, R27 ;  /* 0x0000001fff1b7819 */ /* 0x000fc6000001141b */
[----:B------:R-:W-:Y:S01]  /*1470*/  IMAD.IADD R249, R17, 0x1, R4 ;  /* 0x0000000111f97824 */ /* 0x000fe200078e0204 */
[----:B------:R-:W-:Y:S01]  /*1480*/  SHF.R.S32.HI R4, RZ, 0x1f, R210 ;  /* 0x0000001fff047819 */ /* 0x000fe200000114d2 */
[----:B------:R-:W-:Y:S01]  /*1490*/  IMAD.MOV.U32 R248, RZ, RZ, 0x4 ;  /* 0x00000004fff87424 */ /* 0x000fe200078e00ff */
[----:B------:R-:W-:Y:S02]  /*14a0*/  IADD3.X R20, R20, R27, R26, P3, P1 ;  /* 0x0000001b14147210 */ /* 0x000fe40001fe241a */
[----:B------:R-:W-:Y:S01]  /*14b0*/  IADD3 R21, P3, P1, R24, R25, R21 ;  /* 0x0000001918157210 */ /* 0x000fe2000797e015 */
[----:B------:R-:W-:Y:S01]  /*14c0*/  IMAD.WIDE R228, R229, R248, c[0x0][0x3c8] ;  /* 0x0000f200e5e47625 */ /* 0x000fe200078e02f8 */
[----:B-1----:R-:W-:-:S03]  /*14d0*/  SHF.R.S32.HI R19, RZ, 0x1f, R22 ;  /* 0x0000001fff137819 */ /* 0x002fc60000011416 */
[----:B------:R-:W-:Y:S01]  /*14e0*/  IMAD.WIDE R248, R249, R248, c[0x0][0x200] ;  /* 0x00008000f9f87625 */ /* 0x000fe200078e02f8 */
[----:B------:R-:W-:-:S03]  /*14f0*/  LEA.HI R19, R19, R22, RZ, 0x5 ;  /* 0x0000001613137211 */ /* 0x000fc600078f28ff */
[----:B------:R-:W-:Y:S01]  /*1500*/  IMAD R22, R23, c[0x0][0x370], RZ ;  /* 0x0000dc0017167a24 */ /* 0x000fe200078e02ff */
[----:B------:R-:W-:-:S03]  /*1510*/  SHF.R.S32.HI R19, RZ, 0x5, R19 ;  /* 0x00000005ff137819 */ /* 0x000fc60000011413 */
[----:B------:R-:W-:Y:S01]  /*1520*/  IMAD R22, R17, c[0x0][0x374], R22 ;  /* 0x0000dd0011167a24 */ /* 0x000fe200078e0216 */
[----:B------:R-:W-:Y:S01]  /*1530*/  IADD3 R17, P4, R210, R17, RZ ;  /* 0x00000011d2117210 */ /* 0x000fe20007f9e0ff */
[----:B------:R-:W-:-:S03]  /*1540*/  IMAD R24, R19, R28, R208 ;  /* 0x0000001c13187224 */ /* 0x000fc600078e02d0 */
[----:B------:R-:W-:Y:S01]  /*1550*/  IADD3 R31, R31, R22, RZ ;  /* 0x000000161f1f7210 */ /* 0x000fe20007ffe0ff */
[----:B------:R-:W-:Y:S01]  /*1560*/  IMAD.X R23, R4, 0x1, R23, P4 ;  /* 0x0000000104177824 */ /* 0x000fe200020e0617 */
[----:B------:R-:W-:-:S03]  /*1570*/  IADD3 R22, R225, -c[0x0][0x2e8], -R238 ;  /* 0x8000ba00e1167a10 */ /* 0x000fc60007ffe8ee */
[----:B------:R-:W-:Y:S01]  /*1580*/  IMAD R26, R23, c[0x0][0x190], RZ ;  /* 0x00006400171a7a24 */ /* 0x000fe200078e02ff */
[----:B------:R-:W-:Y:S01]  /*1590*/  SHF.R.S32.HI R25, RZ, 0x1f, R22 ;  /* 0x0000001fff197819 */ /* 0x000fe20000011416 */
[----:B------:R-:W-:Y:S02]  /*15a0*/  IMAD R23, R5, c[0x0][0x378], RZ ;  /* 0x0000de0005177a24 */ /* 0x000fe400078e02ff */
[----:B------:R-:W-:Y:S01]  /*15b0*/  IMAD R19, R17, c[0x0][0x194], R26 ;  /* 0x0000650011137a24 */ /* 0x000fe200078e021a */
[----:B------:R-:W-:Y:S01]  /*15c0*/  LEA.HI R25, R25, R22, RZ, 0x6 ;  /* 0x0000001619197211 */ /* 0x000fe200078f30ff */
[----:B------:R-:W-:-:S03]  /*15d0*/  IMAD.WIDE.U32 R26, R17, c[0x0][0x190], R212 ;  /* 0x00006400111a7a25 */ /* 0x000fc600078e00d4 */
[----:B------:R-:W-:Y:S01]  /*15e0*/  SHF.R.S32.HI R25, RZ, 0x6, R25 ;  /* 0x00000006ff197819 */ /* 0x000fe20000011419 */
[----:B------:R-:W-:Y:S01]  /*15f0*/  IMAD R17, R232, c[0x0][0x37c], R23 ;  /* 0x0000df00e8117a24 */ /* 0x000fe200078e0217 */
[----:B------:R-:W-:Y:S01]  /*1600*/  IADD3.X R23, R16, R20, R13, P3, P1 ;  /* 0x0000001410177210 */ /* 0x000fe20001fe240d */
[----:B------:R-:W-:Y:S01]  /*1610*/  IMAD.WIDE.U32 R30, R232, c[0x0][0x378], R30 ;  /* 0x0000de00e81e7a25 */ /* 0x000fe200078e001e */
[----:B------:R-:W-:Y:S02]  /*1620*/  IADD3 R20, P3, R15, R26, RZ ;  /* 0x0000001a0f147210 */ /* 0x000fe40007f7e0ff */
[----:B------:R-:W-:Y:S01]  /*1630*/  IMNMX R224, RZ, R25, !PT ;  /* 0x00000019ffe07217 */ /* 0x000fe20007800200 */
[----:B------:R-:W-:Y:S01]  /*1640*/  IMAD.IADD R31, R31, 0x1, R17 ;  /* 0x000000011f1f7824 */ /* 0x000fe200078e0211 */
[----:B------:R-:W-:Y:S01]  /*1650*/  IADD3 R13, P1, R24, R21, RZ ;  /* 0x00000015180d7210 */ /* 0x000fe20007f3e0ff */
[----:B------:R-:W-:Y:S01]  /*1660*/  IMAD R17, R5, c[0x0][0x1a8], RZ ;  /* 0x00006a0005117a24 */ /* 0x000fe200078e02ff */
[----:B------:R-:W-:Y:S01]  /*1670*/  IADD3.X R21, R14, R27, R19, P3, !PT ;  /* 0x0000001b0e157210 */ /* 0x000fe20001ffe413 */
[----:B------:R-:W-:Y:S01]  /*1680*/  IMAD R15, R4, c[0x0][0x370], RZ ;  /* 0x0000dc00040f7a24 */ /* 0x000fe200078e02ff */
[----:B------:R-:W-:Y:S01]  /*1690*/  ISETP.GT.AND P5, PT, R239, R224, PT ;  /* 0x000000e0ef00720c */ /* 0x000fe20003fa4270 */
[----:B------:R-:W-:Y:S01]  /*16a0*/  IMAD R17, R232, c[0x0][0x1ac], R17 ;  /* 0x00006b00e8117a24 */ /* 0x000fe200078e0211 */
[----:B------:R-:W-:Y:S01]  /*16b0*/  LEA.HI.X.SX32 R24, R24, R23, 0x1, P1 ;  /* 0x0000001718187211 */ /* 0x000fe200008f0eff */
[----:B------:R-:W-:Y:S01]  /*16c0*/  IMAD.WIDE.U32 R22, R232, c[0x0][0x1a8], R20 ;  /* 0x00006a00e8167a25 */ /* 0x000fe200078e0014 */
[----:B------:R-:W-:-:S02]  /*16d0*/  LEA R250, P1, R13, c[0x0][0x350], 0x2 ;  /* 0x0000d4000dfa7a11 */ /* 0x000fc400078210ff */
[----:B------:R-:W-:Y:S01]  /*16e0*/  IADD3 R239, R239, -0x1, RZ ;  /* 0xffffffffefef7810 */ /* 0x000fe20007ffe0ff */
[C---:B------:R-:W-:Y:S01]  /*16f0*/  IMAD R15, R210.reuse, c[0x0][0x374], R15 ;  /* 0x0000dd00d20f7a24 */ /* 0x040fe200078e020f */
[----:B------:R-:W-:Y:S01]  /*1700*/  IADD3 R14, R23, R17, RZ ;  /* 0x00000011170e7210 */ /* 0x000fe20007ffe0ff */
[----:B------:R-:W-:Y:S01]  /*1710*/  IMAD.WIDE.U32 R20, R210, c[0x0][0x370], R30 ;  /* 0x0000dc00d2147a25 */ /* 0x000fe200078e001e */
[----:B------:R-:W-:Y:S02]  /*1720*/  LEA R246, P4, R22, c[0x0][0x160], 0x1 ;  /* 0x0000580016f67a11 */ /* 0x000fe400078808ff */
[----:B------:R-:W-:Y:S01]  /*1730*/  LEA.HI.X R251, R13, c[0x0][0x354], R24, 0x2, P1 ;  /* 0x0000d5000dfb7a11 */ /* 0x000fe200008f1418 */
[----:B------:R-:W-:Y:S01]  /*1740*/  IMAD.IADD R16, R21, 0x1, R15 ;  /* 0x0000000115107824 */ /* 0x000fe200078e020f */
[----:B------:R-:W-:Y:S02]  /*1750*/  LEA R244, P3, R20, c[0x0][0x330], 0x1 ;  /* 0x0000cc0014f47a11 */ /* 0x000fe400078608ff */
[----:B------:R-:W-:-:S02]  /*1760*/  LEA.HI.X R247, R22, c[0x0][0x164], R14, 0x1, P4 ;  /* 0x0000590016f77a11 */ /* 0x000fc400020f0c0e */
        /* <DEDUP_REMOVED lines=15> */
.L_x_1143:
        /* <DEDUP_REMOVED lines=15> */
.L_x_1144:
        /* <DEDUP_REMOVED lines=27> */
.L_x_1146:
[----:B------:R-:W-:Y:S05]  /*1b00*/  BSYNC B0 ;  /* 0x0000000000007941 */ /* 0x000fea0003800000 */
.L_x_1145:
[----:B------:R-:W-:Y:S01]  /*1b10*/  IADD3 R10, R210, 0x20, RZ ;  /* 0x00000020d20a7810 */ /* 0x000fe20007ffe0ff */
[----:B------:R-:W-:Y:S03]  /*1b20*/  BSSY B0, `(.L_x_1147) ;  /* 0x0000013000007945 */ /* 0x000fe60003800000 */
[----:B------:R-:W-:-:S13]  /*1b30*/  ISETP.GE.AND P3, PT, R10, R11, PT ;  /* 0x0000000b0a00720c */ /* 0x000fda0003f66270 */
[----:B------:R-:W-:Y:S05]  /*1b40*/  @P3 BRA `(.L_x_1148) ;  /* 0x0000010000003947 */ /* 0x000fea0003800000 */
[----:B------:R-:W-:Y:S01]  /*1b50*/  IADD3 R11, P0, R210, 0x20, RZ ;  /* 0x00000020d20b7810 */ /* 0x000fe20007f1e0ff */
[----:B-1----:R-:W-:Y:S01]  /*1b60*/  IMAD.MOV.U32 R12, RZ, RZ, R14 ;  /* 0x000000ffff0c7224 */ /* 0x002fe200078e000e */
        /* <DEDUP_REMOVED lines=14> */
.L_x_1148:
[----:B------:R-:W-:Y:S05]  /*1c50*/  BSYNC B0 ;  /* 0x0000000000007941 */ /* 0x000fea0003800000 */
.L_x_1147:
        /* <DEDUP_REMOVED lines=20> */
[----:B-1----:R-:W-:-:S04]  /*1da0*/  LEA R12, P4, R10, c[0x0][0x348], 0x1 ;  /* 0x0000d2000a0c7a11 */ /* 0x002fc800078808ff */
[----:B------:R-:W-:-:S05]  /*1db0*/  LEA.HI.X R13, R10, c[0x0][0x34c], R6, 0x1, P4 ;  /* 0x0000d3000a0d7a11 */ /* 0x000fca00020f0c06 */
[----:B------:R1:W-:Y:S04]  /*1dc0*/  @!P2 STG.E.128 [R12.64], RZ ;  /* 0x000000ff0c00a986 */ /* 0x0003e8000c101d08 */
[----:B------:R1:W-:Y:S04]  /*1dd0*/  @!P1 STG.E.128 [R12.64+0x80], RZ ;  /* 0x000080ff0c009986 */ /* 0x0003e8000c101d08 */
[----:B------:R1:W-:Y:S02]  /*1de0*/  @!P0 STG.E.128 [R12.64+0x100], RZ ;  /* 0x000100ff0c008986 */ /* 0x0003e4000c101d08 */
.L_x_1150:
[----:B------:R-:W-:Y:S05]  /*1df0*/  BSYNC B0 ;  /* 0x0000000000007941 */ /* 0x000fea0003800000 */
.L_x_1149:
[----:B------:R-:W-:Y:S05]  /*1e00*/  @P3 BRA `(.L_x_1151) ;  /* 0x00006fc000003947 */ /* 0x000fea0003800000 */
[----:B------:R-:W-:Y:S02]  /*1e10*/  IADD3 R6, P0, R210, 0x20, RZ ;  /* 0x00000020d2067810 */ /* 0x000fe40007f1e0ff */
[----:B------:R-:W-:-:S03]  /*1e20*/  ISETP.GE.AND P1, PT, R212, c[0x0][0x220], PT ;  /* 0x00008800d4007a0c */ /* 0x000fc60003f26270 */
[----:B------:R-:W-:Y:S01]  /*1e30*/  IMAD.X R4, RZ, RZ, R4, P0 ;  /* 0x000000ffff047224 */ /* 0x000fe200000e0604 */
[----:B------:R-:W-:-:S03]  /*1e40*/  ISETP.GE.AND P0, PT, R217, c[0x0][0x220], PT ;  /* 0x00008800d9007a0c */ /* 0x000fc60003f06270 */
[----:B------:R-:W-:Y:S02]  /*1e50*/  IMAD R7, R4, c[0x0][0x3a8], RZ ;  /* 0x0000ea0004077a24 */ /* 0x000fe400078e02ff */
[----:B------:R-:W-:Y:S02]  /*1e60*/  IMAD.MOV.U32 R4, RZ, RZ, R8 ;  /* 0x000000ffff047224 */ /* 0x000fe400078e0008 */
[C---:B------:R-:W-:Y:S02]  /*1e70*/  IMAD R7, R6.reuse, c[0x0][0x3ac], R7 ;  /* 0x0000eb0006077a24 */ /* 0x040fe400078e0207 */
[----:B------:R-:W-:-:S04]  /*1e80*/  IMAD.WIDE.U32 R4, R6, c[0x0][0x3a8], R4 ;  /* 0x0000ea0006047a25 */ /* 0x000fc800078e0004 */
[----:B------:R-:W-:Y:S01]  /*1e90*/  IMAD.IADD R7, R5, 0x1, R7 ;  /* 0x0000000105077824 */ /* 0x000fe200078e0207 */
[----:B------:R-:W-:-:S04]  /*1ea0*/  LEA R6, P2, R4, c[0x0][0x348], 0x1 ;  /* 0x0000d20004067a11 */ /* 0x000fc800078408ff */
[----:B------:R-:W-:-:S05]  /*1eb0*/  LEA.HI.X R7, R4, c[0x0][0x34c], R7, 0x1, P2 ;  /* 0x0000d30004077a11 */ /* 0x000fca00010f0c07 */
[----:B------:R2:W-:Y:S04]  /*1ec0*/  @!P1 STG.E.128 [R6.64], RZ ;  /* 0x000000ff06009986 */ /* 0x0005e8000c101d08 */
[----:B------:R2:W-:Y:S01]  /*1ed0*/  @!P0 STG.E.128 [R6.64+0x80], RZ ;  /* 0x000080ff06008986 */ /* 0x0005e2000c101d08 */
[----:B------:R-:W-:-:S13]  /*1ee0*/  ISETP.GE.AND P0, PT, R216, c[0x0][0x220], PT ;  /* 0x00008800d8007a0c */ /* 0x000fda0003f06270 */
[----:B------:R-:W-:Y:S05]  /*1ef0*/  @P0 BRA `(.L_x_1151) ;  /* 0x00006ed000000947 */ /* 0x000fea0003800000 */
[----:B------:R3:W-:Y:S01]  /*1f00*/  STG.E.128 [R6.64+0x100], RZ ;  /* 0x000100ff06007986 */ /* 0x0007e2000c101d08 */
[----:B------:R-:W-:Y:S05]  /*1f10*/  BRA `(.L_x_1151) ;  /* 0x00006eb000007947 */ /* 0x000fea0003800000 */
.L_x_1142:
        /* <DEDUP_REMOVED lines=31> */
.L_x_1153:
[----:B------:R-:W-:Y:S05]  /*2110*/  BSYNC B0 ;  /* 0x0000000000007941 */ /* 0x000fea0003800000 */
.L_x_1152:
        /* <DEDUP_REMOVED lines=16> */
[----:B------:R-:W-:Y:S01]  /*2220*/  @!P3 IMAD.MOV.U32 R17, RZ, RZ, c[0x0][0x374] ;  /* 0x0000dd00ff11b624 */ /* 0x000fe200078e00ff */
[----:B------:R-:W-:Y:S02]  /*2230*/  @!P2 LEA R20, P6, R15, c[0x0][0x330], 0x1 ;  /* 0x0000cc000f14aa11 */ /* 0x000fe400078c08ff */
[----:B------:R-:W-:Y:S02]  /*2240*/  @!P3 LEA R18, P1, R19, R244, 0x6 ;  /* 0x000000f41312b211 */ /* 0x000fe400078230ff */
[----:B------:R-:W-:Y:S02]  /*2250*/  @!P2 LEA.HI.X R21, R15, c[0x0][0x334], R16, 0x1, P6 ;  /* 0x0000cd000f15aa11 */ /* 0x000fe400030f0c10 */
[----:B------:R-:W-:Y:S02]  /*2260*/  @!P3 LEA.HI.X R19, R19, R245, R17, 0x6, P1 ;  /* 0x000000f51313b211 */ /* 0x000fe400008f3411 */
[----:B------:R-:W-:-:S03]  /*2270*/  ISETP.GE.AND P1, PT, R216, c[0x0][0x220], PT ;  /* 0x00008800d8007a0c */ /* 0x000fc60003f26270 */
        /* <DEDUP_REMOVED lines=17> */
.L_x_1155:
[----:B------:R-:W-:Y:S05]  /*2390*/  BSYNC B0 ;  /* 0x0000000000007941 */ /* 0x000fea0003800000 */
.L_x_1154:
        /* <DEDUP_REMOVED lines=18> */
.L_x_1157:
        /* <DEDUP_REMOVED lines=28> */
.L_x_1158:
[----:B------:R-:W-:Y:S05]  /*2680*/  BSYNC B0 ;  /* 0x0000000000007941 */ /* 0x000fea0003800000 */
.L_x_1156:
        /* <DEDUP_REMOVED lines=17> */
.L_x_1160:
        /* <DEDUP_REMOVED lines=38> */
.L_x_1161:
[----:B------:R-:W-:Y:S05]  /*2a00*/  BSYNC B0 ;  /* 0x0000000000007941 */ /* 0x000fea0003800000 */
.L_x_1159:
[CC--:B------:R-:W-:Y:S01]  /*2a10*/  ISETP.GE.AND P2, PT, R214.reuse, R13.reuse, PT ;  /* 0x0000000dd600720c */ /* 0x0c0fe20003f46270 */
[C---:B-1----:R-:W-:Y:S01]  /*2a20*/  IMAD.WIDE R18, R214.reuse, 0x4, R248 ;  /* 0x00000004d6127825 */ /* 0x042fe200078e02f8 */
[----:B------:R-:W-:Y:S02]  /*2a30*/  MOV R235, 0x7f800000 ;  /* 0x7f80000000eb7802 */ /* 0x000fe40000000f00 */
[----:B------:R-:W-:Y:S02]  /*2a40*/  IADD3 R14, R214, 0x8, RZ ;  /* 0x00000008d60e7810 */ /* 0x000fe40007ffe0ff */
[----:B------:R-:W-:Y:S02]  /*2a50*/  MOV R236, 0x7f800000 ;  /* 0x7f80000000ec7802 */ /* 0x000fe40000000f00 */
[----:B------:R-:W-:-:S05]  /*2a60*/  ISETP.GE.AND P1, PT, R14, R13, PT ;  /* 0x0000000d0e00720c */ /* 0x000fca0003f26270 */
[----:B------:R1:W5:Y:S01]  /*2a70*/  @!P2 LDG.E R235, [R18.64] ;  /* 0x0000000812eba981 */ /* 0x000362000c1e1900 */
[----:B------:R-:W-:-:S05]  /*2a80*/  IMAD R13, R218, -0x40, R238 ;  /* 0xffffffc0da0d7824 */ /* 0x000fca00078e02ee */
[----:B------:R-:W-:Y:S01]  /*2a90*/  ISETP.GE.AND P6, PT, R210, R13, PT ;  /* 0x0000000dd200720c */ /* 0x000fe20003fc6270 */
[----:B------:R-:W-:Y:S01]  /*2aa0*/  IMAD R14, R6, c[0x0][0x198], RZ ;  /* 0x00006600060e7a24 */ /* 0x000fe200078e02ff */
[----:B------:R1:W5:Y:S01]  /*2ab0*/  @!P1 LDG.E R236, [R18.64+0x20] ;  /* 0x0000200812ec9981 */ /* 0x000362000c1e1900 */
[C---:B------:R-:W-:Y:S01]  /*2ac0*/  IMAD.WIDE.U32 R16, R227.reuse, c[0x0][0x198], R212 ;  /* 0x00006600e3107a25 */ /* 0x040fe200078e00d4 */
[----:B------:R-:W-:Y:S03]  /*2ad0*/  BSSY B0, `(.L_x_1162) ;  /* 0x000002a000007945 */ /* 0x000fe60003800000 */
[----:B------:R-:W-:Y:S01]  /*2ae0*/  IMAD R14, R227, c[0x0][0x19c], R14 ;  /* 0x00006700e30e7a24 */ /* 0x000fe200078e020e */
[----:B------:R-:W-:Y:S01]  /*2af0*/  IADD3 R16, P1, R10, R16, RZ ;  /* 0x000000100a107210 */ /* 0x000fe20007f3e0ff */
[----:B------:R-:W-:-:S03]  /*2b00*/  IMAD R15, R7, c[0x0][0x1b0], RZ ;  /* 0x00006c00070f7a24 */ /* 0x000fc600078e02ff */
[----:B------:R-:W-:Y:S01]  /*2b10*/  IADD3.X R17, R9, R17, R14, P1, !PT ;  /* 0x0000001109117210 */ /* 0x000fe20000ffe40e */
[----:B------:R1:W-:Y:S01]  /*2b20*/  @P6 STS.128 [R215+0x12000], RZ ;  /* 0x012000ffd7006388 */ /* 0x0003e20000000c00 */
[----:B------:R-:W-:-:S03]  /*2b30*/  IMAD R15, R8, c[0x0][0x1b4], R15 ;  /* 0x00006d00080f7a24 */ /* 0x000fc600078e020f */
[----:B------:R1:W-:Y:S01]  /*2b40*/  @P6 STS.128 [R215+0x14000], RZ ;  /* 0x014000ffd7006388 */ /* 0x0003e20000000c00 */
[----:B------:R-:W-:-:S03]  /*2b50*/  IMAD.WIDE.U32 R16, R8, c[0x0][0x1b0], R16 ;  /* 0x00006c0008107a25 */ /* 0x000fc600078e0010 */
[----:B------:R1:W-:Y:S02]  /*2b60*/  @P6 STS.128 [R215+0x16000], RZ ;  /* 0x016000ffd7006388 */ /* 0x0003e40000000c00 */
        /* <DEDUP_REMOVED lines=8> */
[----:B-1----:R-:W-:-:S04]  /*2bf0*/  IMAD.WIDE.U32 R18, R210, c[0x0][0x198], R14 ;  /* 0x00006600d2127a25 */ /* 0x002fc800078e000e */
        /* <DEDUP_REMOVED lines=23> */
.L_x_1163:
[----:B------:R-:W-:Y:S05]  /*2d70*/  BSYNC B0 ;  /* 0x0000000000007941 */ /* 0x000fea0003800000 */
.L_x_1162:
        /* <DEDUP_REMOVED lines=19> */
[----:B-1----:R-:W-:-:S03]  /*2eb0*/  @!P3 LEA R18, P2, R14, c[0x0][0x168], 0x1 ;  /* 0x00005a000e12ba11 */ /* 0x002fc600078408ff */
        /* <DEDUP_REMOVED lines=18> */
.L_x_1165:
[----:B------:R-:W-:Y:S05]  /*2fe0*/  BSYNC B0 ;  /* 0x0000000000007941 */ /* 0x000fea0003800000 */
.L_x_1164:
        /* <DEDUP_REMOVED lines=44> */
.L_x_1167:
[----:B------:R-:W-:Y:S05]  /*32b0*/  BSYNC B0 ;  /* 0x0000000000007941 */ /* 0x000fea0003800000 */
.L_x_1166:
        /* <DEDUP_REMOVED lines=16> */
[C---:B-1----:R-:W-:Y:S01]  /*33c0*/  @!P4 LEA R12, P3, R6.reuse, c[0x0][0x170], 0x1 ;  /* 0x00005c00060cca11 */ /* 0x042fe200078608ff */
        /* <DEDUP_REMOVED lines=19> */
.L_x_1169:
[----:B------:R-:W-:Y:S05]  /*3500*/  BSYNC B0 ;  /* 0x0000000000007941 */ /* 0x000fea0003800000 */
.L_x_1168:
[----:B-1----:R-:W-:Y:S01]  /*3510*/  IMAD.MOV.U32 R8, RZ, RZ, c[0x0][0x308] ;  /* 0x0000c200ff087624 */ /* 0x002fe200078e00ff */
[----:B------:R-:W0:Y:S01]  /*3520*/  LDGDEPBAR ;  /* 0x00000000000079af */ /* 0x000e220000000000 */
[----:B------:R-:W-:-:S05]  /*3530*/  IMAD.MOV.U32 R9, RZ, RZ, c[0x0][0x30c] ;  /* 0x0000c300ff097624 */ /* 0x000fca00078e00ff */
[----:B--2---:R-:W2:Y:S04]  /*3540*/  LDG.E.64 R6, [R8.64+0x8] ;  /* 0x0000080808067981 */ /* 0x004ea8000c1e1b00 */
[----:B------:R1:W5:Y:S01]  /*3550*/  LDG.E.64 R202, [R8.64] ;  /* 0x0000000808ca7981 */ /* 0x000362000c1e1b00 */
[----:B------:R-:W-:Y:S01]  /*3560*/  IMAD R5, R211, c[0x0][0x1c0], R232 ;  /* 0x00007000d3057a24 */ /* 0x000fe200078e02e8 */
[----:B------:R-:W-:Y:S01]  /*3570*/  SHF.R.S32.HI R231, RZ, 0x1f, R208 ;  /* 0x0000001fffe77819 */ /* 0x000fe200000114d0 */
[----:B------:R-:W-:Y:S01]  /*3580*/  IMAD.MOV.U32 R192, RZ, RZ, 0x40 ;  /* 0x00000040ffc07424 */ /* 0x000fe200078e00ff */
[----:B------:R-:W-:Y:S01]  /*3590*/  IADD3 R195, R200, 0x3000, RZ ;  /* 0x00003000c8c37810 */ /* 0x000fe20007ffe0ff */
[----:B------:R-:W-:Y:S01]  /*35a0*/  IMAD.SHL.U32 R5, R5, 0x20, RZ ;  /* 0x0000002005057824 */ /* 0x000fe200078e00ff */
[----:B------:R-:W-:Y:S01]  /*35b0*/  IADD3 R194, R199, 0x3000, RZ ;  /* 0x00003000c7c27810 */ /* 0x000fe20007ffe0ff */
[----:B------:R-:W-:Y:S01]  /*35c0*/  IMAD.MOV.U32 R234, RZ, RZ, c[0x0][0x2e4] ;  /* 0x0000b900ffea7624 */ /* 0x000fe200078e00ff */
[----:B------:R-:W-:Y:S01]  /*35d0*/  SEL R195, R195, R200, !P0 ;  /* 0x000000c8c3c37207 */ /* 0x000fe20004000000 */
[----:B------:R-:W-:Y:S01]  /*35e0*/  IMAD.MOV.U32 R233, RZ, RZ, R237 ;  /* 0x000000ffffe97224 */ /* 0x000fe200078e00ed */
[----:B------:R-:W-:Y:S01]  /*35f0*/  SHF.R.S32.HI R4, RZ, 0x1f, R5 ;  /* 0x0000001fff047819 */ /* 0x000fe20000011405 */
        /* <DEDUP_REMOVED lines=51> */
[----:B------:R-:W-:-:S02]  /*3930*/  IMAD.SHL.U32 R195, R195, 0x2, RZ ;  /* 0x00000002c3c37824 */ /* 0x000fc400078e00ff */
[----:B------:R-:W-:Y:S01]  /*3940*/  IMAD.SHL.U32 R194, R194, 0x2, RZ ;  /* 0x00000002c2c27824 */ /* 0x000fe200078e00ff */
[----:B--2---:R-:W-:-:S04]  /*3950*/  IADD3 R230, P2, P1, R5, R6, R208 ;  /* 0x0000000605e67210 */ /* 0x004fc8000795e0d0 */
[----:B------:R-:W-:Y:S02]  /*3960*/  IADD3.X R231, R4, R7, R231, P2, P1 ;  /* 0x0000000704e77210 */ /* 0x000fe400017e24e7 */
[----:B------:R-:W-:-:S05]  /*3970*/  R2P PR, R206, 0x6 ;  /* 0x00000006ce007804 */ /* 0x000fca0000000000 */
[----:B------:R-:W-:Y:S02]  /*3980*/  SEL R193, R193, 0xffffffe0, !P1 ;  /* 0xffffffe0c1c17807 */ /* 0x000fe40004800000 */
[----:B------:R-:W-:-:S03]  /*3990*/  SEL R192, R192, 0xffffffc0, !P2 ;  /* 0xffffffc0c0c07807 */ /* 0x000fc60005000000 */
[C---:B------:R-:W-:Y:S02]  /*39a0*/  IMAD.IADD R191, R196.reuse, 0x1, R193 ;  /* 0x00000001c4bf7824 */ /* 0x040fe400078e02c1 */
[----:B------:R-:W-:Y:S02]  /*39b0*/  IMAD.IADD R189, R196, 0x1, R192 ;  /* 0x00000001c4bd7824 */ /* 0x000fe400078e02c0 */
[----:B-1----:R-:W-:Y:S02]  /*39c0*/  IMAD.IADD R190, R192, 0x1, R191 ;  /* 0x00000001c0be7824 */ /* 0x002fe400078e02bf */
.L_x_1174:
[----:B------:R-:W0:Y:S01]  /*39d0*/  LDGDEPBAR ;  /* 0x00000000000079af */ /* 0x000e220000000000 */
[C---:B------:R-:W-:Y:S01]  /*39e0*/  IMAD.IADD R95, R195.reuse, 0x1, R193 ;  /* 0x00000001c35f7824 */ /* 0x040fe200078e02c1 */
[C---:B------:R-:W-:Y:S01]  /*39f0*/  LEA R96, P0, R214.reuse, R228, 0x2 ;  /* 0x000000e4d6607211 */ /* 0x040fe200078010ff */
[----:B------:R-:W-:Y:S02]  /*3a00*/  IMAD.IADD R93, R195, 0x1, R192 ;  /* 0x00000001c35d7824 */ /* 0x000fe400078e02c0 */
[----:B------:R-:W-:Y:S01]  /*3a10*/  IMAD.SHL.U32 R94, R239, 0x40, RZ ;  /* 0x00000040ef5e7824 */ /* 0x000fe200078e00ff */
[----:B------:R-:W-:Y:S02]  /*3a20*/  IADD3 R92, R95, R192, RZ ;  /* 0x000000c05f5c7210 */ /* 0x000fe40007ffe0ff */
[----:B------:R-:W-:Y:S02]  /*3a30*/  LEA.HI.X.SX32 R97, R214, R229, 0x2, P0 ;  /* 0x000000e5d6617211 */ /* 0x000fe400000f16ff */
        /* <DEDUP_REMOVED lines=14> */
[----:B--2---:R-:W-:Y:S04]  /*3b20*/  MOV R97, c[0x0][0x2e4] ;  /* 0x0000b90000617a02 */ /* 0x004fe80000000f00 */
        /* <DEDUP_REMOVED lines=84> */
.L_x_1170:
[--C-:B------:R-:W-:Y:S01]  /*4070*/  IADD3 R20, R238, 0x1, -R242.reuse ;  /* 0x00000001ee147810 */ /* 0x100fe20007ffe8f2 */
[----:B------:R-:W1:Y:S01]  /*4080*/  S2R R25, SR_TID.X ;  /* 0x0000000000197919 */ /* 0x000e620000002100 */
[-C--:B------:R-:W-:Y:S01]  /*4090*/  IADD3 R22, -R97, R238.reuse, -R242 ;  /* 0x000000ee61167210 */ /* 0x080fe20007ffe9f2 */
[----:B------:R-:W-:Y:S01]  /*40a0*/  IMAD.IADD R29, R214, 0x1, R94 ;  /* 0x00000001d61d7824 */ /* 0x000fe200078e025e */
[----:B------:R-:W-:Y:S01]  /*40b0*/  IADD3 R20, R20, c[0x0][0x2e8], RZ ;  /* 0x0000ba0014147a10 */ /* 0x000fe20007ffe0ff */
[----:B------:R-:W-:Y:S02]  /*40c0*/  IMAD.MOV.U32 R234, RZ, RZ, R97 ;  /* 0x000000ffffea7224 */ /* 0x000fe400078e0061 */
[C---:B------:R-:W-:Y:S01]  /*40d0*/  IMAD.IADD R31, R29.reuse, 0x1, R22 ;  /* 0x000000011d1f7824 */ /* 0x040fe200078e0216 */
[C---:B------:R-:W-:Y:S01]  /*40e0*/  IADD3 R23, R29.reuse, 0x8, RZ ;  /* 0x000000081d177810 */ /* 0x040fe20007ffe0ff */
[----:B------:R-:W-:Y:S03]  /*40f0*/  IMAD.IADD R29, R29, 0x1, R20 ;  /* 0x000000011d1d7824 */ /* 0x000fe600078e0214 */
[----:B------:R-:W-:Y:S01]  /*4100*/  IMNMX R31, RZ, R31, !PT ;  /* 0x0000001fff1f7217 */ /* 0x000fe20007800200 */
[--C-:B------:R-:W-:Y:S01]  /*4110*/  IMAD.IADD R21, R22, 0x1, R23.reuse ;  /* 0x0000000116157824 */ /* 0x100fe200078e0217 */
[-C--:B------:R-:W-:Y:S01]  /*4120*/  IMNMX R29, R29, R238.reuse, PT ;  /* 0x000000ee1d1d7217 */ /* 0x080fe20003800200 */
[----:B------:R-:W-:Y:S03]  /*4130*/  IMAD.IADD R23, R20, 0x1, R23 ;  /* 0x0000000114177824 */ /* 0x000fe600078e0217 */
[----:B------:R-:W-:Y:S02]  /*4140*/  IMNMX R21, RZ, R21, !PT ;  /* 0x00000015ff157217 */ /* 0x000fe40007800200 */
[----:B------:R-:W-:Y:S01]  /*4150*/  IMNMX R20, R23, R238, PT ;  /* 0x000000ee17147217 */ /* 0x000fe20003800200 */
[----:B-1----:R-:W-:Y:S05]  /*4160*/  IMAD.SHL.U32 R25, R25, 0x2, RZ ;  /* 0x0000000219197824 */ /* 0x002fea00078e00ff */
[----:B------:R-:W-:Y:S05]  /*4170*/  LOP3.LUT R25, R204, 0x6, R25, 0xf8, !PT ;  /* 0x00000006cc197812 */ /* 0x000fea00078ef819 */
[----:B------:R-:W-:Y:S05]  /*4180*/  IMAD R22, R218, 0x40, R25 ;  /* 0x00000040da167824 */ /* 0x000fea00078e0219 */
[C---:B------:R-:W-:Y:S02]  /*4190*/  ISETP.GE.AND P1, PT, R22.reuse, R31, PT ;  /* 0x0000001f1600720c */ /* 0x040fe40003f26270 */
[C---:B------:R-:W-:Y:S02]  /*41a0*/  ISETP.GE.AND P0, PT, R22.reuse, R21, PT ;  /* 0x000000151600720c */ /* 0x040fe40003f06270 */
[C---:B------:R-:W-:Y:S02]  /*41b0*/  IADD3 R28, R22.reuse, 0x1, RZ ;  /* 0x00000001161c7810 */ /* 0x040fe40007ffe0ff */
[C---:B------:R-:W-:Y:S02]  /*41c0*/  IADD3 R27, R22.reuse, 0x8, RZ ;  /* 0x00000008161b7810 */ /* 0x040fe40007ffe0ff */
[C---:B------:R-:W-:Y:S02]  /*41d0*/  IADD3 R26, R22.reuse, 0x9, RZ ;  /* 0x00000009161a7810 */ /* 0x040fe40007ffe0ff */
[C---:B------:R-:W-:Y:S02]  /*41e0*/  IADD3 R25, R22.reuse, 0x10, RZ ;  /* 0x0000001016197810 */ /* 0x040fe40007ffe0ff */
[C---:B------:R-:W-:Y:S02]  /*41f0*/  IADD3 R24, R22.reuse, 0x11, RZ ;  /* 0x0000001116187810 */ /* 0x040fe40007ffe0ff */
[C---:B------:R-:W-:Y:S02]  /*4200*/  IADD3 R23, R22.reuse, 0x18, RZ ;  /* 0x0000001816177810 */ /* 0x040fe40007ffe0ff */
[C---:B------:R-:W-:Y:S02]  /*4210*/  ISETP.GE.OR P1, PT, R22.reuse, R29, !P1 ;  /* 0x0000001d1600720c */ /* 0x040fe40004f26670 */
[CC--:B------:R-:W-:Y:S02]  /*4220*/  ISETP.GE.OR P0, PT, R22.reuse, R20.reuse, !P0 ;  /* 0x000000141600720c */ /* 0x0c0fe40004706670 */
[----:B------:R-:W-:Y:S02]  /*4230*/  IADD3 R22, R22, 0x19, RZ ;  /* 0x0000001916167810 */ /* 0x000fe40007ffe0ff */
[-C--:B------:R-:W-:Y:S02]  /*4240*/  ISETP.GE.AND P6, PT, R28, R31.reuse, PT ;  /* 0x0000001f1c00720c */ /* 0x080fe40003fc6270 */
[-C--:B------:R-:W-:Y:S02]  /*4250*/  ISETP.GE.AND P5, PT, R27, R31.reuse, PT ;  /* 0x0000001f1b00720c */ /* 0x080fe40003fa6270 */
[-C--:B------:R-:W-:Y:S02]  /*4260*/  ISETP.GE.AND P4, PT, R26, R31.reuse, PT ;  /* 0x0000001f1a00720c */ /* 0x080fe40003f86270 */
[-C--:B------:R-:W-:Y:S02]  /*4270*/  ISETP.GE.AND P3, PT, R25, R31.reuse, PT ;  /* 0x0000001f1900720c */ /* 0x080fe40003f66270 */
        /* <DEDUP_REMOVED lines=40> */
.L_x_1171:
[----:B------:R-:W-:Y:S01]  /*4500*/  IMAD.WIDE.U32 R24, R230, -0x2daee0ad, RZ ;  /* 0xd2511f53e6187825 */ /* 0x000fe200078e00ff */
[----:B------:R-:W-:Y:S02]  /*4510*/  IADD3 R26, R203, -0x4498517b, RZ ;  /* 0xbb67ae85cb1a7810 */ /* 0x000fe40007ffe0ff */
[----:B------:R-:W-:Y:S01]  /*4520*/  FSETP.NEU.FTZ.AND P0, PT, R235, -INF , PT ;  /* 0xff800000eb00780b */ /* 0x000fe20003f1d000 */
[----:B------:R-:W-:Y:S02]  /*4530*/  IMAD R28, R218, 0x2, R205 ;  /* 0x00000002da1c7824 */ /* 0x000fe400078e02cd */
[----:B------:R-:W-:Y:S02]  /*4540*/  IMAD R30, R239, 0x4, R207 ;  /* 0x00000004ef1e7824 */ /* 0x000fe400078e02cf */
[----:B------:R-:W-:Y:S01]  /*4550*/  FMUL.FTZ R20, R235, 1.4426950216293334961 ;  /* 0x3fb8aa3beb147820 */ /* 0x000fe20000410000 */
[----:B------:R-:W-:Y:S01]  /*4560*/  LOP3.LUT R28, R25, R203, R28, 0x96, !PT ;  /* 0x000000cb191c7212 */ /* 0x000fe200078e961c */
[----:B------:R-:W-:Y:S01]  /*4570*/  IMAD.WIDE.U32 R30, R30, -0x326172a9, RZ ;  /* 0xcd9e8d571e1e7825 */ /* 0x000fe200078e00ff */
[----:B------:R-:W-:Y:S02]  /*4580*/  IADD3 R25, R202, -0x61c88647, RZ ;  /* 0x9e3779b9ca197810 */ /* 0x000fe40007ffe0ff */
[----:B------:R-:W-:Y:S01]  /*4590*/  FSEL R20, R20, RZ, P0 ;  /* 0x000000ff14147208 */ /* 0x000fe20000000000 */
[----:B------:R-:W-:Y:S01]  /*45a0*/  IMAD.WIDE.U32 R28, R28, -0x326172a9, RZ ;  /* 0xcd9e8d571c1c7825 */ /* 0x000fe200078e00ff */
[----:B------:R-:W-:Y:S02]  /*45b0*/  LOP3.LUT R22, R31, R231, R202, 0x96, !PT ;  /* 0x000000e71f167212 */ /* 0x000fe400078e96ca */
[----:B------:R-:W-:Y:S01]  /*45c0*/  FSETP.NEU.FTZ.AND P0, PT, R236, -INF , PT ;  /* 0xff800000ec00780b */ /* 0x000fe20003f1d000 */
[----:B------:R-:W-:Y:S01]  /*45d0*/  FFMA.FTZ R166, R16, c[0x0][0x23c], -R20 ;  /* 0x00008f0010a67a23 */ /* 0x000fe20000010814 */
[----:B------:R-:W-:Y:S01]  /*45e0*/  LOP3.LUT R30, R29, R30, R25, 0x96, !PT ;  /* 0x0000001e1d1e7212 */ /* 0x000fe200078e9619 */
[----:B------:R-:W-:Y:S04]  /*45f0*/  IMAD.WIDE.U32 R22, R22, -0x2daee0ad, RZ ;  /* 0xd2511f5316167825 */ /* 0x000fe800078e00ff */
[----:B------:R-:W-:Y:S01]  /*4600*/  IMAD.WIDE.U32 R30, R30, -0x2daee0ad, RZ ;  /* 0xd2511f531e1e7825 */ /* 0x000fe200078e00ff */
[----:B------:R-:W-:Y:S01]  /*4610*/  LOP3.LUT R26, R23, R24, R26, 0x96, !PT ;  /* 0x00000018171a7212 */ /* 0x000fe200078e961a */
[----:B------:R-:W-:Y:S01]  /*4620*/  MUFU.EX2 R166, R166 ;  /* 0x000000a600a67308 */ /* 0x000fe20000000800 */
[----:B------:R-:W-:Y:S01]  /*4630*/  IADD3 R23, R203, 0x76cf5d0a, RZ ;  /* 0x76cf5d0acb177810 */ /* 0x000fe20007ffe0ff */
[----:B------:R-:W-:Y:S01]  /*4640*/  FMUL.FTZ R21, R236, 1.4426950216293334961 ;  /* 0x3fb8aa3bec157820 */ /* 0x000fe20000410000 */
[----:B------:R-:W-:Y:S01]  /*4650*/  IADD3 R24, R202, 0x3c6ef372, RZ ;  /* 0x3c6ef372ca187810 */ /* 0x000fe20007ffe0ff */
[----:B------:R-:W-:Y:S01]  /*4660*/  IMAD.WIDE.U32 R26, R26, -0x326172a9, RZ ;  /* 0xcd9e8d571a1a7825 */ /* 0x000fe200078e00ff */
[----:B------:R-:W-:Y:S02]  /*4670*/  LOP3.LUT R22, R31, R22, R23, 0x96, !PT ;  /* 0x000000161f167212 */ /* 0x000fe400078e9617 */
[----:B------:R-:W-:Y:S01]  /*4680*/  FSEL R21, R21, RZ, P0 ;  /* 0x000000ff15157208 */ /* 0x000fe20000000000 */
[----:B------:R-:W-:Y:S01]  /*4690*/  FFMA.FTZ R167, R8, c[0x0][0x23c], -R20 ;  /* 0x00008f0008a77a23 */ /* 0x000fe20000010814 */
[----:B------:R-:W-:Y:S01]  /*46a0*/  LOP3.LUT R24, R27, R28, R24, 0x96, !PT ;  /* 0x0000001c1b187212 */ /* 0x000fe200078e9618 */
[----:B------:R-:W-:Y:S01]  /*46b0*/  IMAD.WIDE.U32 R22, R22, -0x326172a9, RZ ;  /* 0xcd9e8d5716167825 */ /* 0x000fe200078e00ff */
[----:B------:R-:W-:Y:S02]  /*46c0*/  IADD3 R27, R202, -0x255992d5, RZ ;  /* 0xdaa66d2bca1b7810 */ /* 0x000fe40007ffe0ff */
[----:B------:R-:W-:Y:S01]  /*46d0*/  IADD3 R28, R203, 0x32370b8f, RZ ;  /* 0x32370b8fcb1c7810 */ /* 0x000fe20007ffe0ff */
[----:B------:R-:W-:Y:S01]  /*46e0*/  IMAD.WIDE.U32 R24, R24, -0x2daee0ad, RZ ;  /* 0xd2511f5318187825 */ /* 0x000fe200078e00ff */
[----:B------:R-:W-:Y:S01]  /*46f0*/  LOP3.LUT R26, R23, R26, R27, 0x96, !PT ;  /* 0x0000001a171a7212 */ /* 0x000fe200078e961b */
[----:B------:R-:W-:Y:S01]  /*4700*/  MUFU.EX2 R167, R167 ;  /* 0x000000a700a77308 */ /* 0x000fe20000000800 */
[----:B------:R-:W-:Y:S01]  /*4710*/  IADD3 R23, R202, 0x78dde6e4, RZ ;  /* 0x78dde6e4ca177810 */ /* 0x000fe20007ffe0ff */
[----:B------:R-:W-:Y:S01]  /*4720*/  FFMA.FTZ R170, R4, c[0x0][0x23c], -R20 ;  /* 0x00008f0004aa7a23 */ /* 0x000fe20000010814 */
[----:B------:R-:W-:Y:S01]  /*4730*/  LOP3.LUT R28, R25, R30, R28, 0x96, !PT ;  /* 0x0000001e191c7212 */ /* 0x000fe200078e961c */
[----:B------:R-:W-:Y:S01]  /*4740*/  IMAD.WIDE.U32 R26, R26, -0x2daee0ad, RZ ;  /* 0xd2511f531a1a7825 */ /* 0x000fe200078e00ff */
[----:B------:R-:W-:Y:S03]  /*4750*/  IADD3 R25, R203, -0x126145ec, RZ ;  /* 0xed9eba14cb197810 */ /* 0x000fe60007ffe0ff */
[----:B------:R-:W-:Y:S01]  /*4760*/  IMAD.WIDE.U32 R28, R28, -0x326172a9, RZ ;  /* 0xcd9e8d571c1c7825 */ /* 0x000fe200078e00ff */
[----:B------:R-:W-:Y:S01]  /*4770*/  LOP3.LUT R24, R27, R24, R25, 0x96, !PT ;  /* 0x000000181b187212 */ /* 0x000fe200078e9619 */
[----:B------:R-:W-:Y:S01]  /*4780*/  MUFU.EX2 R170, R170 ;  /* 0x000000aa00aa7308 */ /* 0x000fe20000000800 */
[----:B------:R-:W-:Y:S01]  /*4790*/  IADD3 R27, R202, -0x4ab325aa, RZ ;  /* 0xb54cda56ca1b7810 */ /* 0x000fe20007ffe0ff */
[----:B------:R-:W-:Y:S01]  /*47a0*/  FFMA.FTZ R169, R7, c[0x0][0x23c], -R21 ;  /* 0x00008f0007a97a23 */ /* 0x000fe20000010815 */
[----:B------:R-:W-:Y:S01]  /*47b0*/  LOP3.LUT R23, R29, R22, R23, 0x96, !PT ;  /* 0x000000161d177212 */ /* 0x000fe200078e9617 */
[----:B------:R-:W-:Y:S01]  /*47c0*/  IMAD.WIDE.U32 R24, R24, -0x326172a9, RZ ;  /* 0xcd9e8d5718187825 */ /* 0x000fe200078e00ff */
[----:B------:R-:W-:Y:S03]  /*47d0*/  IADD3 R22, R202, 0x1715609d, RZ ;  /* 0x1715609dca167810 */ /* 0x000fe60007ffe0ff */
[----:B------:R-:W-:Y:S01]  /*47e0*/  FFMA.FTZ R172, R6, c[0x0][0x23c], -R21 ;  /* 0x00008f0006ac7a23 */ /* 0x000fe20000010815 */
[----:B------:R-:W-:Y:S01]  /*47f0*/  LOP3.LUT R25, R25, R28, R22, 0x96, !PT ;  /* 0x0000001c19197212 */ /* 0x000fe200078e9616 */
[----:B------:R-:W-:Y:S01]  /*4800*/  IMAD.WIDE.U32 R28, R23, -0x2daee0ad, RZ ;  /* 0xd2511f53171c7825 */ /* 0x000fe200078e00ff */
[C---:B------:R-:W-:Y:S01]  /*4810*/  IADD3 R22, R203.reuse, -0x56f99767, RZ ;  /* 0xa9066899cb167810 */ /* 0x040fe20007ffe0ff */
[----:B------:R-:W-:Y:S01]  /*4820*/  MUFU.EX2 R169, R169 ;  /* 0x000000a900a97308 */ /* 0x000fe20000000800 */
[----:B------:R-:W-:Y:S01]  /*4830*/  IADD3 R23, R203, 0x646e171e, RZ ;  /* 0x646e171ecb177810 */ /* 0x000fe20007ffe0ff */
[----:B------:R-:W-:Y:S01]  /*4840*/  IMAD.WIDE.U32 R30, R25, -0x2daee0ad, RZ ;  /* 0xd2511f53191e7825 */ /* 0x000fe200078e00ff */
[----:B------:R-:W-:Y:S03]  /*4850*/  LOP3.LUT R22, R29, R26, R22, 0x96, !PT ;  /* 0x0000001a1d167212 */ /* 0x000fe600078e9616 */
[--C-:B------:R-:W-:Y:S01]  /*4860*/  FFMA.FTZ R171, R5, c[0x0][0x23c], -R20.reuse ;  /* 0x00008f0005ab7a23 */ /* 0x100fe20000010814 */
[----:B------:R-:W-:Y:S01]  /*4870*/  LOP3.LUT R23, R31, R28, R23, 0x96, !PT ;  /* 0x0000001c1f177212 */ /* 0x000fe200078e9617 */
[----:B------:R-:W-:Y:S01]  /*4880*/  IMAD.WIDE.U32 R32, R22, -0x326172a9, RZ ;  /* 0xcd9e8d5716207825 */ /* 0x000fe200078e00ff */
[C---:B------:R-:W-:Y:S01]  /*4890*/  LOP3.LUT R28, R30.reuse, 0xff, RZ, 0xc0, !PT ;  /* 0x000000ff1e1c7812 */ /* 0x040fe200078ec0ff */
[----:B------:R-:W-:Y:S01]  /*48a0*/  MUFU.EX2 R172, R172 ;  /* 0x000000ac00ac7308 */ /* 0x000fe20000000800 */
[----:B------:R-:W-:Y:S01]  /*48b0*/  LOP3.LUT R22, R30, 0xffff, RZ, 0xc0, !PT ;  /* 0x0000ffff1e167812 */ /* 0x000fe200078ec0ff */
[----:B------:R-:W-:Y:S01]  /*48c0*/  FFMA.FTZ R174, R9, c[0x0][0x23c], -R20 ;  /* 0x00008f0009ae7a23 */ /* 0x000fe20000010814 */
[----:B------:R-:W-:Y:S01]  /*48d0*/  ISETP.LE.U32.AND P2, PT, R28, UR6, PT ;  /* 0x000000061c007c0c */ /* 0x000fe2000bf43070 */
[----:B------:R-:W-:Y:S01]  /*48e0*/  FFMA.FTZ R173, R10, c[0x0][0x23c], -R21 ;  /* 0x00008f000aad7a23 */ /* 0x000fe20000010815 */
[----:B------:R-:W-:Y:S01]  /*48f0*/  LOP3.LUT R27, R33, R24, R27, 0x96, !PT ;  /* 0x00000018211b7212 */ /* 0x000fe200078e961b */
[--C-:B------:R-:W-:Y:S01]  /*4900*/  FFMA.FTZ R168, R11, c[0x0][0x23c], -R21.reuse ;  /* 0x00008f000ba87a23 */ /* 0x100fe20000010815 */
[----:B------:R-:W-:Y:S01]  /*4910*/  SHF.R.U32.HI R26, RZ, 0x18, R30 ;  /* 0x00000018ff1a7819 */ /* 0x000fe2000001161e */
[----:B------:R-:W-:Y:S01]  /*4920*/  FFMA.FTZ R181, R12, c[0x0][0x23c], -R20 ;  /* 0x00008f000cb57a23 */ /* 0x000fe20000010814 */
[----:B------:R-:W-:Y:S01]  /*4930*/  SHF.R.U32.HI R25, RZ, 0x10, R30 ;  /* 0x00000010ff197819 */ /* 0x000fe2000001161e */
[----:B------:R-:W-:Y:S01]  /*4940*/  MUFU.EX2 R171, R171 ;  /* 0x000000ab00ab7308 */ /* 0x000fe20000000800 */
[----:B------:R-:W-:Y:S01]  /*4950*/  SHF.R.U32.HI R30, RZ, 0x18, R32 ;  /* 0x00000018ff1e7819 */ /* 0x000fe20000011620 */
[--C-:B------:R-:W-:Y:S01]  /*4960*/  FFMA.FTZ R180, R13, c[0x0][0x23c], -R20.reuse ;  /* 0x00008f000db47a23 */ /* 0x100fe20000010814 */
[----:B------:R-:W-:Y:S01]  /*4970*/  LOP3.LUT R29, R32, 0xff, RZ, 0xc0, !PT ;  /* 0x000000ff201d7812 */ /* 0x000fe200078ec0ff */
[--C-:B------:R-:W-:Y:S01]  /*4980*/  FFMA.FTZ R177, R15, c[0x0][0x23c], -R21.reuse ;  /* 0x00008f000fb17a23 */ /* 0x100fe20000010815 */
[----:B------:R-:W-:Y:S01]  /*4990*/  ISETP.LE.U32.AND P1, PT, R30, UR6, PT ;  /* 0x000000061e007c0c */ /* 0x000fe2000bf23070 */
[--C-:B------:R-:W-:Y:S01]  /*49a0*/  FFMA.FTZ R178, R14, c[0x0][0x23c], -R21.reuse ;  /* 0x00008f000eb27a23 */ /* 0x100fe20000010815 */
[----:B------:R-:W-:Y:S01]  /*49b0*/  LOP3.LUT R30, R27, 0xff, RZ, 0xc0, !PT ;  /* 0x000000ff1b1e7812 */ /* 0x000fe200078ec0ff */
[----:B------:R-:W-:Y:S01]  /*49c0*/  FFMA.FTZ R20, R17, c[0x0][0x23c], -R20 ;  /* 0x00008f0011147a23 */ /* 0x000fe20000010814 */
[----:B------:R-:W-:Y:S01]  /*49d0*/  ISETP.LE.U32.AND P0, PT, R26, UR6, PT ;  /* 0x000000061a007c0c */ /* 0x000fe2000bf03070 */
[----:B------:R-:W-:Y:S01]  /*49e0*/  MUFU.EX2 R174, R174 ;  /* 0x000000ae00ae7308 */ /* 0x000fe20000000800 */
[----:B------:R-:W-:Y:S01]  /*49f0*/  ISETP.LE.U32.AND P6, PT, R29, UR6, PT ;  /* 0x000000061d007c0c */ /* 0x000fe2000bfc3070 */
[--C-:B------:R-:W-:Y:S01]  /*4a00*/  FFMA.FTZ R175, R19, c[0x0][0x23c], -R21.reuse ;  /* 0x00008f0013af7a23 */ /* 0x100fe20000010815 */
[----:B------:R-:W-:Y:S01]  /*4a10*/  LOP3.LUT R29, R23, 0xff, RZ, 0xc0, !PT ;  /* 0x000000ff171d7812 */ /* 0x000fe200078ec0ff */
[----:B------:R-:W-:Y:S01]  /*4a20*/  FFMA.FTZ R21, R18, c[0x0][0x23c], -R21 ;  /* 0x00008f0012157a23 */ /* 0x000fe20000010815 */
[----:B------:R-:W-:Y:S01]  /*4a30*/  SHF.R.U32.HI R26, RZ, 0x18, R23 ;  /* 0x00000018ff1a7819 */ /* 0x000fe20000011617 */
[----:B------:R-:W-:Y:S01]  /*4a40*/  IMAD.SHL.U32 R162, R200, 0x2, RZ ;  /* 0x00000002c8a27824 */ /* 0x000fe200078e00ff */
[----:B------:R-:W-:Y:S01]  /*4a50*/  ISETP.LE.U32.AND P5, PT, R29, UR6, PT ;  /* 0x000000061d007c0c */ /* 0x000fe2000bfa3070 */
[----:B------:R-:W-:Y:S01]  /*4a60*/  IMAD.MOV.U32 R252, RZ, RZ, c[0x0][0x22c] ;  /* 0x00008b00fffc7624 */ /* 0x000fe200078e00ff */
[--C-:B------:R-:W-:Y:S01]  /*4a70*/  SHF.R.U32.HI R29, RZ, 0x18, R27.reuse ;  /* 0x00000018ff1d7819 */ /* 0x100fe2000001161b */
[----:B------:R-:W-:Y:S01]  /*4a80*/  MUFU.EX2 R173, R173 ;  /* 0x000000ad00ad7308 */ /* 0x000fe20000000800 */
[----:B------:R-:W-:Y:S01]  /*4a90*/  ISETP.LE.U32.AND P3, PT, R26, UR6, PT ;  /* 0x000000061a007c0c */ /* 0x000fe2000bf63070 */
[--C-:B------:R-:W-:Y:S01]  /*4aa0*/  IMAD.IADD R163, R193, 0x1, R162.reuse ;  /* 0x00000001c1a37824 */ /* 0x100fe200078e02a2 */
[----:B------:R-:W-:Y:S01]  /*4ab0*/  SHF.R.U32.HI R26, RZ, 0x10, R27 ;  /* 0x00000010ff1a7819 */ /* 0x000fe2000001161b */
[C---:B------:R-:W-:Y:S01]  /*4ac0*/  IMAD.IADD R161, R192.reuse, 0x1, R162 ;  /* 0x00000001c0a17824 */ /* 0x040fe200078e02a2 */
[----:B------:R-:W-:Y:S01]  /*4ad0*/  LOP3.LUT R27, R27, 0xffff, RZ, 0xc0, !PT ;  /* 0x0000ffff1b1b7812 */ /* 0x000fe200078ec0ff */
[----:B------:R-:W-:Y:S01]  /*4ae0*/  IMAD.IADD R160, R192, 0x1, R163 ;  /* 0x00000001c0a07824 */ /* 0x000fe200078e02a3 */
[----:B------:R-:W-:Y:S01]  /*4af0*/  ISETP.LE.U32.AND P4, PT, R29, UR6, PT ;  /* 0x000000061d007c0c */ /* 0x000fe2000bf83070 */
[----:B------:R-:W-:Y:S01]  /*4b00*/  IMAD R252, R252, c[0x0][0x1c0], RZ ;  /* 0x00007000fcfc7a24 */ /* 0x000fe200078e02ff */
[----:B------:R-:W-:Y:S01]  /*4b10*/  SHF.R.U32.HI R27, RZ, 0x8, R27 ;  /* 0x00000008ff1b7819 */ /* 0x000fe2000001161b */
[----:B------:R-:W-:Y:S01]  /*4b20*/  MUFU.EX2 R168, R168 ;  /* 0x000000a800a87308 */ /* 0x000fe20000000800 */
[----:B------:R-:W-:Y:S02]  /*4b30*/  LOP3.LUT R28, R32, 0xffff, RZ, 0xc0, !PT ;  /* 0x0000ffff201c7812 */ /* 0x000fe400078ec0ff */
[----:B------:R-:W-:Y:S02]  /*4b40*/  LOP3.LUT R26, R26, 0xff, RZ, 0xc0, !PT ;  /* 0x000000ff1a1a7812 */ /* 0x000fe400078ec0ff */
[----:B------:R-:W-:Y:S02]  /*4b50*/  LOP3.LUT R27, R27, 0xffff, RZ, 0xc0, !PT ;  /* 0x0000ffff1b1b7812 */ /* 0x000fe400078ec0ff */
[----:B------:R-:W-:Y:S02]  /*4b60*/  SHF.R.U32.HI R28, RZ, 0x8, R28 ;  /* 0x00000008ff1c7819 */ /* 0x000fe4000001161c */
[----:B------:R-:W-:Y:S01]  /*4b70*/  SHF.R.U32.HI R24, RZ, 0x10, R32 ;  /* 0x00000010ff187819 */ /* 0x000fe20000011620 */
[----:B------:R-:W-:Y:S01]  /*4b80*/  MUFU.EX2 R181, R181 ;  /* 0x000000b500b57308 */ /* 0x000fe20000000800 */
[----:B------:R-:W-:Y:S02]  /*4b90*/  LOP3.LUT R28, R28, 0xffff, RZ, 0xc0, !PT ;  /* 0x0000ffff1c1c7812 */ /* 0x000fe400078ec0ff */
[----:B------:R-:W-:Y:S02]  /*4ba0*/  LOP3.LUT R24, R24, 0xff, RZ, 0xc0, !PT ;  /* 0x000000ff18187812 */ /* 0x000fe400078ec0ff */
[----:B------:R-:W-:Y:S02]  /*4bb0*/  SHF.R.U32.HI R22, RZ, 0x8, R22 ;  /* 0x00000008ff167819 */ /* 0x000fe40000011616 */
[----:B------:R-:W-:Y:S02]  /*4bc0*/  LOP3.LUT R25, R25, 0xff, RZ, 0xc0, !PT ;  /* 0x000000ff19197812 */ /* 0x000fe400078ec0ff */
[----:B------:R-:W-:Y:S01]  /*4bd0*/  LOP3.LUT R22, R22, 0xffff, RZ, 0xc0, !PT ;  /* 0x0000ffff16167812 */ /* 0x000fe200078ec0ff */
[----:B------:R-:W-:Y:S10]  /*4be0*/  MUFU.EX2 R177, R177 ;  /* 0x000000b100b17308 */ /* 0x000ff40000000800 */
[----:B------:R-:W-:Y:S10]  /*4bf0*/  MUFU.EX2 R180, R180 ;  /* 0x000000b400b47308 */ /* 0x000ff40000000800 */
[----:B------:R-:W-:Y:S10]  /*4c00*/  MUFU.EX2 R178, R178 ;  /* 0x000000b200b27308 */ /* 0x000ff40000000800 */
[----:B------:R-:W-:Y:S10]  /*4c10*/  MUFU.EX2 R179, R20 ;  /* 0x0000001400b37308 */ /* 0x000ff40000000800 */
[----:B------:R-:W-:Y:S10]  /*4c20*/  MUFU.EX2 R176, R21 ;  /* 0x0000001500b07308 */ /* 0x000ff40000000800 */
[----:B------:R-:W1:Y:S02]  /*4c30*/  MUFU.EX2 R175, R175 ;  /* 0x000000af00af7308 */ /* 0x000e640000000800 */
[----:B-1----:R-:W-:Y:S02]  /*4c40*/  @!P0 FADD.FTZ R175, -R175, -RZ ;  /* 0x800000ffafaf8221 */ /* 0x002fe40000010100 */
[----:B------:R-:W-:Y:S01]  /*4c50*/  @!P2 FADD.FTZ R166, -R166, -RZ ;  /* 0x800000ffa6a6a221 */ /* 0x000fe20000010100 */
[----:B------:R-:W-:Y:S01]  /*4c60*/  ISETP.LE.U32.AND P2, PT, R30, UR6, PT ;  /* 0x000000061e007c0c */ /* 0x000fe2000bf43070 */
[----:B------:R-:W-:Y:S01]  /*4c70*/  @!P6 FADD.FTZ R167, -R167, -RZ ;  /* 0x800000ffa7a7e221 */ /* 0x000fe20000010100 */
[----:B------:R-:W-:Y:S01]  /*4c80*/  ISETP.LE.U32.AND P6, PT, R26, UR6, PT ;  /* 0x000000061a007c0c */ /* 0x000fe2000bfc3070 */
[----:B------:R-:W-:Y:S01]  /*4c90*/  @!P4 FADD.FTZ R169, -R169, -RZ ;  /* 0x800000ffa9a9c221 */ /* 0x000fe20000010100 */
[----:B------:R-:W-:Y:S01]  /*4ca0*/  ISETP.LE.U32.AND P4, PT, R28, UR6, PT ;  /* 0x000000061c007c0c */ /* 0x000fe2000bf83070 */
[----:B------:R-:W-:Y:S01]  /*4cb0*/  @!P1 FADD.FTZ R168, -R168, -RZ ;  /* 0x800000ffa8a89221 */ /* 0x000fe20000010100 */
[----:B------:R-:W-:Y:S01]  /*4cc0*/  ISETP.LE.U32.AND P1, PT, R25, UR6, PT ;  /* 0x0000000619007c0c */ /* 0x000fe2000bf23070 */
[----:B------:R-:W-:Y:S02]  /*4cd0*/  @!P5 FADD.FTZ R181, -R181, -RZ ;  /* 0x800000ffb5b5d221 */ /* 0x000fe40000010100 */
[----:B------:R-:W-:Y:S04]  /*4ce0*/  @!P3 FADD.FTZ R177, -R177, -RZ ;  /* 0x800000ffb1b1b221 */ /* 0x000fe80000010100 */
[----:B------:R-:W-:Y:S01]  /*4cf0*/  @!P2 FADD.FTZ R170, -R170, -RZ ;  /* 0x800000ffaaaaa221 */ /* 0x000fe20000010100 */
[----:B------:R-:W-:Y:S01]  /*4d00*/  ISETP.LE.U32.AND P2, PT, R27, UR6, PT ;  /* 0x000000061b007c0c */ /* 0x000fe2000bf43070 */
[----:B------:R-:W-:Y:S01]  /*4d10*/  @!P6 FADD.FTZ R172, -R172, -RZ ;  /* 0x800000ffacace221 */ /* 0x000fe20000010100 */
[----:B------:R-:W-:Y:S01]  /*4d20*/  ISETP.LE.U32.AND P6, PT, R24, UR6, PT ;  /* 0x0000000618007c0c */ /* 0x000fe2000bfc3070 */
[----:B------:R-:W-:Y:S01]  /*4d30*/  @!P4 FADD.FTZ R174, -R174, -RZ ;  /* 0x800000ffaeaec221 */ /* 0x000fe20000010100 */
[----:B------:R-:W-:Y:S01]  /*4d40*/  SHF.R.U32.HI R24, RZ, 0x10, R23 ;  /* 0x00000010ff187819 */ /* 0x000fe20000011617 */
[----:B------:R-:W-:Y:S01]  /*4d50*/  @!P1 FADD.FTZ R176, -R176, -RZ ;  /* 0x800000ffb0b09221 */ /* 0x000fe20000010100 */
[----:B------:R-:W-:Y:S02]  /*4d60*/  LOP3.LUT R23, R23, 0xffff, RZ, 0xc0, !PT ;  /* 0x0000ffff17177812 */ /* 0x000fe400078ec0ff */
[----:B------:R-:W-:Y:S02]  /*4d70*/  LOP3.LUT R24, R24, 0xff, RZ, 0xc0, !PT ;  /* 0x000000ff18187812 */ /* 0x000fe400078ec0ff */
[----:B------:R-:W-:Y:S02]  /*4d80*/  SHF.R.U32.HI R23, RZ, 0x8, R23 ;  /* 0x00000008ff177819 */ /* 0x000fe40000011617 */
[----:B------:R-:W-:Y:S01]  /*4d90*/  ISETP.LE.U32.AND P4, PT, R24, UR6, PT ;  /* 0x0000000618007c0c */ /* 0x000fe2000bf83070 */
[----:B------:R-:W-:Y:S01]  /*4da0*/  @!P2 FADD.FTZ R171, -R171, -RZ ;  /* 0x800000ffababa221 */ /* 0x000fe20000010100 */
[----:B------:R-:W-:Y:S01]  /*4db0*/  LOP3.LUT R23, R23, 0xffff, RZ, 0xc0, !PT ;  /* 0x0000ffff17177812 */ /* 0x000fe200078ec0ff */
[----:B------:R-:W-:Y:S01]  /*4dc0*/  @!P6 FADD.FTZ R173, -R173, -RZ ;  /* 0x800000ffadade221 */ /* 0x000fe20000010100 */
[----:B------:R-:W-:Y:S02]  /*4dd0*/  ISETP.LE.U32.AND P2, PT, R22, UR6, PT ;  /* 0x0000000616007c0c */ /* 0x000fe4000bf43070 */
[----:B------:R-:W-:Y:S02]  /*4de0*/  F2FP.RELU.PACK_AB R24, R171, R170 ;  /* 0x000000aaab18723e */ /* 0x000fe400000008ff */
[----:B------:R-:W-:Y:S02]  /*4df0*/  ISETP.LE.U32.AND P6, PT, R23, UR6, PT ;  /* 0x0000000617007c0c */ /* 0x000fe4000bfc3070 */
[----:B------:R-:W-:Y:S01]  /*4e00*/  F2FP.RELU.PACK_AB R22, R169, R172 ;  /* 0x000000aca916723e */ /* 0x000fe200000008ff */
[----:B------:R1:W-:Y:S01]  /*4e10*/  STS [R219+0x20000], R24 ;  /* 0x02000018db007388 */ /* 0x0003e20000000800 */
[----:B------:R-:W-:Y:S01]  /*4e20*/  F2FP.RELU.PACK_AB R20, R174, R167 ;  /* 0x000000a7ae14723e */ /* 0x000fe200000008ff */
[----:B------:R-:W-:Y:S01]  /*4e30*/  @!P4 FADD.FTZ R178, -R178, -RZ ;  /* 0x800000ffb2b2c221 */ /* 0x000fe20000010100 */
[----:B------:R-:W-:Y:S01]  /*4e40*/  F2FP.RELU.PACK_AB R28, R168, R173 ;  /* 0x000000ada81c723e */ /* 0x000fe200000008ff */
[----:B------:R-:W-:Y:S01]  /*4e50*/  STS [R219+0x20400], R22 ;  /* 0x02040016db007388 */ /* 0x000fe20000000800 */
[----:B------:R-:W-:Y:S01]  /*4e60*/  F2FP.RELU.PACK_AB R29, R175, R176 ;  /* 0x000000b0af1d723e */ /* 0x000fe200000008ff */
[----:B------:R-:W-:Y:S01]  /*4e70*/  @!P2 FADD.FTZ R179, -R179, -RZ ;  /* 0x800000ffb3b3a221 */ /* 0x000fe20000010100 */
[----:B------:R-:W-:Y:S01]  /*4e80*/  FSETP.GE.FTZ.AND P1, PT, R172, RZ, PT ;  /* 0x000000ffac00720b */ /* 0x000fe20003f36000 */
[----:B------:R-:W-:Y:S01]  /*4e90*/  STS [R223+0x20000], R20 ;  /* 0x02000014df007388 */ /* 0x000fe20000000800 */
[----:B------:R-:W-:Y:S01]  /*4ea0*/  FSETP.GE.FTZ.AND P3, PT, R170, RZ, PT ;  /* 0x000000ffaa00720b */ /* 0x000fe20003f76000 */
[----:B------:R-:W-:Y:S01]  /*4eb0*/  @!P6 FADD.FTZ R180, -R180, -RZ ;  /* 0x800000ffb4b4e221 */ /* 0x000fe20000010100 */
[----:B------:R-:W-:Y:S01]  /*4ec0*/  F2FP.RELU.PACK_AB R31, R179, R166 ;  /* 0x000000a6b31f723e */ /* 0x000fe200000008ff */
[----:B------:R-:W-:Y:S01]  /*4ed0*/  STS [R223+0x20400], R28 ;  /* 0x0204001cdf007388 */ /* 0x000fe20000000800 */
[----:B------:R-:W-:Y:S02]  /*4ee0*/  FSETP.GE.FTZ.AND P2, PT, R171, RZ, PT ;  /* 0x000000ffab00720b */ /* 0x000fe40003f56000 */
[----:B------:R-:W-:Y:S02]  /*4ef0*/  F2FP.RELU.PACK_AB R26, R180, R181 ;  /* 0x000000b5b41a723e */ /* 0x000fe400000008ff */
[----:B------:R-:W-:Y:S02]  /*4f00*/  FSETP.GE.FTZ.AND P4, PT, R174, RZ, PT ;  /* 0x000000ffae00720b */ /* 0x000fe40003f96000 */
[----:B------:R-:W-:Y:S01]  /*4f10*/  ISETP.GT.AND P6, PT, R239, R224, PT ;  /* 0x000000e0ef00720c */ /* 0x000fe20003fc4270 */
[----:B------:R-:W-:Y:S01]  /*4f20*/  STS [R221+0x20000], R26 ;  /* 0x0200001add007388 */ /* 0x000fe20000000800 */
[----:B-1----:R-:W-:Y:S05]  /*4f30*/  F2FP.RELU.PACK_AB R24, R177, R178 ;  /* 0x000000b2b118723e */ /* 0x002fea00000008ff */
[----:B------:R-:W-:Y:S04]  /*4f40*/  STS [R221+0x20400], R24 ;  /* 0x02040018dd007388 */ /* 0x000fe80000000800 */
[----:B------:R-:W-:Y:S04]  /*4f50*/  STS [R226+0x20000], R31 ;  /* 0x0200001fe2007388 */ /* 0x000fe80000000800 */
[----:B------:R-:W-:Y:S04]  /*4f60*/  STS [R226+0x20400], R29 ;  /* 0x0204001de2007388 */ /* 0x000fe80000000800 */
[----:B------:R-:W-:Y:S08]  /*4f70*/  LDSM.16.M88.4 R84, [R162+0xc000] ;  /* 0x00c00000a254783b */ /* 0x000ff00000000200 */
[----:B------:R-:W1:Y:S08]  /*4f80*/  LDSM.16.M88.4 R88, [R198+0x18000] ;  /* 0x01800000c658783b */ /* 0x000e700000000200 */
[----:B------:R-:W2:Y:S08]  /*4f90*/  LDSM.16.M88.4 R92, [R198+0x18800] ;  /* 0x01880000c65c783b */ /* 0x000eb00000000200 */
[----:B------:R-:W-:Y:S08]  /*4fa0*/  LDSM.16.M88.4 R96, [R163+0xc000] ;  /* 0x00c00000a360783b */ /* 0x000ff00000000200 */
[----:B------:R-:W3:Y:S08]  /*4fb0*/  LDSM.16.M88.4 R148, [R188+0x18000] ;  /* 0x01800000bc94783b */ /* 0x000ef00000000200 */
[----:B------:R-:W-:Y:S01]  /*4fc0*/  LDSM.16.M88.4 R152, [R161+0xc000] ;  /* 0x00c00000a198783b */ /* 0x000fe20000000200 */
[C---:B-1----:R-:W-:Y:S07]  /*4fd0*/  HMMA.16816.F32 R20, R84.reuse, R88, RZ ;  /* 0x000000585414723c */ /* 0x042fee00000018ff */
[----:B------:R-:W-:Y:S01]  /*4fe0*/  LDSM.16.M88.4 R156, [R3+0x18000] ;  /* 0x01800000039c783b */ /* 0x000fe20000000200 */
[C---:B------:R-:W-:Y:S07]  /*4ff0*/  HMMA.16816.F32 R24, R84.reuse, R90, RZ ;  /* 0x0000005a5418723c */ /* 0x040fee00000018ff */
[----:B------:R-:W1:Y:S01]  /*5000*/  LDSM.16.M88.4 R88, [R188+0x18800] ;  /* 0x01880000bc58783b */ /* 0x000e620000000200 */
[C---:B--2---:R-:W-:Y:S08]  /*5010*/  HMMA.16816.F32 R28, R84.reuse, R92, RZ ;  /* 0x0000005c541c723c */ /* 0x044ff000000018ff */
[----:B------:R-:W-:Y:S01]  /*5020*/  HMMA.16816.F32 R32, R84, R94, RZ ;  /* 0x0000005e5420723c */ /* 0x000fe200000018ff */
[----:B------:R-:W2:Y:S07]  /*5030*/  LDSM.16.M88.4 R84, [R3+0x18800] ;  /* 0x018800000354783b */ /* 0x000eae0000000200 */
[C---:B---3--:R-:W-:Y:S01]  /*5040*/  HMMA.16816.F32 R20, R96.reuse, R148, R20 ;  /* 0x000000946014723c */ /* 0x048fe20000001814 */
[----:B------:R-:W-:Y:S07]  /*5050*/  LDSM.16.M88.4 R92, [R160+0xc000] ;  /* 0x00c00000a05c783b */ /* 0x000fee0000000200 */
[C---:B------:R-:W-:Y:S01]  /*5060*/  HMMA.16816.F32 R24, R96.reuse, R150, R24 ;  /* 0x000000966018723c */ /* 0x040fe20000001818 */
[----:B------:R-:W3:Y:S07]  /*5070*/  LDSM.16.M88.4 R148, [R2+0x18000] ;  /* 0x018000000294783b */ /* 0x000eee0000000200 */
[C---:B-1----:R-:W-:Y:S08]  /*5080*/  HMMA.16816.F32 R28, R96.reuse, R88, R28 ;  /* 0x00000058601c723c */ /* 0x042ff0000000181c */
[----:B------:R-:W-:Y:S01]  /*5090*/  HMMA.16816.F32 R32, R96, R90, R32 ;  /* 0x0000005a6020723c */ /* 0x000fe20000001820 */
[----:B------:R-:W1:Y:S07]  /*50a0*/  LDSM.16.M88.4 R88, [R2+0x18800] ;  /* 0x018800000258783b */ /* 0x000e6e0000000200 */
[C---:B------:R-:W-:Y:S01]  /*50b0*/  HMMA.16816.F32 R20, R152.reuse, R156, R20 ;  /* 0x0000009c9814723c */ /* 0x040fe20000001814 */
[----:B------:R-:W-:Y:S07]  /*50c0*/  LDSM.16.M88.4 R96, [R162+0xe000] ;  /* 0x00e00000a260783b */ /* 0x000fee0000000200 */
[C---:B------:R-:W-:Y:S01]  /*50d0*/  HMMA.16816.F32 R24, R152.reuse, R158, R24 ;  /* 0x0000009e9818723c */ /* 0x040fe20000001818 */
[----:B------:R-:W4:Y:S07]  /*50e0*/  LDSM.16.M88.4 R156, [R198+0x1a000] ;  /* 0x01a00000c69c783b */ /* 0x000f2e0000000200 */
[C---:B--2---:R-:W-:Y:S08]  /*50f0*/  HMMA.16816.F32 R28, R152.reuse, R84, R28 ;  /* 0x00000054981c723c */ /* 0x044ff0000000181c */
[----:B------:R-:W-:Y:S01]  /*5100*/  HMMA.16816.F32 R32, R152, R86, R32 ;  /* 0x000000569820723c */ /* 0x000fe20000001820 */
        /* <DEDUP_REMOVED lines=8> */
[C---:B----4-:R-:W-:Y:S01]  /*5190*/  HMMA.16816.F32 R20, R96.reuse, R156, R20 ;  /* 0x0000009c6014723c */ /* 0x050fe20000001814 */
        /* <DEDUP_REMOVED lines=41> */
[C---:B----4-:R-:W-:Y:S08]  /*5430*/  HMMA.16816.F32 R20, R96.reuse, R156, R20 ;  /* 0x0000009c6014723c */ /* 0x050ff00000001814 */
[C---:B------:R-:W-:Y:S08]  /*5440*/  HMMA.16816.F32 R24, R96.reuse, R158, R24 ;  /* 0x0000009e6018723c */ /* 0x040ff00000001818 */
[C---:B--2---:R-:W-:Y:S08]  /*5450*/  HMMA.16816.F32 R28, R96.reuse, R84, R28 ;  /* 0x00000054601c723c */ /* 0x044ff0000000181c */
[----:B------:R-:W-:Y:S07]  /*5460*/  HMMA.16816.F32 R32, R96, R86, R32 ;  /* 0x000000566020723c */ /* 0x000fee0000001820 */
[----:B------:R-:W-:Y:S01]  /*5470*/  IMAD.U32 R97, R252, -0x40, RZ ;  /* 0xffffffc0fc617824 */ /* 0x000fe200078e00ff */
[C---:B---3--:R-:W-:Y:S05]  /*5480*/  HMMA.16816.F32 R20, R148.reuse, R152, R20 ;  /* 0x000000989414723c */ /* 0x048fea0000001814 */
[C---:B------:R-:W-:Y:S03]  /*5490*/  LEA R250, P0, R97.reuse, R250, 0x2 ;  /* 0x000000fa61fa7211 */ /* 0x040fe600078010ff */
[C---:B------:R-:W-:Y:S04]  /*54a0*/  HMMA.16816.F32 R24, R148.reuse, R154, R24 ;  /* 0x0000009a9418723c */ /* 0x040fe80000001818 */
[----:B------:R-:W-:Y:S02]  /*54b0*/  LEA.HI.X.SX32 R251, R97, R251, 0x2, P0 ;  /* 0x000000fb61fb7211 */ /* 0x000fe400000f16ff */
[----:B------:R-:W-:Y:S02]  /*54c0*/  FSETP.GE.FTZ.AND P0, PT, R169, RZ, PT ;  /* 0x000000ffa900720b */ /* 0x000fe40003f16000 */
[C---:B-1----:R-:W-:Y:S08]  /*54d0*/  HMMA.16816.F32 R28, R148.reuse, R88, R28 ;  /* 0x00000058941c723c */ /* 0x042ff0000000181c */
[C---:B-----5:R-:W-:Y:S01]  /*54e0*/  FADD.FTZ R23, -R164.reuse, R23 ;  /* 0x00000017a4177221 */ /* 0x060fe20000010100 */
[----:B------:R-:W-:Y:S03]  /*54f0*/  HMMA.16816.F32 R32, R148, R90, R32 ;  /* 0x0000005a9420723c */ /* 0x000fe60000001820 */
[C---:B------:R-:W-:Y:S02]  /*5500*/  FADD.FTZ R96, -R165.reuse, R20 ;  /* 0x00000014a5607221 */ /* 0x040fe40000010100 */
[C---:B------:R-:W-:Y:S02]  /*5510*/  FADD.FTZ R20, -R165.reuse, R21 ;  /* 0x00000015a5147221 */ /* 0x040fe40000010100 */
[----:B------:R-:W-:Y:S01]  /*5520*/  FADD.FTZ R21, -R164, R22 ;  /* 0x00000016a4157221 */ /* 0x000fe20000010100 */
[-C--:B------:R-:W-:Y:S01]  /*5530*/  FSEL R97, R96, R165.reuse, P3 ;  /* 0x000000a560617208 */ /* 0x080fe20001800000 */
[----:B------:R-:W-:Y:S01]  /*5540*/  FADD.FTZ R24, -R165, R24 ;  /* 0x00000018a5187221 */ /* 0x000fe20000010100 */
[----:B------:R-:W-:Y:S02]  /*5550*/  FSETP.GE.FTZ.AND P3, PT, R181, RZ, PT ;  /* 0x000000ffb500720b */ /* 0x000fe40003f76000 */
[----:B------:R-:W-:Y:S01]  /*5560*/  FADD.FTZ R22, -R165, R25 ;  /* 0x00000019a5167221 */ /* 0x000fe20000010100 */
[-C--:B------:R-:W-:Y:S01]  /*5570*/  FSEL R21, R21, R164.reuse, P1 ;  /* 0x000000a415157208 */ /* 0x080fe20000800000 */
[C---:B------:R-:W-:Y:S01]  /*5580*/  FADD.FTZ R25, -R164.reuse, R26 ;  /* 0x0000001aa4197221 */ /* 0x040fe20000010100 */
[----:B------:R-:W-:Y:S01]  /*5590*/  FSEL R26, R23, R164, P0 ;  /* 0x000000a4171a7208 */ /* 0x000fe20000000000 */
[C---:B------:R-:W-:Y:S01]  /*55a0*/  FADD.FTZ R27, -R164.reuse, R27 ;  /* 0x0000001ba41b7221 */ /* 0x040fe20000010100 */
[----:B------:R-:W-:Y:S01]  /*55b0*/  FSETP.GE.FTZ.AND P0, PT, R167, RZ, PT ;  /* 0x000000ffa700720b */ /* 0x000fe20003f16000 */
[----:B------:R-:W-:Y:S01]  /*55c0*/  FADD.FTZ R96, -R165, R29 ;  /* 0x0000001da5607221 */ /* 0x000fe20000010100 */
[----:B------:R-:W-:Y:S01]  /*55d0*/  FSETP.GE.FTZ.AND P1, PT, R173, RZ, PT ;  /* 0x000000ffad00720b */ /* 0x000fe20003f36000 */
[----:B------:R-:W-:Y:S01]  /*55e0*/  FADD.FTZ R31, -R164, R31 ;  /* 0x0000001fa41f7221 */ /* 0x000fe20000010100 */
[-C--:B------:R-:W-:Y:S01]  /*55f0*/  FSEL R24, R24, R165.reuse, P0 ;  /* 0x000000a518187208 */ /* 0x080fe20000000000 */
[C---:B------:R-:W-:Y:S01]  /*5600*/  FADD.FTZ R28, -R165.reuse, R28 ;  /* 0x0000001ca51c7221 */ /* 0x040fe20000010100 */
[----:B------:R-:W-:Y:S01]  /*5610*/  FSETP.GE.FTZ.AND P0, PT, R168, RZ, PT ;  /* 0x000000ffa800720b */ /* 0x000fe20003f16000 */
[----:B------:R-:W-:Y:S01]  /*5620*/  FADD.FTZ R23, -R164, R30 ;  /* 0x0000001ea4177221 */ /* 0x000fe20000010100 */
[----:B------:R-:W-:Y:S01]  /*5630*/  FSEL R20, R20, R165, P2 ;  /* 0x000000a514147208 */ /* 0x000fe20001000000 */
[----:B------:R-:W-:Y:S01]  /*5640*/  FADD.FTZ R32, -R165, R32 ;  /* 0x00000020a5207221 */ /* 0x000fe20000010100 */
[----:B------:R-:W-:Y:S01]  /*5650*/  FSETP.GE.FTZ.AND P2, PT, R180, RZ, PT ;  /* 0x000000ffb400720b */ /* 0x000fe20003f56000 */
[----:B------:R-:W-:Y:S01]  /*5660*/  FMUL.FTZ R97, R170, R97 ;  /* 0x00000061aa617220 */ /* 0x000fe20000410000 */
[----:B------:R-:W-:Y:S01]  /*5670*/  FSEL R29, R22, R165, P4 ;  /* 0x000000a5161d7208 */ /* 0x000fe20002000000 */
[----:B------:R-:W-:Y:S01]  /*5680*/  FMUL.FTZ R20, R171, R20 ;  /* 0x00000014ab147220 */ /* 0x000fe20000410000 */
[-C--:B------:R-:W-:Y:S01]  /*5690*/  FSEL R22, R25, R164.reuse, P1 ;  /* 0x000000a419167208 */ /* 0x080fe20000800000 */
[----:B------:R-:W-:Y:S01]  /*56a0*/  FMUL.FTZ R21, R172, R21 ;  /* 0x00000015ac157220 */ /* 0x000fe20000410000 */
[----:B------:R-:W-:Y:S01]  /*56b0*/  FSEL R27, R27, R164, P0 ;  /* 0x000000a41b1b7208 */ /* 0x000fe20000000000 */
[----:B------:R-:W-:Y:S01]  /*56c0*/  FMUL.FTZ R26, R169, R26 ;  /* 0x0000001aa91a7220 */ /* 0x000fe20000410000 */
[----:B------:R-:W-:Y:S01]  /*56d0*/  FSETP.GE.FTZ.AND P1, PT, R179, RZ, PT ;  /* 0x000000ffb300720b */ /* 0x000fe20003f36000 */
[----:B------:R-:W-:Y:S01]  /*56e0*/  FMUL.FTZ R24, R167, R24 ;  /* 0x00000018a7187220 */ /* 0x000fe20000410000 */
[----:B------:R-:W-:Y:S01]  /*56f0*/  FSETP.GE.FTZ.AND P0, PT, R175, RZ, PT ;  /* 0x000000ffaf00720b */ /* 0x000fe20003f16000 */
[----:B------:R-:W-:Y:S01]  /*5700*/  FMUL.FTZ R29, R174, R29 ;  /* 0x0000001dae1d7220 */ /* 0x000fe20000410000 */
[----:B------:R-:W-:Y:S01]  /*5710*/  FSEL R25, R96, R165, P2 ;  /* 0x000000a560197208 */ /* 0x000fe20001000000 */
[----:B------:R-:W-:Y:S01]  /*5720*/  FMUL.FTZ R22, R173, R22 ;  /* 0x00000016ad167220 */ /* 0x000fe20000410000 */
[----:B------:R-:W-:Y:S01]  /*5730*/  FSETP.GE.FTZ.AND P2, PT, R177, RZ, PT ;  /* 0x000000ffb100720b */ /* 0x000fe20003f56000 */
[----:B------:R-:W-:Y:S01]  /*5740*/  FMUL.FTZ R27, R168, R27 ;  /* 0x0000001ba81b7220 */ /* 0x000fe20000410000 */
[----:B------:R-:W-:Y:S01]  /*5750*/  FSEL R28, R28, R165, P3 ;  /* 0x000000a51c1c7208 */ /* 0x000fe20001800000 */
[----:B------:R-:W-:Y:S01]  /*5760*/  FMUL.FTZ R25, R180, R25 ;  /* 0x00000019b4197220 */ /* 0x000fe20000410000 */
[----:B------:R-:W-:Y:S01]  /*5770*/  FSEL R30, R31, R164, P2 ;  /* 0x000000a41f1e7208 */ /* 0x000fe20001000000 */
[----:B------:R-:W-:Y:S01]  /*5780*/  FADD.FTZ R31, -R164, R34 ;  /* 0x00000022a41f7221 */ /* 0x000fe20000010100 */
[----:B------:R-:W-:Y:S01]  /*5790*/  FSETP.GE.FTZ.AND P3, PT, R178, RZ, PT ;  /* 0x000000ffb200720b */ /* 0x000fe20003f76000 */
[----:B------:R-:W-:Y:S01]  /*57a0*/  FMUL.FTZ R28, R181, R28 ;  /* 0x0000001cb51c7220 */ /* 0x000fe20000410000 */
[----:B------:R-:W-:Y:S01]  /*57b0*/  FSETP.GE.FTZ.AND P4, PT, R166, RZ, PT ;  /* 0x000000ffa600720b */ /* 0x000fe20003f96000 */
[----:B------:R-:W-:Y:S01]  /*57c0*/  FMUL.FTZ R30, R177, R30 ;  /* 0x0000001eb11e7220 */ /* 0x000fe20000410000 */
[----:B------:R-:W-:Y:S02]  /*57d0*/  FSETP.GE.FTZ.AND P2, PT, R176, RZ, PT ;  /* 0x000000ffb000720b */ /* 0x000fe40003f56000 */
[-C--:B------:R-:W-:Y:S02]  /*57e0*/  FSEL R23, R23, R164.reuse, P3 ;  /* 0x000000a417177208 */ /* 0x080fe40001800000 */
[----:B------:R-:W-:Y:S01]  /*57f0*/  FSEL R99, R32, R165, P4 ;  /* 0x000000a520637208 */ /* 0x000fe20002000000 */
[----:B------:R-:W-:Y:S01]  /*5800*/  @P1 FADD.FTZ R165, -R165, R33 ;  /* 0x00000021a5a51221 */ /* 0x000fe20000010100 */
[----:B------:R-:W-:Y:S01]  /*5810*/  FSEL R31, R31, R164, P2 ;  /* 0x000000a41f1f7208 */ /* 0x000fe20001000000 */
[----:B------:R-:W-:Y:S02]  /*5820*/  @P0 FADD.FTZ R164, -R164, R35 ;  /* 0x00000023a4a40221 */ /* 0x000fe40000010100 */
        /* <DEDUP_REMOVED lines=13> */
[C---:B------:R-:W-:Y:S02]  /*5900*/  LEA R10, P0, R7.reuse, R246, 0x1 ;  /* 0x000000f6070a7211 */ /* 0x040fe400078008ff */
[----:B------:R-:W-:Y:S01]  /*5910*/  ISETP.NE.U32.AND P5, PT, R4, 0x1, PT ;  /* 0x000000010400780c */ /* 0x000fe20003fa5070 */
[----:B------:R-:W-:Y:S01]  /*5920*/  IMAD.MOV.U32 R4, RZ, RZ, c[0x0][0x194] ;  /* 0x00006500ff047624 */ /* 0x000fe200078e00ff */
[----:B------:R-:W-:Y:S02]  /*5930*/  LEA.HI.X.SX32 R11, R7, R247, 0x1, P0 ;  /* 0x000000f7070b7211 */ /* 0x000fe400000f0eff */
[----:B------:R-:W-:Y:S02]  /*5940*/  SEL R6, R6, 0x6000, !P5 ;  /* 0x0000600006067807 */ /* 0x000fe40006800000 */
[C---:B------:R-:W-:Y:S02]  /*5950*/  @!P3 LEA R16, P5, R5.reuse, R10, 0x6 ;  /* 0x0000000a0510b211 */ /* 0x040fe400078a30ff */
[----:B------:R-:W-:Y:S01]  /*5960*/  LEA R9, P4, R5, R7, 0x5 ;  /* 0x0000000705097211 */ /* 0x000fe200078828ff */
[----:B------:R-:W-:Y:S01]  /*5970*/  IMAD.IADD R237, R237, 0x1, R6 ;  /* 0x00000001eded7824 */ /* 0x000fe200078e0206 */
[----:B------:R-:W-:Y:S01]  /*5980*/  @!P3 LEA.HI.X R17, R5, R11, R4, 0x6, P5 ;  /* 0x0000000b0511b211 */ /* 0x000fe200028f3404 */
[--C-:B------:R-:W-:Y:S01]  /*5990*/  IMAD.IADD R233, R233, 0x1, R6.reuse ;  /* 0x00000001e9e97824 */ /* 0x100fe200078e0206 */
[----:B------:R-:W-:Y:S01]  /*59a0*/  @!P1 LEA R14, P0, R9, R246, 0x1 ;  /* 0x000000f6090e9211 */ /* 0x000fe200078008ff */
[----:B------:R-:W-:Y:S01]  /*59b0*/  IMAD.IADD R195, R195, 0x1, R6 ;  /* 0x00000001c3c37824 */ /* 0x000fe200078e0206 */
[----:B------:R1:W-:Y:S01]  /*59c0*/  @P3 STS [R237], RZ ;  /* 0x000000ffed003388 */ /* 0x0003e20000000800 */
[----:B------:R-:W-:Y:S03]  /*59d0*/  SHF.R.S32.HI R8, RZ, 0x1f, R7 ;  /* 0x0000001fff087819 */ /* 0x000fe60000011407 */
[----:B------:R1:W-:Y:S01]  /*59e0*/  @P3 STS [R237+0x4], RZ ;  /* 0x000004ffed003388 */ /* 0x0003e20000000800 */
[----:B------:R-:W-:Y:S02]  /*59f0*/  LEA.HI.X R8, R5, R8, R4, 0x5, P4 ;  /* 0x0000000805087211 */ /* 0x000fe400020f2c04 */
[C---:B------:R-:W-:Y:S01]  /*5a00*/  @!P2 LEA R12, P4, R9.reuse, R246, 0x1 ;  /* 0x000000f6090ca211 */ /* 0x040fe200078808ff */
[----:B------:R1:W-:Y:S01]  /*5a10*/  @P3 STS [R237+0x8], RZ ;  /* 0x000008ffed003388 */ /* 0x0003e20000000800 */
[CC--:B------:R-:W-:Y:S01]  /*5a20*/  @!P1 LEA.HI.X R15, R9.reuse, R247.reuse, R8, 0x1, P0 ;  /* 0x000000f7090f9211 */ /* 0x0c0fe200000f0c08 */
        /* <DEDUP_REMOVED lines=49> */
.L_x_1172:
        /* <DEDUP_REMOVED lines=138> */
.L_x_1173:
        /* <DEDUP_REMOVED lines=9> */
[----:B------:R-:W-:Y:S04]  /*6670*/  LDSM.16.M88.4 R168, [R189] ;  /* 0x00000000bda8783b */ /* 0x000fe80000000200 */
[----:B------:R-:W-:Y:S01]  /*6680*/  LDSM.16.MT88.4 R172, [R201+0x13000] ;  /* 0x01300000c9ac783b */ /* 0x000fe20000004200 */
[-C--:B--2---:R-:W-:Y:S03]  /*6690*/  HMMA.16816.F32 R4, R148, R16.reuse, RZ ;  /* 0x000000109404723c */ /* 0x084fe600000018ff */
[----:B------:R-:W-:Y:S04]  /*66a0*/  LDSM.16.MT88.4 R176, [R201+0x15000] ;  /* 0x01500000c9b0783b */ /* 0x000fe80000004200 */
[----:B------:R-:W-:Y:S01]  /*66b0*/  LDSM.16.MT88.4 R180, [R201+0x15800] ;  /* 0x01580000c9b4783b */ /* 0x000fe20000004200 */
[C---:B-1-3--:R-:W-:Y:S03]  /*66c0*/  HMMA.16816.F32 R8, R92.reuse, R16, RZ ;  /* 0x000000105c08723c */ /* 0x04afe600000018ff */
[----:B------:R-:W-:Y:S05]  /*66d0*/  LDSM.16.MT88.4 R184, [R201+0x17800] ;  /* 0x01780000c9b8783b */ /* 0x000fea0000004200 */
        /* <DEDUP_REMOVED lines=15> */
[----:B------:R-:W2:Y:S07]  /*67d0*/  LDSM.16.M88.4 R156, [R189+0x1000] ;  /* 0x00100000bd9c783b */ /* 0x000eae0000000200 */
[-C--:B------:R-:W-:Y:S08]  /*67e0*/  HMMA.16816.F32 R20, R152, R164.reuse, R20 ;  /* 0x000000a49814723c */ /* 0x080ff00000001814 */
[C---:B------:R-:W-:Y:S08]  /*67f0*/  HMMA.16816.F32 R24, R160.reuse, R164, R24 ;  /* 0x000000a4a018723c */ /* 0x040ff00000001818 */
[-C--:B------:R-:W-:Y:S08]  /*6800*/  HMMA.16816.F32 R28, R160, R166.reuse, R28 ;  /* 0x000000a6a01c723c */ /* 0x080ff0000000181c */
[C---:B------:R-:W-:Y:S01]  /*6810*/  HMMA.16816.F32 R32, R152.reuse, R166, R32 ;  /* 0x000000a69820723c */ /* 0x040fe20000001820 */
[----:B------:R-:W3:Y:S07]  /*6820*/  LDSM.16.MT88.4 R164, [R201+0x17000] ;  /* 0x01700000c9a4783b */ /* 0x000eee0000004200 */
[-C--:B-1----:R-:W-:Y:S08]  /*6830*/  HMMA.16816.F32 R84, R152, R148.reuse, R84 ;  /* 0x000000949854723c */ /* 0x082ff00000001854 */
[C---:B------:R-:W-:Y:S08]  /*6840*/  HMMA.16816.F32 R88, R160.reuse, R148, R88 ;  /* 0x00000094a058723c */ /* 0x040ff00000001858 */
[-C--:B------:R-:W-:Y:S01]  /*6850*/  HMMA.16816.F32 R92, R160, R150.reuse, R92 ;  /* 0x00000096a05c723c */ /* 0x080fe2000000185c */
[----:B------:R-:W-:Y:S07]  /*6860*/  LDSM.16.M88.4 R160, [R190+0x1000] ;  /* 0x00100000bea0783b */ /* 0x000fee0000000200 */
[----:B------:R-:W-:Y:S01]  /*6870*/  HMMA.16816.F32 R96, R152, R150, R96 ;  /* 0x000000969860723c */ /* 0x000fe20000001860 */
[----:B------:R-:W-:Y:S04]  /*6880*/  LDSM.16.M88.4 R148, [R190] ;  /* 0x00000000be94783b */ /* 0x000fe80000000200 */
[----:B------:R-:W1:Y:S03]  /*6890*/  LDSM.16.MT88.4 R152, [R201+0x13800] ;  /* 0x01380000c998783b */ /* 0x000e660000004200 */
[-C--:B------:R-:W-:Y:S08]  /*68a0*/  HMMA.16816.F32 R4, R168, R172.reuse, R4 ;  /* 0x000000aca804723c */ /* 0x080ff00000001804 */
[C---:B--2---:R-:W-:Y:S08]  /*68b0*/  HMMA.16816.F32 R8, R156.reuse, R172, R8 ;  /* 0x000000ac9c08723c */ /* 0x044ff00000001808 */
        /* <DEDUP_REMOVED lines=9> */
[----:B------:R-:W-:Y:S08]  /*6950*/  HMMA.16816.F32 R96, R168, R166, R96 ;  /* 0x000000a6a860723c */ /* 0x000ff00000001860 */
[-C--:B-1----:R-:W-:Y:S08]  /*6960*/  HMMA.16816.F32 R4, R148, R152.reuse, R4 ;  /* 0x000000989404723c */ /* 0x082ff00000001804 */
[C---:B------:R-:W-:Y:S07]  /*6970*/  HMMA.16816.F32 R8, R160.reuse, R152, R8 ;  /* 0x00000098a008723c */ /* 0x040fee0000001808 */
[----:B------:R-:W-:Y:S01]  /*6980*/  @P6 IADD3 R152, P0, R248, -0x100, RZ ;  /* 0xffffff00f8986810 */ /* 0x000fe20007f1e0ff */
[-C--:B------:R-:W-:Y:S04]  /*6990*/  HMMA.16816.F32 R12, R160, R154.reuse, R12 ;  /* 0x0000009aa00c723c */ /* 0x080fe8000000180c */
[----:B------:R-:W-:Y:S01]  /*69a0*/  @P6 IADD3.X R153, R249, -0x1, RZ, P0, !PT ;  /* 0xfffffffff9996810 */ /* 0x000fe200007fe4ff */
[----:B------:R-:W-:Y:S03]  /*69b0*/  @P6 IMAD.MOV.U32 R248, RZ, RZ, R152 ;  /* 0x000000fffff86224 */ /* 0x000fe600078e0098 */
[C---:B------:R-:W-:Y:S04]  /*69c0*/  HMMA.16816.F32 R16, R148.reuse, R154, R16 ;  /* 0x0000009a9410723c */ /* 0x040fe80000001810 */
[----:B------:R-:W-:Y:S02]  /*69d0*/  @P6 IMAD.MOV.U32 R249, RZ, RZ, R153 ;  /* 0x000000fffff96224 */ /* 0x000fe400078e0099 */
[----:B------:R-:W-:Y:S02]  /*69e0*/  IMAD.SHL.U32 R153, R252, 0x10, RZ ;  /* 0x00000010fc997824 */ /* 0x000fe400078e00ff */
[-C--:B------:R-:W-:Y:S04]  /*69f0*/  HMMA.16816.F32 R20, R148, R180.reuse, R20 ;  /* 0x000000b49414723c */ /* 0x080fe80000001814 */
[----:B------:R-:W-:Y:S01]  /*6a00*/  @P6 IMAD.WIDE R156, R214, 0x4, R248 ;  /* 0x00000004d69c6825 */ /* 0x000fe200078e02f8 */
[CC--:B------:R-:W-:Y:S03]  /*6a10*/  LEA R168, P1, R153.reuse, R250.reuse, 0x2 ;  /* 0x000000fa99a87211 */ /* 0x0c0fe600078210ff */
[C---:B------:R-:W-:Y:S01]  /*6a20*/  HMMA.16816.F32 R24, R160.reuse, R180, R24 ;  /* 0x000000b4a018723c */ /* 0x040fe20000001818 */
[----:B------:R1:W5:Y:S03]  /*6a30*/  @P6 LDG.E R235, [R156.64] ;  /* 0x000000089ceb6981 */ /* 0x000366000c1e1900 */
[-C--:B------:R-:W-:Y:S01]  /*6a40*/  LEA.HI.X.SX32 R169, R153, R251.reuse, 0x2, P1 ;  /* 0x000000fb99a97211 */ /* 0x080fe200008f16ff */
[----:B------:R1:W5:Y:S01]  /*6a50*/  @P6 LDG.E R236, [R156.64+0x20] ;  /* 0x000020089cec6981 */ /* 0x000362000c1e1900 */
[C---:B------:R-:W-:Y:S02]  /*6a60*/  IMAD.SHL.U32 R155, R252.reuse, 0x8, RZ ;  /* 0x00000008fc9b7824 */ /* 0x040fe400078e00ff */
[-C--:B------:R-:W-:Y:S01]  /*6a70*/  HMMA.16816.F32 R28, R160, R182.reuse, R28 ;  /* 0x000000b6a01c723c */ /* 0x080fe2000000181c */
[----:B------:R-:W-:Y:S03]  /*6a80*/  RED.E.ADD.F32.FTZ.RN.STRONG.GPU [R250.64], R4 ;  /* 0x00000004fa00798e */ /* 0x000fe6000c10e788 */
[CC--:B------:R-:W-:Y:S04]  /*6a90*/  LEA R158, P0, R155.reuse, R250.reuse, 0x2 ;  /* 0x000000fa9b9e7211 */ /* 0x0c0fe800078010ff */
[C---:B------:R-:W-:Y:S04]  /*6aa0*/  HMMA.16816.F32 R32, R148.reuse, R182, R32 ;  /* 0x000000b69420723c */ /* 0x040fe80000001820 */
[-C--:B------:R-:W-:Y:S04]  /*6ab0*/  LEA.HI.X.SX32 R159, R155, R251.reuse, 0x2, P0 ;  /* 0x000000fb9b9f7211 */ /* 0x080fe800000f16ff */
[-C--:B------:R-:W-:Y:S01]  /*6ac0*/  HMMA.16816.F32 R84, R148, R184.reuse, R84 ;  /* 0x000000b89454723c */ /* 0x080fe20000001854 */
[----:B------:R2:W-:Y:S04]  /*6ad0*/  RED.E.ADD.F32.FTZ.RN.STRONG.GPU [R158.64], R5 ;  /* 0x000000059e00798e */ /* 0x0005e8000c10e788 */
[----:B------:R-:W-:Y:S01]  /*6ae0*/  RED.E.ADD.F32.FTZ.RN.STRONG.GPU [R168.64], R6 ;  /* 0x00000006a800798e */ /* 0x000fe2000c10e788 */
[C---:B-1----:R-:W-:Y:S02]  /*6af0*/  IMAD R157, R252.reuse, 0x28, RZ ;  /* 0x00000028fc9d7824 */ /* 0x042fe400078e02ff */
[C---:B------:R-:W-:Y:S08]  /*6b00*/  HMMA.16816.F32 R88, R160.reuse, R184, R88 ;  /* 0x000000b8a058723c */ /* 0x040ff00000001858 */
[-C--:B------:R-:W-:Y:S07]  /*6b10*/  HMMA.16816.F32 R92, R160, R186.reuse, R92 ;  /* 0x000000baa05c723c */ /* 0x080fee000000185c */
[C---:B------:R-:W-:Y:S01]  /*6b20*/  IMAD R161, R252.reuse, 0x18, RZ ;  /* 0x00000018fca17824 */ /* 0x040fe200078e02ff */
[----:B------:R-:W-:Y:S04]  /*6b30*/  HMMA.16816.F32 R96, R148, R186, R96 ;  /* 0x000000ba9460723c */ /* 0x000fe80000001860 */
[-C--:B------:R-:W-:Y:S01]  /*6b40*/  LEA R166, P0, R161, R250.reuse, 0x2 ;  /* 0x000000faa1a67211 */ /* 0x080fe200078010ff */
[C---:B------:R-:W-:Y:S01]  /*6b50*/  IMAD.SHL.U32 R163, R252.reuse, 0x20, RZ ;  /* 0x00000020fca37824 */ /* 0x040fe200078e00ff */
[----:B--2---:R-:W-:Y:S02]  /*6b60*/  IADD3 R5, R153, 0x20, RZ ;  /* 0x0000002099057810 */ /* 0x004fe40007ffe0ff */
[-C--:B------:R-:W-:Y:S01]  /*6b70*/  LEA.HI.X.SX32 R167, R161, R251.reuse, 0x2, P0 ;  /* 0x000000fba1a77211 */ /* 0x080fe200000f16ff */
[C---:B------:R-:W-:Y:S03]  /*6b80*/  IMAD R161, R252.reuse, 0x30, RZ ;  /* 0x00000030fca17824 */ /* 0x040fe600078e02ff */
[-C--:B------:R-:W-:Y:S01]  /*6b90*/  LEA R164, P1, R163, R250.reuse, 0x2 ;  /* 0x000000faa3a47211 */ /* 0x080fe200078210ff */
[----:B------:R1:W-:Y:S01]  /*6ba0*/  RED.E.ADD.F32.FTZ.RN.STRONG.GPU [R166.64], R7 ;  /* 0x00000007a600798e */ /* 0x0003e2000c10e788 */
[-C--:B------:R-:W-:Y:S02]  /*6bb0*/  LEA R156, P0, R157, R250.reuse, 0x2 ;  /* 0x000000fa9d9c7211 */ /* 0x080fe400078010ff */
        /* <DEDUP_REMOVED lines=8> */
[-C--:B------:R-:W-:Y:S03]  /*6c40*/  LEA.HI.X.SX32 R163, R163, R251.reuse, 0x2, P0 ;  /* 0x000000fba3a37211 */ /* 0x080fe600000f16ff */
[----:B------:R4:W-:Y:S04]  /*6c50*/  RED.E.ADD.F32.FTZ.RN.STRONG.GPU [R160.64], R10 ;  /* 0x0000000aa000798e */ /* 0x0009e8000c10e788 */
[----:B------:R4:W-:Y:S04]  /*6c60*/  RED.E.ADD.F32.FTZ.RN.STRONG.GPU [R162.64], R11 ;  /* 0x0000000ba200798e */ /* 0x0009e8000c10e788 */
[----:B------:R4:W-:Y:S01]  /*6c70*/  RED.E.ADD.F32.FTZ.RN.STRONG.GPU [R250.64+0x80], R16 ;  /* 0x00008010fa00798e */ /* 0x0009e2000c10e788 */
[----:B-1----:R-:W-:Y:S01]  /*6c80*/  IMAD.IADD R7, R155, 0x1, R5 ;  /* 0x000000019b077824 */ /* 0x002fe200078e0205 */
[CC--:B------:R-:W-:Y:S02]  /*6c90*/  LEA R166, P0, R5.reuse, R250.reuse, 0x2 ;  /* 0x000000fa05a67211 */ /* 0x0c0fe400078010ff */
[----:B------:R1:W-:Y:S02]  /*6ca0*/  RED.E.ADD.F32.FTZ.RN.STRONG.GPU [R158.64+0x80], R17 ;  /* 0x000080119e00798e */ /* 0x0003e4000c10e788 */
[-C--:B------:R-:W-:Y:S01]  /*6cb0*/  LEA.HI.X.SX32 R167, R5, R251.reuse, 0x2, P0 ;  /* 0x000000fb05a77211 */ /* 0x080fe200000f16ff */
[----:B------:R-:W-:Y:S01]  /*6cc0*/  IMAD.IADD R5, R155, 0x1, R7 ;  /* 0x000000019b057824 */ /* 0x000fe200078e0207 */
[CC--:B--2---:R-:W-:Y:S03]  /*6cd0*/  LEA R164, P0, R7.reuse, R250.reuse, 0x2 ;  /* 0x000000fa07a47211 */ /* 0x0c4fe600078010ff */
[----:B------:R2:W-:Y:S01]  /*6ce0*/  RED.E.ADD.F32.FTZ.RN.STRONG.GPU [R166.64], R18 ;  /* 0x00000012a600798e */ /* 0x0005e2000c10e788 */
[-C--:B------:R-:W-:Y:S01]  /*6cf0*/  LEA.HI.X.SX32 R165, R7, R251.reuse, 0x2, P0 ;  /* 0x000000fb07a57211 */ /* 0x080fe200000f16ff */
[----:B------:R-:W-:Y:S01]  /*6d00*/  IMAD.IADD R7, R155, 0x1, R5 ;  /* 0x000000019b077824 */ /* 0x000fe200078e0205 */
[-C--:B---3--:R-:W-:Y:S03]  /*6d10*/  LEA R156, P1, R5, R250.reuse, 0x2 ;  /* 0x000000fa059c7211 */ /* 0x088fe600078210ff */
[----:B------:R-:W-:Y:S01]  /*6d20*/  IMAD.IADD R9, R155, 0x1, R7 ;  /* 0x000000019b097824 */ /* 0x000fe200078e0207 */
[-C--:B------:R-:W-:Y:S01]  /*6d30*/  LEA R6, P0, R7, R250.reuse, 0x2 ;  /* 0x000000fa07067211 */ /* 0x080fe200078010ff */
[----:B------:R3:W-:Y:S01]  /*6d40*/  RED.E.ADD.F32.FTZ.RN.STRONG.GPU [R164.64], R19 ;  /* 0x00000013a400798e */ /* 0x0007e2000c10e788 */
[-C--:B------:R-:W-:Y:S01]  /*6d50*/  LEA.HI.X.SX32 R157, R5, R251.reuse, 0x2, P1 ;  /* 0x000000fb059d7211 */ /* 0x080fe200008f16ff */
[----:B------:R-:W-:Y:S01]  /*6d60*/  IMAD.IADD R5, R155, 0x1, R9 ;  /* 0x000000019b057824 */ /* 0x000fe200078e0209 */
[-C--:B------:R-:W-:Y:S02]  /*6d70*/  LEA.HI.X.SX32 R7, R7, R251.reuse, 0x2, P0 ;  /* 0x000000fb07077211 */ /* 0x080fe400000f16ff */
[CC--:B----4-:R-:W-:Y:S01]  /*6d80*/  LEA R10, P0, R9.reuse, R250.reuse, 0x2 ;  /* 0x000000fa090a7211 */ /* 0x0d0fe200078010ff */
[----:B------:R4:W-:Y:S03]  /*6d90*/  RED.E.ADD.F32.FTZ.RN.STRONG.GPU [R156.64], R12 ;  /* 0x0000000c9c00798e */ /* 0x0009e6000c10e788 */
[-C--:B------:R-:W-:Y:S01]  /*6da0*/  LEA.HI.X.SX32 R11, R9, R251.reuse, 0x2, P0 ;  /* 0x000000fb090b7211 */ /* 0x080fe200000f16ff */
[----:B------:R-:W-:Y:S01]  /*6db0*/  RED.E.ADD.F32.FTZ.RN.STRONG.GPU [R6.64], R13 ;  /* 0x0000000d0600798e */ /* 0x000fe2000c10e788 */
[-C--:B------:R-:W-:Y:S02]  /*6dc0*/  LEA R16, P0, R5, R250.reuse, 0x2 ;  /* 0x000000fa05107211 */ /* 0x080fe400078010ff */
[----:B------:R-:W-:Y:S01]  /*6dd0*/  IADD3 R9, R153, 0x40, RZ ;  /* 0x0000004099097810 */ /* 0x000fe20007ffe0ff */
[----:B------:R4:W-:Y:S01]  /*6de0*/  RED.E.ADD.F32.FTZ.RN.STRONG.GPU [R10.64], R14 ;  /* 0x0000000e0a00798e */ /* 0x0009e2000c10e788 */
[-C--:B-1----:R-:W-:Y:S03]  /*6df0*/  LEA.HI.X.SX32 R17, R5, R251.reuse, 0x2, P0 ;  /* 0x000000fb05117211 */ /* 0x082fe600000f16ff */
[----:B------:R-:W-:Y:S01]  /*6e00*/  IMAD.IADD R5, R155, 0x1, R9 ;  /* 0x000000019b057824 */ /* 0x000fe200078e0209 */
[CC--:B--2---:R-:W-:Y:S01]  /*6e10*/  LEA R18, P0, R9.reuse, R250.reuse, 0x2 ;  /* 0x000000fa09127211 */ /* 0x0c4fe200078010ff */
[----:B------:R1:W-:Y:S04]  /*6e20*/  RED.E.ADD.F32.FTZ.RN.STRONG.GPU [R16.64], R15 ;  /* 0x0000000f1000798e */ /* 0x0003e8000c10e788 */
[----:B------:R-:W-:Y:S01]  /*6e30*/  RED.E.ADD.F32.FTZ.RN.STRONG.GPU [R250.64+0x100], R20 ;  /* 0x00010014fa00798e */ /* 0x000fe2000c10e788 */
[-C--:B---3--:R-:W-:Y:S01]  /*6e40*/  LEA.HI.X.SX32 R19, R9, R251.reuse, 0x2, P0 ;  /* 0x000000fb09137211 */ /* 0x088fe200000f16ff */
[----:B------:R-:W-:Y:S02]  /*6e50*/  IMAD.IADD R9, R155, 0x1, R5 ;  /* 0x000000019b097824 */ /* 0x000fe400078e0205 */
[----:B------:R-:W-:Y:S01]  /*6e60*/  RED.E.ADD.F32.FTZ.RN.STRONG.GPU [R158.64+0x100], R21 ;  /* 0x000100159e00798e */ /* 0x000fe2000c10e788 */
[CC--:B----4-:R-:W-:Y:S03]  /*6e70*/  LEA R156, P0, R5.reuse, R250.reuse, 0x2 ;  /* 0x000000fa059c7211 */ /* 0x0d0fe600078010ff */
[----:B------:R-:W-:Y:S01]  /*6e80*/  RED.E.ADD.F32.FTZ.RN.STRONG.GPU [R18.64], R22 ;  /* 0x000000161200798e */ /* 0x000fe2000c10e788 */
[-C--:B------:R-:W-:Y:S01]  /*6e90*/  LEA.HI.X.SX32 R157, R5, R251.reuse, 0x2, P0 ;  /* 0x000000fb059d7211 */ /* 0x080fe200000f16ff */
[----:B------:R-:W-:Y:S01]  /*6ea0*/  IMAD.IADD R5, R155, 0x1, R9 ;  /* 0x000000019b057824 */ /* 0x000fe200078e0209 */
[-C--:B------:R-:W-:Y:S03]  /*6eb0*/  LEA R10, P1, R9, R250.reuse, 0x2 ;  /* 0x000000fa090a7211 */ /* 0x080fe600078210ff */
        /* <DEDUP_REMOVED lines=89> */
[----:B------:R-:W-:Y:S02]  /*7450*/  LEA R84, P0, R155, R250, 0x2 ;  /* 0x000000fa9b547211 */ /* 0x000fe400078010ff */
[----:B------:R-:W-:Y:S01]  /*7460*/  ISETP.GT.AND P2, PT, R239, R224, PT ;  /* 0x000000e0ef00720c */ /* 0x000fe20003f44270 */
[----:B------:R-:W1:Y:S01]  /*7470*/  LDSM.16.MT88.4 R4, [R197+0x1e000] ;  /* 0x01e00000c504783b */ /* 0x000e620000004200 */
[----:B------:R-:W-:Y:S02]  /*7480*/  LEA.HI.X.SX32 R85, R155, R251, 0x2, P0 ;  /* 0x000000fb9b557211 */ /* 0x000fe400000f16ff */
[----:B------:R-:W-:Y:S01]  /*7490*/  @P6 IADD3 R228, P1, R228, -0x100, RZ ;  /* 0xffffff00e4e46810 */ /* 0x000fe20007f3e0ff */
[----:B------:R-:W-:Y:S03]  /*74a0*/  RED.E.ADD.F32.FTZ.RN.STRONG.GPU [R16.64], R98 ;  /* 0x000000621000798e */ /* 0x000fe6000c10e788 */
[----:B------:R-:W-:Y:S01]  /*74b0*/  @P6 IADD3.X R229, R229, -0x1, RZ, P1, !PT ;  /* 0xffffffffe5e56810 */ /* 0x000fe20000ffe4ff */
        /* <DEDUP_REMOVED lines=55> */
[C---:B------:R-:W-:Y:S01]  /*7830*/  LOP3.LUT R4, R239.reuse, 0x1, RZ, 0xc0, !PT ;  /* 0x00000001ef047812 */ /* 0x040fe200078ec0ff */
[-C--:B-1----:R-:W-:Y:S05]  /*7840*/  HMMA.16816.F32 R100, R32, R84.reuse, R100 ;  /* 0x000000542064723c */ /* 0x082fea0000001864 */
[----:B------:R-:W-:Y:S02]  /*7850*/  ISETP.NE.U32.AND P0, PT, R4, 0x1, PT ;  /* 0x000000010400780c */ /* 0x000fe40003f05070 */
[C---:B------:R-:W-:Y:S01]  /*7860*/  IADD3 R4, R194.reuse, -0x6000, RZ ;  /* 0xffffa000c2047810 */ /* 0x040fe20007ffe0ff */
[C---:B------:R-:W-:Y:S04]  /*7870*/  HMMA.16816.F32 R104, R88.reuse, R84, R104 ;  /* 0x000000545868723c */ /* 0x040fe80000001868 */
[----:B------:R-:W-:Y:S04]  /*7880*/  IADD3 R239, R239, -0x1, RZ ;  /* 0xffffffffefef7810 */ /* 0x000fe80007ffe0ff */
[-C--:B------:R-:W-:Y:S04]  /*7890*/  HMMA.16816.F32 R108, R88, R86.reuse, R108 ;  /* 0x00000056586c723c */ /* 0x080fe8000000186c */
[----:B------:R-:W-:Y:S04]  /*78a0*/  @P0 IADD3 R4, R194, 0x6000, RZ ;  /* 0x00006000c2040810 */ /* 0x000fe80007ffe0ff */
[C---:B------:R-:W-:Y:S04]  /*78b0*/  HMMA.16816.F32 R112, R32.reuse, R86, R112 ;  /* 0x000000562070723c */ /* 0x040fe80000001870 */
[----:B----4-:R-:W-:Y:S04]  /*78c0*/  IMAD.MOV.U32 R194, RZ, RZ, R4 ;  /* 0x000000ffffc27224 */ /* 0x010fe800078e0004 */
        /* <DEDUP_REMOVED lines=11> */
[----:B------:R-:W-:Y:S01]  /*7980*/  ISETP.NE.AND P0, PT, R241, -0x1, PT ;  /* 0xfffffffff100780c */ /* 0x000fe20003f05270 */
[----:B------:R-:W-:Y:S01]  /*7990*/  FMUL.FTZ R101, R101, c[0x0][0x2e0] ;  /* 0x0000b80065657a20 */ /* 0x000fe20000410000 */
[----:B------:R-:W-:Y:S01]  /*79a0*/  SHF.R.S32.HI R4, RZ, 0x1f, R211 ;  /* 0x0000001fff047819 */ /* 0x000fe200000114d3 */
        /* <DEDUP_REMOVED lines=132> */
[----:B------:R1:W-:Y:S01]  /*81f0*/  STS [R220+0x7400], R43 ;  /* 0x0074002bdc007388 */ /* 0x0003e20000000800 */
        /* <DEDUP_REMOVED lines=49> */
[----:B------:R-:W-:-:S02]  /*8510*/  F2FP.PACK_AB R77, R77, R76 ;  /* 0x0000004c4d4d723e */ /* 0x000fc400000000ff */
[----:B------:R2:W-:Y:S01]  /*8520*/  STS [R222+0xa000], R81 ;  /* 0x00a00051de007388 */ /* 0x0005e20000000800 */
[----:B------:R-:W-:Y:S02]  /*8530*/  @P0 IADD3 R40, R240, R241, RZ ;  /* 0x000000f1f0280210 */ /* 0x000fe40007ffe0ff */
[----:B------:R-:W-:Y:S01]  /*8540*/  F2FP.PACK_AB R79, R79, R78 ;  /* 0x0000004e4f4f723e */ /* 0x000fe200000000ff */
[----:B------:R2:W-:Y:S02]  /*8550*/  STS [R222+0xa400], R83 ;  /* 0x00a40053de007388 */ /* 0x0005e40000000800 */
[C---:B-1----:R-:W-:Y:S02]  /*8560*/  @P0 IMAD.WIDE.U32 R42, R40.reuse, c[0x0][0x3a0], RZ ;  /* 0x0000e800282a0a25 */ /* 0x042fe400078e00ff */
[----:B------:R2:W-:Y:S02]  /*8570*/  STS [R220+0xb000], R73 ;  /* 0x00b00049dc007388 */ /* 0x0005e40000000800 */
[----:B------:R-:W-:-:S02]  /*8580*/  @P0 IMAD R40, R40, c[0x0][0x3a4], R43 ;  /* 0x0000e90028280a24 */ /* 0x000fc400078e022b */
        /* <DEDUP_REMOVED lines=13> */
.L_x_1175:
[----:B------:R-:W-:-:S05]  /*8660*/  @P0 IADD3 R52, R240, R241, RZ ;  /* 0x000000f1f0340210 */ /* 0x000fca0007ffe0ff */
[----:B--2---:R-:W-:-:S04]  /*8670*/  @P0 IMAD.WIDE.U32 R54, R52, c[0x0][0x3a8], RZ ;  /* 0x0000ea0034360a25 */ /* 0x004fc800078e00ff */
        /* <DEDUP_REMOVED lines=11> */
.L_x_1176:
        /* <DEDUP_REMOVED lines=30> */
[----:B------:R-:W-:Y:S01]  /*8910*/  IMAD R57, R56, c[0x0][0x3a0], RZ ;  /* 0x0000e80038397a24 */ /* 0x000fe200078e02ff */
[----:B------:R-:W-:Y:S01]  /*8920*/  ISETP.GE.AND P1, PT, R217, c[0x0][0x220], PT ;  /* 0x00008800d9007a0c */ /* 0x000fe20003f26270 */
[----:B------:R-:W-:Y:S01]  /*8930*/  IMAD.MOV.U32 R60, RZ, RZ, R64 ;  /* 0x000000ffff3c7224 */ /* 0x000fe200078e0040 */
[----:B------:R-:W3:Y:S01]  /*8940*/  LDS.128 R44, [R215+0x16000] ;  /* 0x01600000d72c7984 */ /* 0x000ee20000000c00 */
[----:B------:R-:W-:Y:S01]  /*8950*/  IMAD R57, R210, c[0x0][0x3a4], R57 ;  /* 0x0000e900d2397a24 */ /* 0x000fe200078e0239 */
[----:B------:R-:W-:Y:S01]  /*8960*/  ISETP.GE.AND P0, PT, R216, c[0x0][0x220], PT ;  /* 0x00008800d8007a0c */ /* 0x000fe20003f06270 */
[----:B------:R-:W-:-:S04]  /*8970*/  IMAD.WIDE.U32 R66, R210, c[0x0][0x3a0], R60 ;  /* 0x0000e800d2427a25 */ /* 0x000fc800078e003c */
[----:B------:R-:W-:Y:S01]  /*8980*/  IMAD.IADD R57, R57, 0x1, R67 ;  /* 0x0000000139397824 */ /* 0x000fe200078e0243 */
[----:B------:R-:W2:Y:S01]  /*8990*/  @!P2 LDS.128 R40, [R215+0x12000] ;  /* 0x01200000d728a984 */ /* 0x000ea20000000c00 */
[----:B------:R-:W-:-:S04]  /*89a0*/  LEA R68, P3, R66, c[0x0][0x340], 0x1 ;  /* 0x0000d00042447a11 */ /* 0x000fc800078608ff */
[----:B------:R-:W-:-:S05]  /*89b0*/  LEA.HI.X R69, R66, c[0x0][0x344], R57, 0x1, P3 ;  /* 0x0000d10042457a11 */ /* 0x000fca00018f0c39 */
[----:B----4-:R4:W-:Y:S04]  /*89c0*/  @!P1 STG.E.128 [R68.64+0x80], R48 ;  /* 0x0000803044009986 */ /* 0x0109e8000c101d08 */
[----:B---3--:R4:W-:Y:S04]  /*89d0*/  @!P0 STG.E.128 [R68.64+0x100], R44 ;  /* 0x0001002c44008986 */ /* 0x0089e8000c101d08 */
[----:B--2---:R4:W-:Y:S02]  /*89e0*/  @!P2 STG.E.128 [R68.64], R40 ;  /* 0x000000284400a986 */ /* 0x0049e4000c101d08 */
.L_x_1178:
[----:B------:R-:W-:Y:S05]  /*89f0*/  BSYNC B0 ;  /* 0x0000000000007941 */ /* 0x000fea0003800000 */
.L_x_1177:
        /* <DEDUP_REMOVED lines=19> */
.L_x_1180:
[----:B------:R-:W-:Y:S05]  /*8b30*/  BSYNC B0 ;  /* 0x0000000000007941 */ /* 0x000fea0003800000 */
.L_x_1179:
[----:B------:R-:W-:Y:S01]  /*8b40*/  IMAD.WIDE.U32 R62, R227, c[0x0][0x3a8], R62 ;  /* 0x0000ea00e33e7a25 */ /* 0x000fe200078e003e */
[----:B------:R-:W-:Y:S03]  /*8b50*/  BSSY B0, `(.L_x_1181) ;  /* 0x0000017000007945 */ /* 0x000fe60003800000 */
[----:B--2---:R-:W-:Y:S01]  /*8b60*/  IMAD R28, R55, c[0x0][0x3a8], RZ ;  /* 0x0000ea00371c7a24 */ /* 0x004fe200078e02ff */
[----:B---3--:R-:W-:Y:S01]  /*8b70*/  IADD3 R32, P0, R54, R62, RZ ;  /* 0x0000003e36207210 */ /* 0x008fe20007f1e0ff */
[----:B------:R-:W-:-:S02]  /*8b80*/  IMAD R53, R53, c[0x0][0x3c0], RZ ;  /* 0x0000f00035357a24 */ /* 0x000fc400078e02ff */
[----:B------:R-:W-:Y:S02]  /*8b90*/  IMAD R227, R227, c[0x0][0x3ac], R28 ;  /* 0x0000eb00e3e37a24 */ /* 0x000fe400078e021c */
[----:B------:R-:W-:-:S03]  /*8ba0*/  IMAD R29, R232, c[0x0][0x3c4], R53 ;  /* 0x0000f100e81d7a24 */ /* 0x000fc600078e0235 */
[----:B------:R-:W-:-:S05]  /*8bb0*/  IADD3.X R33, R52, R63, R227, P0, !PT ;  /* 0x0000003f34217210 */ /* 0x000fca00007fe4e3 */
[----:B------:R-:W-:-:S05]  /*8bc0*/  IMAD.WIDE.U32 R32, R232, c[0x0][0x3c0], R32 ;  /* 0x0000f000e8207a25 */ /* 0x000fca00078e0020 */
[----:B------:R-:W-:Y:S01]  /*8bd0*/  IADD3 R29, R29, R33, RZ ;  /* 0x000000211d1d7210 */ /* 0x000fe20007ffe0ff */
[----:B------:R-:W-:Y:S05]  /*8be0*/  @P4 BRA `(.L_x_1182) ;  /* 0x000000d000004947 */ /* 0x000fea0003800000 */
[----:B------:R-:W-:Y:S01]  /*8bf0*/  IMAD.MOV.U32 R28, RZ, RZ, R32 ;  /* 0x000000ffff1c7224 */ /* 0x000fe200078e0020 */
[----:B------:R-:W-:Y:S01]  /*8c00*/  ISETP.GE.AND P2, PT, R212, c[0x0][0x220], PT ;  /* 0x00008800d4007a0c */ /* 0x000fe20003f46270 */
[----:B------:R-:W-:Y:S01]  /*8c10*/  IMAD R31, R56, c[0x0][0x3a8], RZ ;  /* 0x0000ea00381f7a24 */ /* 0x000fe200078e02ff */
[----:B------:R-:W-:Y:S01]  /*8c20*/  ISETP.GE.AND P1, PT, R217, c[0x0][0x220], PT ;  /* 0x00008800d9007a0c */ /* 0x000fe20003f26270 */
[----:B------:R-:W-:Y:S01]  /*8c30*/  IMAD.WIDE.U32 R34, R210, c[0x0][0x3a8], R28 ;  /* 0x0000ea00d2227a25 */ /* 0x000fe200078e001c */
[----:B------:R-:W-:-:S03]  /*8c40*/  ISETP.GE.AND P0, PT, R216, c[0x0][0x220], PT ;  /* 0x00008800d8007a0c */ /* 0x000fc60003f06270 */
[----:B------:R-:W-:Y:S01]  /*8c50*/  IMAD R28, R210, c[0x0][0x3ac], R31 ;  /* 0x0000eb00d21c7a24 */ /* 0x000fe200078e021f */
[----:B------:R-:W-:-:S03]  /*8c60*/  LEA R30, P4, R34, c[0x0][0x348], 0x1 ;  /* 0x0000d200221e7a11 */ /* 0x000fc600078808ff */
[----:B------:R-:W-:-:S05]  /*8c70*/  IMAD.IADD R28, R28, 0x1, R35 ;  /* 0x000000011c1c7824 */ /* 0x000fca00078e0223 */
[----:B------:R-:W-:-:S05]  /*8c80*/  LEA.HI.X R31, R34, c[0x0][0x34c], R28, 0x1, P4 ;  /* 0x0000d300221f7a11 */ /* 0x000fca00020f0c1c */
[----:B-1----:R1:W-:Y:S04]  /*8c90*/  @!P2 STG.E.128 [R30.64], R24 ;  /* 0x000000181e00a986 */ /* 0x0023e8000c101d08 */
[----:B------:R1:W-:Y:S04]  /*8ca0*/  @!P1 STG.E.128 [R30.64+0x80], R16 ;  /* 0x000080101e009986 */ /* 0x0003e8000c101d08 */
[----:B------:R1:W-:Y:S02]  /*8cb0*/  @!P0 STG.E.128 [R30.64+0x100], R8 ;  /* 0x000100081e008986 */ /* 0x0003e4000c101d08 */
.L_x_1182:
[----:B------:R-:W-:Y:S05]  /*8cc0*/  BSYNC B0 ;  /* 0x0000000000007941 */ /* 0x000fea0003800000 */
.L_x_1181:
        /* <DEDUP_REMOVED lines=16> */
.L_x_1151:
[----:B------:R-:W-:Y:S05]  /*8dd0*/  BSYNC B1 ;  /* 0x0000000000017941 */ /* 0x000fea0003800000 */
.L_x_1137:
        /* <DEDUP_REMOVED lines=9> */
.L_x_1183:
[----:B------:R-:W-:Y:S05]  /*8e70*/  EXIT ;  /* 0x000000000000794d */ /* 0x000fea0003800000 */
.L_x_1185:
        /* <DEDUP_REMOVED lines=16> */
.L_x_1608:


//--------------------- .text._ZN5flash44flash_bwd_dq_dk_dv_loop_seqk_parallel_kernelI23Flash_bwd_kernel_traitsILi192ELi64ELi64ELi8ELi4ELi2ELi2ELb0ELb0EN7cutlass6half_tE19Flash_kernel_traitsILi192ELi64ELi64ELi8ES3_EELb0ELb0ELb1ELb0ELb0ELb0ELb1EEEvNS_16Flash_bwd_paramsE --------------------------
	.section	.text._ZN5flash44flash_bwd_dq_dk_dv_loop_seqk_parallel_kernelI23Flash_bwd_kernel_traitsILi192ELi64ELi64ELi8ELi4ELi2ELi2ELb0ELb0EN7cutlass6half_tE19Flash_kernel_traitsILi192ELi64ELi64ELi8ES3_EELb0ELb0ELb1ELb0ELb0ELb0ELb1EEEvNS_16Flash_bwd_paramsE,"ax",@progbits
	.sectioninfo	@"SHI_REGISTERS=254"
	.align	128
        .global         _ZN5flash44flash_bwd_dq_dk_dv_loop_seqk_parallel_kernelI23Flash_bwd_kernel_traitsILi192ELi64ELi64ELi8ELi4ELi2ELi2ELb0ELb0EN7cutlass6half_tE19Flash_kernel_traitsILi192ELi64ELi64ELi8ES3_EELb0ELb0ELb1ELb0ELb0ELb0ELb1EEEvNS_16Flash_bwd_paramsE
        .type           _ZN5flash44flash_bwd_dq_dk_dv_loop_seqk_parallel_kernelI23Flash_bwd_kernel_traitsILi192ELi64ELi64ELi8ELi4ELi2ELi2ELb0ELb0EN7cutlass6half_tE19Flash_kernel_traitsILi192ELi64ELi64ELi8ES3_EELb0ELb0ELb1ELb0ELb0ELb0ELb1EEEvNS_16Flash_bwd_paramsE,@function
        .size           _ZN5flash44flash_bwd_dq_dk_dv_loop_seqk_parallel_kernelI23Flash_bwd_kernel_traitsILi192ELi64ELi64ELi8ELi4ELi2ELi2ELb0ELb0EN7cutlass6half_tE19Flash_kernel_traitsILi192ELi64ELi64ELi8ES3_EELb0ELb0ELb1ELb0ELb0ELb0ELb1EEEvNS_16Flash_bwd_paramsE,(.L_x_1609 - _ZN5flash44flash_bwd_dq_dk_dv_loop_seqk_parallel_kernelI23Flash_bwd_kernel_traitsILi192ELi64ELi64ELi8ELi4ELi2ELi2ELb0ELb0EN7cutlass6half_tE19Flash_kernel_traitsILi192ELi64ELi64ELi8ES3_EELb0ELb0ELb1ELb0ELb0ELb0ELb1EEEvNS_16Flash_bwd_paramsE)
        .other          _ZN5flash44flash_bwd_dq_dk_dv_loop_seqk_parallel_kernelI23Flash_bwd_kernel_traitsILi192ELi64ELi64ELi8ELi4ELi2ELi2ELb0ELb0EN7cutlass6half_tE19Flash_kernel_traitsILi192ELi64ELi64ELi8ES3_EELb0ELb0ELb1ELb0ELb0ELb0ELb1EEEvNS_16Flash_bwd_paramsE,@"STO_CUDA_ENTRY STV_DEFAULT"
_ZN5flash44flash_bwd_dq_dk_dv_loop_seqk_parallel_kernelI23Flash_bwd_kernel_traitsILi192ELi64ELi64ELi8ELi4ELi2ELi2ELb0ELb0EN7cutlass6half_tE19Flash_kernel_traitsILi192ELi64ELi64ELi8ES3_EELb0ELb0ELb1ELb0ELb0ELb0ELb1EEEvNS_16Flash_bwd_paramsE:
.text._ZN5flash44flash_bwd_dq_dk_dv_loop_seqk_parallel_kernelI23Flash_bwd_kernel_traitsILi192ELi64ELi64ELi8ELi4ELi2ELi2ELb0ELb0EN7cutlass6half_tE19Flash_kernel_traitsILi192ELi64ELi64ELi8ES3_EELb0ELb0ELb1ELb0ELb0ELb0ELb1EEEvNS_16Flash_bwd_paramsE:
        /* <DEDUP_REMOVED lines=138> */
.L_x_1234:
        /* <DEDUP_REMOVED lines=32> */
.L_x_1186:
        /* <DEDUP_REMOVED lines=49> */
.L_x_1188:
        /* <DEDUP_REMOVED lines=15> */
.L_x_1189:
        /* <DEDUP_REMOVED lines=84> */
.L_x_1190:
[----:B------:R-:W-:-:S04]  /*13e0*/  IMAD R29, R202, c[0x0][0x1c0], R233 ;  /* 0x00007000ca1d7a24 */ /* 0x000fc800078e02e9 */
[----:B------:R-:W-:Y:S02]  /*13f0*/  IMAD R29, R29, c[0x0][0x224], RZ ;  /* 0x000089001d1d7a24 */ /* 0x000fe400078e02ff */
.L_x_1191:
        /* <DEDUP_REMOVED lines=72> */
.L_x_1193:
        /* <DEDUP_REMOVED lines=14> */
.L_x_1194:
        /* <DEDUP_REMOVED lines=27> */
.L_x_1196:
[----:B------:R-:W-:Y:S05]  /*1b10*/  BSYNC B0 ;  /* 0x0000000000007941 */ /* 0x000fea0003800000 */
.L_x_1195:
        /* <DEDUP_REMOVED lines=19> */
.L_x_1198:
[----:B------:R-:W-:Y:S05]  /*1c50*/  BSYNC B0 ;  /* 0x0000000000007941 */ /* 0x000fea0003800000 */
.L_x_1197:
        /* <DEDUP_REMOVED lines=24> */
.L_x_1200:
[----:B------:R-:W-:Y:S05]  /*1de0*/  BSYNC B0 ;  /* 0x0000000000007941 */ /* 0x000fea0003800000 */
.L_x_1199:
        /* <DEDUP_REMOVED lines=18> */
.L_x_1192:
        /* <DEDUP_REMOVED lines=31> */
.L_x_1203:
[----:B------:R-:W-:Y:S05]  /*2100*/  BSYNC B0 ;  /* 0x0000000000007941 */ /* 0x000fea0003800000 */
.L_x_1202:
        /* <DEDUP_REMOVED lines=39> */
.L_x_1205:
[----:B------:R-:W-:Y:S05]  /*2380*/  BSYNC B0 ;  /* 0x0000000000007941 */ /* 0x000fea0003800000 */
.L_x_1204:
        /* <DEDUP_REMOVED lines=18> */
.L_x_1207:
        /* <DEDUP_REMOVED lines=28> */
.L_x_1208:
[----:B------:R-:W-:Y:S05]  /*2670*/  BSYNC B0 ;  /* 0x0000000000007941 */ /* 0x000fea0003800000 */
.L_x_1206:
        /* <DEDUP_REMOVED lines=17> */
.L_x_1210:
        /* <DEDUP_REMOVED lines=38> */
.L_x_1211:
[----:B------:R-:W-:Y:S05]  /*29f0*/  BSYNC B0 ;  /* 0x0000000000007941 */ /* 0x000fea0003800000 */
.L_x_1209:
        /* <DEDUP_REMOVED lines=59> */
.L_x_1213:
[----:B------:R-:W-:Y:S05]  /*2db0*/  BSYNC B0 ;  /* 0x0000000000007941 */ /* 0x000fea0003800000 */
.L_x_1212:
        /* <DEDUP_REMOVED lines=38> */
.L_x_1215:
[----:B------:R-:W-:Y:S05]  /*3020*/  BSYNC B0 ;  /* 0x0000000000007941 */ /* 0x000fea0003800000 */
.L_x_1214:
        /* <DEDUP_REMOVED lines=44> */
.L_x_1217:
[----:B------:R-:W-:Y:S05]  /*32f0*/  BSYNC B0 ;  /* 0x0000000000007941 */ /* 0x000fea0003800000 */
.L_x_1216:
        /* <DEDUP_REMOVED lines=37> */
.L_x_1219:
[----:B------:R-:W-:Y:S05]  /*3550*/  BSYNC B0 ;  /* 0x0000000000007941 */ /* 0x000fea0003800000 */
.L_x_1218:
        /* <DEDUP_REMOVED lines=67> */
.L_x_1224:
[----:B------:R-:W0:Y:S01]  /*3990*/  LDGDEPBAR ;  /* 0x00000000000079af */ /* 0x000e220000000000 */
[C---:B------:R-:W-:Y:S02]  /*39a0*/  IADD3 R151, R195.reuse, R193, RZ ;  /* 0x000000c1c3977210 */ /* 0x040fe40007ffe0ff */
[-C--:B------:R-:W-:Y:S02]  /*39b0*/  IADD3 R149, R195, R192.reuse, RZ ;  /* 0x000000c0c3957210 */ /* 0x080fe40007ffe0ff */
[----:B------:R-:W-:Y:S02]  /*39c0*/  IADD3 R148, R151, R192, RZ ;  /* 0x000000c097947210 */ /* 0x000fe40007ffe0ff */
[----:B------:R-:W-:Y:S02]  /*39d0*/  IADD3 R154, P0, R231, R228, RZ ;  /* 0x000000e4e79a7210 */ /* 0x000fe40007f1e0ff */
[----:B------:R-:W-:Y:S02]  /*39e0*/  SHF.L.U32 R150, R239, 0x6, RZ ;  /* 0x00000006ef967819 */ /* 0x000fe400000006ff */
[----:B------:R-:W-:Y:S02]  /*39f0*/  IADD3.X R155, R232, R227, RZ, P0, !PT ;  /* 0x000000e3e89b7210 */ /* 0x000fe400007fe4ff */
[----:B------:R-:W-:Y:S02]  /*3a00*/  ISETP.GE.AND P0, PT, R150, R243, PT ;  /* 0x000000f39600720c */ /* 0x000fe40003f06270 */
[----:B------:R-:W-:Y:S01]  /*3a10*/  MOV R171, c[0x0][0x2e4] ;  /* 0x0000b90000ab7a02 */ /* 0x000fe20000000f00 */
        /* <DEDUP_REMOVED lines=10> */
[C---:B-1----:R-:W-:Y:S05]  /*3ac0*/  HMMA.16816.F32 R4, R68.reuse, R72, RZ ;  /* 0x000000484404723c */ /* 0x042fea00000018ff */
[----:B-----5:R1:W5:Y:S03]  /*3ad0*/  LDG.E R153, [R154.64] ;  /* 0x000000069a997981 */ /* 0x020366000c1e1900 */
[C---:B------:R-:W-:Y:S03]  /*3ae0*/  HMMA.16816.F32 R8, R68.reuse, R74, RZ ;  /* 0x0000004a4408723c */ /* 0x040fe600000018ff */
[----:B------:R-:W1:Y:S06]  /*3af0*/  LDSM.16.M88.4 R72, [R149] ;  /* 0x000000009548783b */ /* 0x000e6c0000000200 */
[----:B------:R1:W5:Y:S01]  /*3b00*/  LDG.E R152, [R154.64+0x20] ;  /* 0x000020069a987981 */ /* 0x000362000c1e1900 */
[C---:B--2---:R-:W-:Y:S08]  /*3b10*/  HMMA.16816.F32 R12, R68.reuse, R76, RZ ;  /* 0x0000004c440c723c */ /* 0x044ff000000018ff */
[----:B------:R-:W-:Y:S01]  /*3b20*/  HMMA.16816.F32 R16, R68, R78, RZ ;  /* 0x0000004e4410723c */ /* 0x000fe200000018ff */
[----:B------:R-:W-:Y:S06]  /*3b30*/  LDSM.16.M88.4 R68, [R148] ;  /* 0x000000009444783b */ /* 0x000fec0000000200 */
[----:B------:R-:W2:Y:S01]  /*3b40*/  LDSM.16.M88.4 R76, [R2+0x12000] ;  /* 0x01200000024c783b */ /* 0x000ea20000000200 */
[C---:B---3--:R-:W-:Y:S08]  /*3b50*/  HMMA.16816.F32 R4, R80.reuse, R84, R4 ;  /* 0x000000545004723c */ /* 0x048ff00000001804 */
[C---:B------:R-:W-:Y:S01]  /*3b60*/  HMMA.16816.F32 R8, R80.reuse, R86, R8 ;  /* 0x000000565008723c */ /* 0x040fe20000001808 */
[----:B------:R-:W3:Y:S07]  /*3b70*/  LDSM.16.M88.4 R84, [R2+0x12800] ;  /* 0x012800000254783b */ /* 0x000eee0000000200 */
[C---:B----4-:R-:W-:Y:S08]  /*3b80*/  HMMA.16816.F32 R12, R80.reuse, R88, R12 ;  /* 0x00000058500c723c */ /* 0x050ff0000000180c */
[----:B------:R-:W-:Y:S01]  /*3b90*/  HMMA.16816.F32 R16, R80, R90, R16 ;  /* 0x0000005a5010723c */ /* 0x000fe20000001810 */
[----:B------:R-:W-:Y:S06]  /*3ba0*/  LDSM.16.M88.4 R80, [R195+0x2000] ;  /* 0x00200000c350783b */ /* 0x000fec0000000200 */
[----:B------:R-:W4:Y:S01]  /*3bb0*/  LDSM.16.M88.4 R88, [R198+0x14000] ;  /* 0x01400000c658783b */ /* 0x000f220000000200 */
[C---:B-1----:R-:W-:Y:S08]  /*3bc0*/  HMMA.16816.F32 R4, R72.reuse, R92, R4 ;  /* 0x0000005c4804723c */ /* 0x042ff00000001804 */
[C---:B------:R-:W-:Y:S01]  /*3bd0*/  HMMA.16816.F32 R8, R72.reuse, R94, R8 ;  /* 0x0000005e4808723c */ /* 0x040fe20000001808 */
[----:B------:R-:W-:Y:S07]  /*3be0*/  LDSM.16.M88.4 R92, [R188+0x14000] ;  /* 0x01400000bc5c783b */ /* 0x000fee0000000200 */
[C---:B------:R-:W-:Y:S08]  /*3bf0*/  HMMA.16816.F32 R12, R72.reuse, R96, R12 ;  /* 0x00000060480c723c */ /* 0x040ff0000000180c */
        /* <DEDUP_REMOVED lines=8> */
[----:B------:R-:W3:Y:S06]  /*3c80*/  LDSM.16.M88.4 R68, [R188+0x14800] ;  /* 0x01480000bc44783b */ /* 0x000eec0000000200 */
        /* <DEDUP_REMOVED lines=21> */
[----:B------:R-:W1:Y:S01]  /*3de0*/  LDSM.16.M88.4 R84, [R151+0x4000] ;  /* 0x004000009754783b */ /* 0x000e620000000200 */
[C---:B----4-:R-:W-:Y:S08]  /*3df0*/  HMMA.16816.F32 R4, R80.reuse, R88, R4 ;  /* 0x000000585004723c */ /* 0x050ff00000001804 */
[C---:B------:R-:W-:Y:S01]  /*3e00*/  HMMA.16816.F32 R8, R80.reuse, R90, R8 ;  /* 0x0000005a5008723c */ /* 0x040fe20000001808 */
[----:B------:R-:W-:Y:S07]  /*3e10*/  LDSM.16.M88.4 R88, [R3+0x16000] ;  /* 0x016000000358783b */ /* 0x000fee0000000200 */
[C---:B--2---:R-:W-:Y:S08]  /*3e20*/  HMMA.16816.F32 R12, R80.reuse, R68, R12 ;  /* 0x00000044500c723c */ /* 0x044ff0000000180c */
[----:B------:R-:W-:Y:S01]  /*3e30*/  HMMA.16816.F32 R16, R80, R70, R16 ;  /* 0x000000465010723c */ /* 0x000fe20000001810 */
[----:B------:R-:W2:Y:S06]  /*3e40*/  LDSM.16.M88.4 R68, [R188+0x16800] ;  /* 0x01680000bc44783b */ /* 0x000eac0000000200 */
[----:B------:R-:W4:Y:S01]  /*3e50*/  LDSM.16.M88.4 R80, [R149+0x4000] ;  /* 0x004000009550783b */ /* 0x000f220000000200 */
[C---:B---3--:R-:W-:Y:S08]  /*3e60*/  HMMA.16816.F32 R4, R76.reuse, R92, R4 ;  /* 0x0000005c4c04723c */ /* 0x048ff00000001804 */
[C---:B------:R-:W-:Y:S01]  /*3e70*/  HMMA.16816.F32 R8, R76.reuse, R94, R8 ;  /* 0x0000005e4c08723c */ /* 0x040fe20000001808 */
[----:B------:R-:W-:Y:S07]  /*3e80*/  LDSM.16.M88.4 R92, [R2+0x16000] ;  /* 0x01600000025c783b */ /* 0x000fee0000000200 */
[C---:B-1----:R-:W-:Y:S08]  /*3e90*/  HMMA.16816.F32 R12, R76.reuse, R72, R12 ;  /* 0x000000484c0c723c */ /* 0x042ff0000000180c */
[----:B------:R-:W-:Y:S01]  /*3ea0*/  HMMA.16816.F32 R16, R76, R74, R16 ;  /* 0x0000004a4c10723c */ /* 0x000fe20000001810 */
[----:B------:R-:W1:Y:S06]  /*3eb0*/  LDSM.16.M88.4 R72, [R3+0x16800] ;  /* 0x016800000348783b */ /* 0x000e6c0000000200 */
[----:B------:R-:W3:Y:S01]  /*3ec0*/  LDSM.16.M88.4 R76, [R148+0x4000] ;  /* 0x00400000944c783b */ /* 0x000ee20000000200 */
[C---:B------:R-:W-:Y:S08]  /*3ed0*/  HMMA.16816.F32 R4, R84.reuse, R96, R4 ;  /* 0x000000605404723c */ /* 0x040ff00000001804 */
[C---:B------:R-:W-:Y:S08]  /*3ee0*/  HMMA.16816.F32 R8, R84.reuse, R98, R8 ;  /* 0x000000625408723c */ /* 0x040ff00000001808 */
[C---:B--2---:R-:W-:Y:S08]  /*3ef0*/  HMMA.16816.F32 R12, R84.reuse, R68, R12 ;  /* 0x00000044540c723c */ /* 0x044ff0000000180c */
[----:B------:R-:W-:Y:S01]  /*3f00*/  HMMA.16816.F32 R16, R84, R70, R16 ;  /* 0x000000465410723c */ /* 0x000fe20000001810 */
[----:B------:R-:W2:Y:S07]  /*3f10*/  LDSM.16.M88.4 R68, [R2+0x16800] ;  /* 0x016800000244783b */ /* 0x000eae0000000200 */
[C---:B----4-:R-:W-:Y:S08]  /*3f20*/  HMMA.16816.F32 R4, R80.reuse, R88, R4 ;  /* 0x000000585004723c */ /* 0x050ff00000001804 */
[C---:B------:R-:W-:Y:S08]  /*3f30*/  HMMA.16816.F32 R8, R80.reuse, R90, R8 ;  /* 0x0000005a5008723c */ /* 0x040ff00000001808 */
[C---:B-1----:R-:W-:Y:S08]  /*3f40*/  HMMA.16816.F32 R12, R80.reuse, R72, R12 ;  /* 0x00000048500c723c */ /* 0x042ff0000000180c */
[----:B------:R-:W-:Y:S08]  /*3f50*/  HMMA.16816.F32 R16, R80, R74, R16 ;  /* 0x0000004a5010723c */ /* 0x000ff00000001810 */
[C---:B---3--:R-:W-:Y:S08]  /*3f60*/  HMMA.16816.F32 R4, R76.reuse, R92, R4 ;  /* 0x0000005c4c04723c */ /* 0x048ff00000001804 */
[C---:B------:R-:W-:Y:S08]  /*3f70*/  HMMA.16816.F32 R8, R76.reuse, R94, R8 ;  /* 0x0000005e4c08723c */ /* 0x040ff00000001808 */
[C---:B--2---:R-:W-:Y:S08]  /*3f80*/  HMMA.16816.F32 R12, R76.reuse, R68, R12 ;  /* 0x000000444c0c723c */ /* 0x044ff0000000180c */
[----:B------:R-:W-:Y:S04]  /*3f90*/  HMMA.16816.F32 R16, R76, R70, R16 ;  /* 0x000000464c10723c */ /* 0x000fe80000001810 */
[----:B------:R-:W-:Y:S02]  /*3fa0*/  FMUL.FTZ R154, R4, c[0x0][0x2ec] ;  /* 0x0000bb00049a7a20 */ /* 0x000fe40000410000 */
[----:B------:R-:W-:Y:S02]  /*3fb0*/  FMUL.FTZ R155, R5, c[0x0][0x2ec] ;  /* 0x0000bb00059b7a20 */ /* 0x000fe40000410000 */
[----:B------:R-:W-:Y:S02]  /*3fc0*/  FMUL.FTZ R156, R6, c[0x0][0x2ec] ;  /* 0x0000bb00069c7a20 */ /* 0x000fe40000410000 */
[----:B------:R-:W1:Y:S02]  /*3fd0*/  MUFU.TANH R154, R154 ;  /* 0x0000009a009a7308 */ /* 0x000e640000002400 */
[----:B------:R-:W-:Y:S02]  /*3fe0*/  FMUL.FTZ R157, R7, c[0x0][0x2ec] ;  /* 0x0000bb00079d7a20 */ /* 0x000fe40000410000 */
[----:B------:R-:W-:Y:S02]  /*3ff0*/  FMUL.FTZ R158, R8, c[0x0][0x2ec] ;  /* 0x0000bb00089e7a20 */ /* 0x000fe40000410000 */
[----:B------:R-:W-:Y:S02]  /*4000*/  FMUL.FTZ R159, R9, c[0x0][0x2ec] ;  /* 0x0000bb00099f7a20 */ /* 0x000fe40000410000 */
[----:B------:R-:W-:Y:S02]  /*4010*/  FMUL.FTZ R160, R10, c[0x0][0x2ec] ;  /* 0x0000bb000aa07a20 */ /* 0x000fe40000410000 */
[----:B------:R-:W2:Y:S01]  /*4020*/  MUFU.TANH R155, R155 ;  /* 0x0000009b009b7308 */ /* 0x000ea20000002400 */
[----:B------:R-:W-:Y:S02]  /*4030*/  FMUL.FTZ R161, R11, c[0x0][0x2ec] ;  /* 0x0000bb000ba17a20 */ /* 0x000fe40000410000 */
[----:B------:R-:W-:Y:S02]  /*4040*/  FMUL.FTZ R162, R12, c[0x0][0x2ec] ;  /* 0x0000bb000ca27a20 */ /* 0x000fe40000410000 */
[----:B------:R-:W-:Y:S02]  /*4050*/  FMUL.FTZ R163, R13, c[0x0][0x2ec] ;  /* 0x0000bb000da37a20 */ /* 0x000fe40000410000 */
[----:B------:R-:W-:Y:S02]  /*4060*/  FMUL.FTZ R164, R14, c[0x0][0x2ec] ;  /* 0x0000bb000ea47a20 */ /* 0x000fe40000410000 */
[----:B------:R-:W-:Y:S01]  /*4070*/  FMUL.FTZ R165, R15, c[0x0][0x2ec] ;  /* 0x0000bb000fa57a20 */ /* 0x000fe20000410000 */
[----:B------:R-:W3:Y:S01]  /*4080*/  MUFU.TANH R156, R156 ;  /* 0x0000009c009c7308 */ /* 0x000ee20000002400 */
[----:B------:R-:W-:Y:S02]  /*4090*/  FMUL.FTZ R166, R16, c[0x0][0x2ec] ;  /* 0x0000bb0010a67a20 */ /* 0x000fe40000410000 */
[----:B------:R-:W-:Y:S02]  /*40a0*/  FMUL.FTZ R167, R17, c[0x0][0x2ec] ;  /* 0x0000bb0011a77a20 */ /* 0x000fe40000410000 */
[----:B------:R-:W-:Y:S02]  /*40b0*/  FMUL.FTZ R168, R18, c[0x0][0x2ec] ;  /* 0x0000bb0012a87a20 */ /* 0x000fe40000410000 */
[----:B------:R-:W-:Y:S03]  /*40c0*/  FMUL.FTZ R169, R19, c[0x0][0x2ec] ;  /* 0x0000bb0013a97a20 */ /* 0x000fe60000410000 */
[----:B------:R-:W4:Y:S10]  /*40d0*/  MUFU.TANH R157, R157 ;  /* 0x0000009d009d7308 */ /* 0x000f340000002400 */
[----:B------:R-:W1:Y:S10]  /*40e0*/  MUFU.TANH R158, R158 ;  /* 0x0000009e009e7308 */ /* 0x000e740000002400 */
        /* <DEDUP_REMOVED lines=10> */
[----:B------:R-:W1:Y:S01]  /*4190*/  MUFU.TANH R169, R169 ;  /* 0x000000a900a97308 */ /* 0x000e620000002400 */
[----:B------:R-:W-:-:S05]  /*41a0*/  @!P0 BRA `(.L_x_1220) ;  /* 0x0000017000008947 */ /* 0x000fca0003800000 */
[----:B--234-:R-:W-:Y:S01]  /*41b0*/  IADD3 R5, R236, R223, -R240 ;  /* 0x000000dfec057210 */ /* 0x01cfe20007ffe8f0 */
[----:B------:R-:W-:Y:S01]  /*41c0*/  IMAD.MOV.U32 R171, RZ, RZ, R236 ;  /* 0x000000ffffab7224 */ /* 0x000fe200078e00ec */
[----:B------:R-:W-:Y:S01]  /*41d0*/  IADD3 R4, R150, 0x40, RZ ;  /* 0x0000004096047810 */ /* 0x000fe20007ffe0ff */
[----:B-1----:R-:W-:Y:S01]  /*41e0*/  IMAD.MOV.U32 R9, RZ, RZ, R167 ;  /* 0x000000ffff097224 */ /* 0x002fe200078e00a7 */
[----:B------:R-:W-:Y:S01]  /*41f0*/  IADD3 R7, R225, 0x40, RZ ;  /* 0x00000040e1077810 */ /* 0x000fe20007ffe0ff */
[----:B------:R-:W-:Y:S01]  /*4200*/  IMAD.MOV.U32 R11, RZ, RZ, R166 ;  /* 0x000000ffff0b7224 */ /* 0x000fe200078e00a6 */
[----:B------:R-:W-:Y:S01]  /*4210*/  ISETP.GE.AND P1, PT, R4, R5, PT ;  /* 0x000000050400720c */ /* 0x000fe20003f26270 */
[----:B------:R-:W-:Y:S01]  /*4220*/  IMAD.MOV.U32 R5, RZ, RZ, R169 ;  /* 0x000000ffff057224 */ /* 0x000fe200078e00a9 */
[----:B------:R-:W-:Y:S01]  /*4230*/  ISETP.LT.AND P0, PT, R7, R240, PT ;  /* 0x000000f00700720c */ /* 0x000fe20003f01270 */
[----:B------:R-:W-:Y:S01]  /*4240*/  IMAD.MOV.U32 R15, RZ, RZ, R164 ;  /* 0x000000ffff0f7224 */ /* 0x000fe200078e00a4 */
[----:B------:R-:W-:Y:S01]  /*4250*/  MOV R7, R168 ;  /* 0x000000a800077202 */ /* 0x000fe20000000f00 */
        /* <DEDUP_REMOVED lines=9> */
[----:B------:R-:W-:Y:S02]  /*42f0*/  MOV R87, R156 ;  /* 0x0000009c00577202 */ /* 0x000fe40000000f00 */
[----:B------:R-:W-:Y:S01]  /*4300*/  MOV R91, R154 ;  /* 0x0000009a005b7202 */ /* 0x000fe20000000f00 */
[----:B------:R-:W-:-:S05]  /*4310*/  @!P1 BRA P0, `(.L_x_1221) ;  /* 0x0000046000009947 */ /* 0x000fca0000000000 */
.L_x_1220:
[----:B--234-:R-:W-:Y:S01]  /*4320*/  IADD3 R4, R240, 0x1, -R242 ;  /* 0x00000001f0047810 */ /* 0x01cfe20007ffe8f2 */
[----:B------:R-:W-:Y:S01]  /*4330*/  IMAD.IADD R11, R204, 0x1, R150 ;  /* 0x00000001cc0b7824 */ /* 0x000fe200078e0296 */
[-C--:B------:R-:W-:Y:S01]  /*4340*/  IADD3 R6, -R171, R240.reuse, -R242 ;  /* 0x000000f0ab067210 */ /* 0x080fe20007ffe9f2 */
        /* <DEDUP_REMOVED lines=11> */
[-C--:B------:R-:W-:Y:S02]  /*4400*/  IMNMX R11, R11, R240.reuse, PT ;  /* 0x000000f00b0b7217 */ /* 0x080fe40003800200 */
[CC--:B------:R-:W-:Y:S02]  /*4410*/  ISETP.GE.AND P1, PT, R9.reuse, R17.reuse, PT ;  /* 0x000000110900720c */ /* 0x0c0fe40003f26270 */
[C---:B------:R-:W-:Y:S02]  /*4420*/  ISETP.GE.AND P0, PT, R14.reuse, R17, PT ;  /* 0x000000110e00720c */ /* 0x040fe40003f06270 */
        /* <DEDUP_REMOVED lines=13> */
[----:B-1----:R-:W-:Y:S02]  /*4500*/  FSEL R91, R154, -INF , !P1 ;  /* 0xff8000009a5b7808 */ /* 0x002fe40004800000 */
        /* <DEDUP_REMOVED lines=39> */
.L_x_1221:
[C---:B------:R-:W-:Y:S01]  /*4780*/  FMUL.FTZ R6, R235.reuse, 1.4426950216293334961 ;  /* 0x3fb8aa3beb067820 */ /* 0x040fe20000410000 */
[----:B------:R-:W-:Y:S01]  /*4790*/  FSETP.NEU.FTZ.AND P0, PT, R235, -INF , PT ;  /* 0xff800000eb00780b */ /* 0x000fe20003f1d000 */
[----:B------:R-:W-:Y:S01]  /*47a0*/  FMUL.FTZ R4, R237, 1.4426950216293334961 ;  /* 0x3fb8aa3bed047820 */ /* 0x000fe20000410000 */
[----:B------:R-:W-:Y:S01]  /*47b0*/  SHF.L.U32 R150, R200, 0x1, RZ ;  /* 0x00000001c8967819 */ /* 0x000fe200000006ff */
[----:B------:R-:W-:Y:S01]  /*47c0*/  FFMA.FTZ R154, -R154, R154, 1 ;  /* 0x3f8000009a9a7423 */ /* 0x000fe2000001019a */
[----:B------:R-:W-:Y:S01]  /*47d0*/  FSEL R6, R6, RZ, P0 ;  /* 0x000000ff06067208 */ /* 0x000fe20000000000 */
[----:B------:R-:W-:Y:S01]  /*47e0*/  FFMA.FTZ R155, -R155, R155, 1 ;  /* 0x3f8000009b9b7423 */ /* 0x000fe2000001019b */
[----:B------:R-:W-:Y:S01]  /*47f0*/  FSETP.NEU.FTZ.AND P0, PT, R237, -INF , PT ;  /* 0xff800000ed00780b */ /* 0x000fe20003f1d000 */
[----:B------:R-:W-:Y:S01]  /*4800*/  FFMA.FTZ R156, -R156, R156, 1 ;  /* 0x3f8000009c9c7423 */ /* 0x000fe2000001019c */
[-C--:B------:R-:W-:Y:S01]  /*4810*/  IADD3 R151, R193, R150.reuse, RZ ;  /* 0x00000096c1977210 */ /* 0x080fe20007ffe0ff */
[--C-:B------:R-:W-:Y:S01]  /*4820*/  FFMA.FTZ R185, R91, c[0x0][0x23c], -R6.reuse ;  /* 0x00008f005bb97a23 */ /* 0x100fe20000010806 */
[----:B------:R-:W-:Y:S01]  /*4830*/  FSEL R4, R4, RZ, P0 ;  /* 0x000000ff04047208 */ /* 0x000fe20000000000 */
[--C-:B------:R-:W-:Y:S01]  /*4840*/  FFMA.FTZ R184, R89, c[0x0][0x23c], -R6.reuse ;  /* 0x00008f0059b87a23 */ /* 0x100fe20000010806 */
[C---:B------:R-:W-:Y:S01]  /*4850*/  IADD3 R149, R192.reuse, R150, RZ ;  /* 0x00000096c0957210 */ /* 0x040fe20007ffe0ff */
[----:B------:R-:W-:Y:S01]  /*4860*/  FFMA.FTZ R181, R83, c[0x0][0x23c], -R6 ;  /* 0x00008f0053b57a23 */ /* 0x000fe20000010806 */
[----:B------:R-:W-:Y:S01]  /*4870*/  IADD3 R148, R192, R151, RZ ;  /* 0x00000097c0947210 */ /* 0x000fe20007ffe0ff */
[--C-:B------:R-:W-:Y:S01]  /*4880*/  FFMA.FTZ R183, R87, c[0x0][0x23c], -R4.reuse ;  /* 0x00008f0057b77a23 */ /* 0x100fe20000010804 */
[----:B------:R-:W-:Y:S01]  /*4890*/  MUFU.EX2 R185, R185 ;  /* 0x000000b900b97308 */ /* 0x000fe20000000800 */
[----:B------:R-:W-:Y:S01]  /*48a0*/  FFMA.FTZ R182, R85, c[0x0][0x23c], -R4 ;  /* 0x00008f0055b67a23 */ /* 0x000fe20000010804 */
[----:B------:R-:W-:Y:S01]  /*48b0*/  MOV R245, c[0x0][0x22c] ;  /* 0x00008b0000f57a02 */ /* 0x000fe20000000f00 */
[----:B------:R-:W-:Y:S01]  /*48c0*/  FFMA.FTZ R180, R81, c[0x0][0x23c], -R6 ;  /* 0x00008f0051b47a23 */ /* 0x000fe20000010806 */
[----:B------:R-:W-:Y:S01]  /*48d0*/  ISETP.GT.AND P6, PT, R239, R224, PT ;  /* 0x000000e0ef00720c */ /* 0x000fe20003fc4270 */
[--C-:B------:R-:W-:Y:S02]  /*48e0*/  FFMA.FTZ R175, R79, c[0x0][0x23c], -R4.reuse ;  /* 0x00008f004faf7a23 */ /* 0x100fe40000010804 */
[----:B------:R-:W-:Y:S02]  /*48f0*/  FFMA.FTZ R174, R77, c[0x0][0x23c], -R4 ;  /* 0x00008f004dae7a23 */ /* 0x000fe40000010804 */
[--C-:B------:R-:W-:Y:S01]  /*4900*/  FFMA.FTZ R179, R19, c[0x0][0x23c], -R6.reuse ;  /* 0x00008f0013b37a23 */ /* 0x100fe20000010806 */
[----:B------:R-:W-:Y:S01]  /*4910*/  MUFU.EX2 R184, R184 ;  /* 0x000000b800b87308 */ /* 0x000fe20000000800 */
[----:B------:R-:W-:Y:S02]  /*4920*/  FFMA.FTZ R178, R17, c[0x0][0x23c], -R6 ;  /* 0x00008f0011b27a23 */ /* 0x000fe40000010806 */
[--C-:B------:R-:W-:Y:S02]  /*4930*/  FFMA.FTZ R173, R15, c[0x0][0x23c], -R4.reuse ;  /* 0x00008f000fad7a23 */ /* 0x100fe40000010804 */
[----:B------:R-:W-:Y:S02]  /*4940*/  FFMA.FTZ R172, R13, c[0x0][0x23c], -R4 ;  /* 0x00008f000dac7a23 */ /* 0x000fe40000010804 */
[----:B------:R-:W-:Y:S02]  /*4950*/  FFMA.FTZ R177, R11, c[0x0][0x23c], -R6 ;  /* 0x00008f000bb17a23 */ /* 0x000fe40000010806 */
[----:B------:R-:W-:Y:S01]  /*4960*/  FFMA.FTZ R171, R7, c[0x0][0x23c], -R4 ;  /* 0x00008f0007ab7a23 */ /* 0x000fe20000010804 */
[----:B------:R-:W-:Y:S01]  /*4970*/  MUFU.EX2 R183, R183 ;  /* 0x000000b700b77308 */ /* 0x000fe20000000800 */
[----:B------:R-:W-:Y:S02]  /*4980*/  FFMA.FTZ R6, R9, c[0x0][0x23c], -R6 ;  /* 0x00008f0009067a23 */ /* 0x000fe40000010806 */
[----:B------:R-:W-:Y:S02]  /*4990*/  FFMA.FTZ R4, R5, c[0x0][0x23c], -R4 ;  /* 0x00008f0005047a23 */ /* 0x000fe40000010804 */
[----:B------:R-:W-:Y:S02]  /*49a0*/  IMAD R245, R245, c[0x0][0x1c0], RZ ;  /* 0x00007000f5f57a24 */ /* 0x000fe400078e02ff */
[----:B------:R-:W-:Y:S02]  /*49b0*/  FFMA.FTZ R157, -R157, R157, 1 ;  /* 0x3f8000009d9d7423 */ /* 0x000fe4000001019d */
[----:B------:R-:W-:Y:S01]  /*49c0*/  FFMA.FTZ R158, -R158, R158, 1 ;  /* 0x3f8000009e9e7423 */ /* 0x000fe2000001019e */
[----:B------:R-:W-:Y:S01]  /*49d0*/  MUFU.EX2 R182, R182 ;  /* 0x000000b600b67308 */ /* 0x000fe20000000800 */
[----:B------:R-:W-:Y:S02]  /*49e0*/  FFMA.FTZ R159, -R159, R159, 1 ;  /* 0x3f8000009f9f7423 */ /* 0x000fe4000001019f */
[----:B------:R-:W-:Y:S02]  /*49f0*/  FFMA.FTZ R160, -R160, R160, 1 ;  /* 0x3f800000a0a07423 */ /* 0x000fe400000101a0 */
[----:B------:R-:W-:Y:S02]  /*4a00*/  FFMA.FTZ R161, -R161, R161, 1 ;  /* 0x3f800000a1a17423 */ /* 0x000fe400000101a1 */
        /* <DEDUP_REMOVED lines=9> */
[----:B------:R-:W-:Y:S09]  /*4aa0*/  FFMA.FTZ R169, -R169, R169, 1 ;  /* 0x3f800000a9a97423 */ /* 0x000ff200000101a9 */
        /* <DEDUP_REMOVED lines=20> */
[----:B------:R-:W-:Y:S04]  /*4bf0*/  STS [R222+0x20000], R7 ;  /* 0x02000007de007388 */ /* 0x000fe80000000800 */
[----:B------:R-:W-:Y:S04]  /*4c00*/  STS [R222+0x20400], R5 ;  /* 0x02040005de007388 */ /* 0x000fe80000000800 */
[----:B------:R-:W-:Y:S04]  /*4c10*/  STS [R220+0x20000], R15 ;  /* 0x0200000fdc007388 */ /* 0x000fe80000000800 */
        /* <DEDUP_REMOVED lines=8> */
[----:B------:R-:W4:Y:S01]  /*4ca0*/  LDSM.16.M88.4 R84, [R188+0x18800] ;  /* 0x01880000bc54783b */ /* 0x000f220000000200 */
[C---:B-1----:R-:W-:Y:S07]  /*4cb0*/  HMMA.16816.F32 R4, R68.reuse, R72, RZ ;  /* 0x000000484404723c */ /* 0x042fee00000018ff */
[----:B------:R-:W-:Y:S01]  /*4cc0*/  LDSM.16.M88.4 R88, [R149+0xc000] ;  /* 0x00c000009558783b */ /* 0x000fe20000000200 */
[C---:B------:R-:W-:Y:S07]  /*4cd0*/  HMMA.16816.F32 R8, R68.reuse, R74, RZ ;  /* 0x0000004a4408723c */ /* 0x040fee00000018ff */
[----:B------:R-:W1:Y:S01]  /*4ce0*/  LDSM.16.M88.4 R92, [R3+0x18000] ;  /* 0x01800000035c783b */ /* 0x000e620000000200 */
[C---:B--2---:R-:W-:Y:S07]  /*4cf0*/  HMMA.16816.F32 R12, R68.reuse, R16, RZ ;  /* 0x00000010440c723c */ /* 0x044fee00000018ff */
[----:B------:R-:W-:Y:S01]  /*4d00*/  LDSM.16.M88.4 R72, [R148+0xc000] ;  /* 0x00c000009448783b */ /* 0x000fe20000000200 */
[----:B------:R-:W-:Y:S07]  /*4d10*/  HMMA.16816.F32 R16, R68, R18, RZ ;  /* 0x000000124410723c */ /* 0x000fee00000018ff */
[----:B------:R-:W2:Y:S01]  /*4d20*/  LDSM.16.M88.4 R68, [R3+0x18800] ;  /* 0x018800000344783b */ /* 0x000ea20000000200 */
[C---:B---3--:R-:W-:Y:S07]  /*4d30*/  HMMA.16816.F32 R4, R76.reuse, R80, R4 ;  /* 0x000000504c04723c */ /* 0x048fee0000001804 */
[----:B------:R-:W3:Y:S01]  /*4d40*/  LDSM.16.M88.4 R96, [R2+0x18000] ;  /* 0x018000000260783b */ /* 0x000ee20000000200 */
[C---:B------:R-:W-:Y:S07]  /*4d50*/  HMMA.16816.F32 R8, R76.reuse, R82, R8 ;  /* 0x000000524c08723c */ /* 0x040fee0000001808 */
[----:B------:R-:W-:Y:S01]  /*4d60*/  LDSM.16.M88.4 R80, [R150+0xe000] ;  /* 0x00e000009650783b */ /* 0x000fe20000000200 */
[C---:B----4-:R-:W-:Y:S08]  /*4d70*/  HMMA.16816.F32 R12, R76.reuse, R84, R12 ;  /* 0x000000544c0c723c */ /* 0x050ff0000000180c */
[----:B------:R-:W-:Y:S01]  /*4d80*/  HMMA.16816.F32 R16, R76, R86, R16 ;  /* 0x000000564c10723c */ /* 0x000fe20000001810 */
[----:B------:R-:W4:Y:S07]  /*4d90*/  LDSM.16.M88.4 R76, [R2+0x18800] ;  /* 0x01880000024c783b */ /* 0x000f2e0000000200 */
[C---:B-1----:R-:W-:Y:S01]  /*4da0*/  HMMA.16816.F32 R4, R88.reuse, R92, R4 ;  /* 0x0000005c5804723c */ /* 0x042fe20000001804 */
[----:B------:R-:W1:Y:S07]  /*4db0*/  LDSM.16.M88.4 R84, [R198+0x1a000] ;  /* 0x01a00000c654783b */ /* 0x000e6e0000000200 */
[C---:B------:R-:W-:Y:S01]  /*4dc0*/  HMMA.16816.F32 R8, R88.reuse, R94, R8 ;  /* 0x0000005e5808723c */ /* 0x040fe20000001808 */
[----:B------:R-:W-:Y:S07]  /*4dd0*/  LDSM.16.M88.4 R92, [R188+0x1a000] ;  /* 0x01a00000bc5c783b */ /* 0x000fee0000000200 */
[C---:B--2---:R-:W-:Y:S08]  /*4de0*/  HMMA.16816.F32 R12, R88.reuse, R68, R12 ;  /* 0x00000044580c723c */ /* 0x044ff0000000180c */
[----:B------:R-:W-:Y:S01]  /*4df0*/  HMMA.16816.F32 R16, R88, R70, R16 ;  /* 0x000000465810723c */ /* 0x000fe20000001810 */
[----:B------:R-:W2:Y:S07]  /*4e00*/  LDSM.16.M88.4 R68, [R198+0x1a800] ;  /* 0x01a80000c644783b */ /* 0x000eae0000000200 */
[C---:B---3--:R-:W-:Y:S01]  /*4e10*/  HMMA.16816.F32 R4, R72.reuse, R96, R4 ;  /* 0x000000604804723c */ /* 0x048fe20000001804 */
[----:B------:R-:W3:Y:S07]  /*4e20*/  LDSM.16.M88.4 R88, [R151+0xe000] ;  /* 0x00e000009758783b */ /* 0x000eee0000000200 */
        /* <DEDUP_REMOVED lines=42> */
[C---:B------:R-:W-:Y:S08]  /*50d0*/  HMMA.16816.F32 R8, R76.reuse, R98, R8 ;  /* 0x000000624c08723c */ /* 0x040ff00000001808 */
[C---:B----4-:R-:W-:Y:S08]  /*50e0*/  HMMA.16816.F32 R12, R76.reuse, R72, R12 ;  /* 0x000000484c0c723c */ /* 0x050ff0000000180c */
[----:B------:R-:W-:Y:S01]  /*50f0*/  HMMA.16816.F32 R16, R76, R74, R16 ;  /* 0x0000004a4c10723c */ /* 0x000fe20000001810 */
[----:B------:R-:W4:Y:S06]  /*5100*/  LDSM.16.M88.4 R72, [R2+0x1c800] ;  /* 0x01c800000248783b */ /* 0x000f2c0000000200 */
[----:B------:R-:W-:Y:S01]  /*5110*/  FMUL.FTZ R76, R155, c[0x0][0x2ec] ;  /* 0x0000bb009b4c7a20 */ /* 0x000fe20000410000 */
[C---:B-1----:R-:W-:Y:S05]  /*5120*/  HMMA.16816.F32 R4, R80.reuse, R84, R4 ;  /* 0x000000545004723c */ /* 0x042fea0000001804 */
[----:B------:R-:W-:Y:S01]  /*5130*/  FMUL.FTZ R79, R156, c[0x0][0x2ec] ;  /* 0x0000bb009c4f7a20 */ /* 0x000fe20000410000 */
[----:B------:R-:W-:Y:S01]  /*5140*/  LEA R77, -R245, RZ, 0x6 ;  /* 0x000000fff54d7211 */ /* 0x000fe200078e31ff */
[----:B------:R-:W-:Y:S01]  /*5150*/  FMUL.FTZ R78, R157, c[0x0][0x2ec] ;  /* 0x0000bb009d4e7a20 */ /* 0x000fe20000410000 */
[C---:B------:R-:W-:Y:S04]  /*5160*/  HMMA.16816.F32 R8, R80.reuse, R86, R8 ;  /* 0x000000565008723c */ /* 0x040fe80000001808 */
[C---:B------:R-:W-:Y:S04]  /*5170*/  LEA R250, P0, R77.reuse, R250, 0x2 ;  /* 0x000000fa4dfa7211 */ /* 0x040fe800078010ff */
[C---:B--2---:R-:W-:Y:S04]  /*5180*/  HMMA.16816.F32 R12, R80.reuse, R68, R12 ;  /* 0x00000044500c723c */ /* 0x044fe8000000180c */
[----:B------:R-:W-:Y:S01]  /*5190*/  LEA.HI.X.SX32 R251, R77, R251, 0x2, P0 ;  /* 0x000000fb4dfb7211 */ /* 0x000fe200000f16ff */
[----:B------:R-:W-:Y:S03]  /*51a0*/  FMUL.FTZ R77, R154, c[0x0][0x2ec] ;  /* 0x0000bb009a4d7a20 */ /* 0x000fe60000410000 */
[----:B------:R-:W-:Y:S08]  /*51b0*/  HMMA.16816.F32 R16, R80, R70, R16 ;  /* 0x000000465010723c */ /* 0x000ff00000001810 */
[C---:B---3--:R-:W-:Y:S08]  /*51c0*/  HMMA.16816.F32 R4, R88.reuse, R92, R4 ;  /* 0x0000005c5804723c */ /* 0x048ff00000001804 */
[C---:B------:R-:W-:Y:S08]  /*51d0*/  HMMA.16816.F32 R8, R88.reuse, R94, R8 ;  /* 0x0000005e5808723c */ /* 0x040ff00000001808 */
[C---:B----4-:R-:W-:Y:S08]  /*51e0*/  HMMA.16816.F32 R12, R88.reuse, R72, R12 ;  /* 0x00000048580c723c */ /* 0x050ff0000000180c */
[C---:B-----5:R-:W-:Y:S01]  /*51f0*/  FADD.FTZ R4, -R153.reuse, R4 ;  /* 0x0000000499047221 */ /* 0x060fe20000010100 */
[----:B------:R-:W-:Y:S03]  /*5200*/  HMMA.16816.F32 R16, R88, R74, R16 ;  /* 0x0000004a5810723c */ /* 0x000fe60000001810 */
[----:B------:R-:W-:Y:S02]  /*5210*/  FADD.FTZ R5, -R153, R5 ;  /* 0x0000000599057221 */ /* 0x000fe40000010100 */
[C---:B------:R-:W-:Y:S02]  /*5220*/  FADD.FTZ R6, -R152.reuse, R6 ;  /* 0x0000000698067221 */ /* 0x040fe40000010100 */
[----:B------:R-:W-:Y:S02]  /*5230*/  FADD.FTZ R7, -R152, R7 ;  /* 0x0000000798077221 */ /* 0x000fe40000010100 */
[----:B------:R-:W-:Y:S03]  /*5240*/  FMUL.FTZ R4, R185, R4 ;  /* 0x00000004b9047220 */ /* 0x000fe60000410000 */
        /* <DEDUP_REMOVED lines=19> */
[----:B------:R-:W-:Y:S02]  /*5380*/  FMUL.FTZ R77, R158, c[0x0][0x2ec] ;  /* 0x0000bb009e4d7a20 */ /* 0x000fe40000410000 */
[----:B------:R-:W-:Y:S02]  /*5390*/  FMUL.FTZ R76, R159, c[0x0][0x2ec] ;  /* 0x0000bb009f4c7a20 */ /* 0x000fe40000410000 */
[----:B------:R-:W-:Y:S02]  /*53a0*/  FMUL.FTZ R79, R160, c[0x0][0x2ec] ;  /* 0x0000bb00a04f7a20 */ /* 0x000fe40000410000 */
[----:B------:R-:W-:Y:S02]  /*53b0*/  FMUL.FTZ R78, R161, c[0x0][0x2ec] ;  /* 0x0000bb00a14e7a20 */ /* 0x000fe40000410000 */
        /* <DEDUP_REMOVED lines=108> */
.L_x_1222:
[----:B------:R-:W-:Y:S01]  /*5a80*/  F2FP.PACK_AB R69, R5, R4 ;  /* 0x000000040545723e */ /* 0x000fe200000000ff */
[----:B------:R-:W-:Y:S01]  /*5a90*/  IMAD.SHL.U32 R201, R199, 0x2, RZ ;  /* 0x00000002c7c97824 */ /* 0x000fe200078e00ff */
        /* <DEDUP_REMOVED lines=136> */
.L_x_1223:
        /* <DEDUP_REMOVED lines=472> */
.L_x_1225:
        /* <DEDUP_REMOVED lines=13> */
.L_x_1226:
        /* <DEDUP_REMOVED lines=44> */
.L_x_1228:
[----:B------:R-:W-:Y:S05]  /*8430*/  BSYNC B0 ;  /* 0x0000000000007941 */ /* 0x000fea0003800000 */
.L_x_1227:
        /* <DEDUP_REMOVED lines=19> */
.L_x_1230:
[----:B------:R-:W-:Y:S05]  /*8570*/  BSYNC B0 ;  /* 0x0000000000007941 */ /* 0x000fea0003800000 */
.L_x_1229:
        /* <DEDUP_REMOVED lines=25> */
.L_x_1232:
[----:B------:R-:W-:Y:S05]  /*8710*/  BSYNC B0 ;  /* 0x0000000000007941 */ /* 0x000fea0003800000 */
.L_x_1231:
        /* <DEDUP_REMOVED lines=16> */
.L_x_1201:
[----:B------:R-:W-:Y:S05]  /*8820*/  BSYNC B1 ;  /* 0x0000000000017941 */ /* 0x000fea0003800000 */
.L_x_1187:
[----:B------:R-:W-:-:S04]  /*8830*/  IADD3 R216, R216, c[0x0][0xc], RZ ;  /* 0x00000300d8d87a10 */ /* 0x000fc80007ffe0ff */
[----:B------:R-:W-:-:S13]  /*8840*/  ISETP.GE.AND P0, PT, R216, UR4, PT ;  /* 0x00000004d8007c0c */ /* 0x000fda000bf06270 */
[----:B------:R-:W-:Y:S01]  /*8850*/  @P0 CALL.REL.NOINC `(.L_x_1233) ;  /* 0x0000001000000944 */ /* 0x000fe20003c00000 */
[----:B------:R-:W-:Y:S05]  /*8860*/  BRA `(.L_x_1234) ;  /* 0xffff803000007947 */ /* 0x000fea000383ffff */
.L_x_1233:
[----:B------:R-:W-:Y:S05]  /*8870*/  EXIT ;  /* 0x000000000000794d */ /* 0x000fea0003800000 */
.L_x_1235:
        /* <DEDUP_REMOVED lines=16> */
.L_x_1609:


//--------------------- .text._ZN5flash44flash_bwd_dq_dk_dv_loop_seqk_parallel_kernelI23Flash_bwd_kernel_traitsILi192ELi64ELi64ELi8ELi4ELi2ELi2ELb0ELb0EN7cutlass6half_tE19Flash_kernel_traitsILi192ELi64ELi64ELi8ES3_EELb1ELb0ELb0ELb0ELb0ELb1ELb0EEEvNS_16Flash_bwd_paramsE --------------------------
	.section	.text._ZN5flash44flash_bwd_dq_dk_dv_loop_seqk_parallel_kernelI23Flash_bwd_kernel_traitsILi192ELi64ELi64ELi8ELi4ELi2ELi2ELb0ELb0EN7cutlass6half_tE19Flash_kernel_traitsILi192ELi64ELi64ELi8ES3_EELb1ELb0ELb0ELb0ELb0ELb1ELb0EEEvNS_16Flash_bwd_paramsE,"ax",@progbits
	.sectioninfo	@"SHI_REGISTERS=255"
	.align	128
        .global         _ZN5flash44flash_bwd_dq_dk_dv_loop_seqk_parallel_kernelI23Flash_bwd_kernel_traitsILi192ELi64ELi64ELi8ELi4ELi2ELi2ELb0ELb0EN7cutlass6half_tE19Flash_kernel_traitsILi192ELi64ELi64ELi8ES3_EELb1ELb0ELb0ELb0ELb0ELb1ELb0EEEvNS_16Flash_bwd_paramsE
        .type           _ZN5flash44flash_bwd_dq_dk_dv_loop_seqk_parallel_kernelI23Flash_bwd_kernel_traitsILi192ELi64ELi64ELi8ELi4ELi2ELi2ELb0ELb0EN7cutlass6half_tE19Flash_kernel_traitsILi192ELi64ELi64ELi8ES3_EELb1ELb0ELb0ELb0ELb0ELb1ELb0EEEvNS_16Flash_bwd_paramsE,@function
        .size           _ZN5flash44flash_bwd_dq_dk_dv_loop_seqk_parallel_kernelI23Flash_bwd_kernel_traitsILi192ELi64ELi64ELi8ELi4ELi2ELi2ELb0ELb0EN7cutlass6half_tE19Flash_kernel_traitsILi192ELi64ELi64ELi8ES3_EELb1ELb0ELb0ELb0ELb0ELb1ELb0EEEvNS_16Flash_bwd_paramsE,(.L_x_1610 - _ZN5flash44flash_bwd_dq_dk_dv_loop_seqk_parallel_kernelI23Flash_bwd_kernel_traitsILi192ELi64ELi64ELi8ELi4ELi2ELi2ELb0ELb0EN7cutlass6half_tE19Flash_kernel_traitsILi192ELi64ELi64ELi8ES3_EELb1ELb0ELb0ELb0ELb0ELb1ELb0EEEvNS_16Flash_bwd_paramsE)
        .other          _ZN5flash44flash_bwd_dq_dk_dv_loop_seqk_parallel_kernelI23Flash_bwd_kernel_traitsILi192ELi64ELi64ELi8ELi4ELi2ELi2ELb0ELb0EN7cutlass6half_tE19Flash_kernel_traitsILi192ELi64ELi64ELi8ES3_EELb1ELb0ELb0ELb0ELb0ELb1ELb0EEEvNS_16Flash_bwd_paramsE,@"STO_CUDA_ENTRY STV_DEFAULT"
_ZN5flash44flash_bwd_dq_dk_dv_loop_seqk_parallel_kernelI23Flash_bwd_kernel_traitsILi192ELi64ELi64ELi8ELi4ELi2ELi2ELb0ELb0EN7cutlass6half_tE19Flash_kernel_traitsILi192ELi64ELi64ELi8ES3_EELb1ELb0ELb0ELb0ELb0ELb1ELb0EEEvNS_16Flash_bwd_paramsE:
.text._ZN5flash44flash_bwd_dq_dk_dv_loop_seqk_parallel_kernelI23Flash_bwd_kernel_traitsILi192ELi64ELi64ELi8ELi4ELi2ELi2ELb0ELb0EN7cutlass6half_tE19Flash_kernel_traitsILi192ELi64ELi64ELi8ES3_EELb1ELb0ELb0ELb0ELb0ELb1ELb0EEEvNS_16Flash_bwd_paramsE:
        /* <DEDUP_REMOVED lines=21> */
[----:B------:R-:W-:Y:S02]  /*0150*/  LOP3.LUT R5, R2, 0xfffffff0, RZ, 0xc0, !PT ;  /* 0xfffffff002057812 */ /* 0x000fe400078ec0ff */
[----:B------:R-:W-:-:S02]  /*0160*/  LEA.HI R10, R3, R11, RZ, 0x3 ;  /* 0x0000000b030a7211 */ /* 0x000fc400078f18ff */
[----:B------:R-:W-:Y:S02]  /*0170*/  LEA.HI R2, R2, R4, RZ, 0x1 ;  /* 0x0000000402027211 */ /* 0x000fe400078f08ff */
[--C-:B------:R-:W-:Y:S02]  /*0180*/  SHF.R.S32.HI R6, RZ, 0x2, R0.reuse ;  /* 0x00000002ff067819 */ /* 0x100fe40000011400 */
[----:B------:R-:W-:Y:S02]  /*0190*/  SHF.R.S32.HI R7, RZ, 0x1f, R0 ;  /* 0x0000001fff077819 */ /* 0x000fe40000011400 */
[----:B------:R-:W-:Y:S02]  /*01a0*/  LOP3.LUT R0, R0, 0x7ffffffc, RZ, 0xc0, !PT ;  /* 0x7ffffffc00007812 */ /* 0x000fe400078ec0ff */
[----:B------:R-:W-:Y:S02]  /*01b0*/  LOP3.LUT R9, R8, 0xffffffe0, RZ, 0xc0, !PT ;  /* 0xffffffe008097812 */ /* 0x000fe400078ec0ff */
[-C--:B------:R-:W-:Y:S01]  /*01c0*/  LEA.HI R244, R3, R11.reuse, RZ, 0x7 ;  /* 0x0000000b03f47211 */ /* 0x080fe200078f38ff */
[----:B------:R-:W-:Y:S01]  /*01d0*/  IMAD.IADD R15, R11, 0x1, -R0 ;  /* 0x000000010b0f7824 */ /* 0x000fe200078e0a00 */
[----:B------:R-:W-:Y:S01]  /*01e0*/  LEA.HI R14, R3, R11, RZ, 0x6 ;  /* 0x0000000b030e7211 */ /* 0x000fe200078f30ff */
[C---:B------:R-:W-:Y:S01]  /*01f0*/  IMAD.IADD R17, R11.reuse, 0x1, -R9 ;  /* 0x000000010b117824 */ /* 0x040fe200078e0a09 */
[----:B------:R-:W-:Y:S01]  /*0200*/  LOP3.LUT R3, R10, 0xfffffff8, RZ, 0xc0, !PT ;  /* 0xfffffff80a037812 */ /* 0x000fe200078ec0ff */
[----:B------:R-:W-:Y:S01]  /*0210*/  IMAD.IADD R9, R11, 0x1, -R5 ;  /* 0x000000010b097824 */ /* 0x000fe200078e0a05 */
[----:B------:R-:W-:-:S02]  /*0220*/  SHF.R.S32.HI R232, RZ, 0x3, R10 ;  /* 0x00000003ffe87819 */ /* 0x000fc4000001140a */
[----:B------:R-:W-:Y:S01]  /*0230*/  LOP3.LUT R2, R2, 0xfffffffe, RZ, 0xc0, !PT ;  /* 0xfffffffe02027812 */ /* 0x000fe200078ec0ff */
[----:B------:R-:W-:Y:S01]  /*0240*/  IMAD.IADD R3, R11, 0x1, -R3 ;  /* 0x000000010b037824 */ /* 0x000fe200078e0a03 */
[----:B------:R-:W-:Y:S01]  /*0250*/  SHF.R.S32.HI R20, RZ, 0x5, R8 ;  /* 0x00000005ff147819 */ /* 0x000fe20000011408 */
[----:B------:R-:W-:Y:S01]  /*0260*/  IMAD.SHL.U32 R5, R232, 0x40, RZ ;  /* 0x00000040e8057824 */ /* 0x000fe200078e00ff */
[----:B------:R-:W-:Y:S01]  /*0270*/  LEA.HI R0, R7, R6, RZ, 0x3 ;  /* 0x0000000607007211 */ /* 0x000fe200078f18ff */
[----:B------:R-:W-:Y:S01]  /*0280*/  IMAD.IADD R12, R4, 0x1, -R2 ;  /* 0x00000001040c7824 */ /* 0x000fe200078e0a02 */
[----:B------:R-:W-:Y:S01]  /*0290*/  LEA.HI R4, R8, R20, RZ, 0x1 ;  /* 0x0000001408047211 */ /* 0x000fe200078f08ff */
[----:B------:R-:W-:Y:S01]  /*02a0*/  IMAD.SHL.U32 R18, R3, 0x8, RZ ;  /* 0x0000000803127824 */ /* 0x000fe200078e00ff */
[----:B------:R-:W-:Y:S01]  /*02b0*/  LOP3.LUT R2, R0, 0xfffffff8, RZ, 0xc0, !PT ;  /* 0xfffffff800027812 */ /* 0x000fe200078ec0ff */
[----:B------:R1:W-:Y:S01]  /*02c0*/  STL [R1+0x8], R17 ;  /* 0x0000081101007387 */ /* 0x0003e20000100800 */
[----:B------:R-:W-:-:S02]  /*02d0*/  LOP3.LUT R0, R5, 0x1c0, RZ, 0xc0, !PT ;  /* 0x000001c005007812 */ /* 0x000fc400078ec0ff */
[----:B------:R-:W-:Y:S01]  /*02e0*/  LOP3.LUT R4, R4, 0xfffffffe, RZ, 0xc0, !PT ;  /* 0xfffffffe04047812 */ /* 0x000fe200078ec0ff */
[----:B------:R-:W-:Y:S01]  /*02f0*/  IMAD.IADD R6, R6, 0x1, -R2 ;  /* 0x0000000106067824 */ /* 0x000fe200078e0a02 */
[----:B------:R-:W-:Y:S02]  /*0300*/  LOP3.LUT R5, R0, 0x38, R18, 0xf8, !PT ;  /* 0x0000003800057812 */ /* 0x000fe400078ef812 */
[----:B------:R-:W-:Y:S01]  /*0310*/  SHF.R.U32.HI R2, RZ, 0x3, R0 ;  /* 0x00000003ff027819 */ /* 0x000fe20000011600 */
[C---:B------:R-:W-:Y:S01]  /*0320*/  IMAD.SHL.U32 R0, R3.reuse, 0x40, RZ ;  /* 0x0000004003007824 */ /* 0x040fe200078e00ff */
[C---:B------:R-:W-:Y:S01]  /*0330*/  LOP3.LUT P4, RZ, R3.reuse, 0x2, RZ, 0xc0, !PT ;  /* 0x0000000203ff7812 */ /* 0x040fe2000788c0ff */
[----:B------:R-:W-:Y:S01]  /*0340*/  IMAD.IADD R181, R20, 0x1, -R4 ;  /* 0x0000000114b57824 */ /* 0x000fe200078e0a04 */
[----:B------:R-:W-:Y:S01]  /*0350*/  LOP3.LUT P3, RZ, R3, 0x4, RZ, 0xc0, !PT ;  /* 0x0000000403ff7812 */ /* 0x000fe2000786c0ff */
[----:B------:R-:W-:Y:S01]  /*0360*/  IMAD.SHL.U32 R4, R12, 0x200, RZ ;  /* 0x000002000c047824 */ /* 0x000fe200078e00ff */
[----:B------:R-:W-:-:S02]  /*0370*/  SHF.R.S32.HI R3, RZ, 0x1f, R9 ;  /* 0x0000001fff037819 */ /* 0x000fc40000011409 */
[----:B------:R-:W-:Y:S01]  /*0380*/  LOP3.LUT R11, R5, R2, RZ, 0x3c, !PT ;  /* 0x00000002050b7212 */ /* 0x000fe200078e3cff */
[----:B------:R-:W-:Y:S01]  /*0390*/  IMAD.SHL.U32 R2, R181, 0x10, RZ ;  /* 0x00000010b5027824 */ /* 0x000fe200078e00ff */
[----:B------:R-:W-:Y:S02]  /*03a0*/  LOP3.LUT R0, R0, 0x1c0, RZ, 0xc0, !PT ;  /* 0x000001c000007812 */ /* 0x000fe400078ec0ff */
[----:B------:R-:W-:Y:S02]  /*03b0*/  LEA.HI R13, R3, R9, RZ, 0x3 ;  /* 0x00000009030d7211 */ /* 0x000fe400078f18ff */
[C---:B------:R-:W-:Y:S02]  /*03c0*/  LOP3.LUT R171, R0.reuse, 0x8, R10, 0xf8, !PT ;  /* 0x0000000800ab7812 */ /* 0x040fe400078ef80a */
[----:B------:R-:W-:Y:S02]  /*03d0*/  LOP3.LUT R7, R0, 0x10, R2, 0xf8, !PT ;  /* 0x0000001000077812 */ /* 0x000fe400078ef802 */
[----:B------:R-:W-:-:S02]  /*03e0*/  SHF.R.U32.HI R174, RZ, 0x3, R0 ;  /* 0x00000003ffae7819 */ /* 0x000fc40000011600 */
[----:B------:R-:W-:Y:S02]  /*03f0*/  SHF.R.S32.HI R244, RZ, 0x7, R244 ;  /* 0x00000007fff47819 */ /* 0x000fe400000114f4 */
[----:B------:R-:W-:Y:S02]  /*0400*/  LOP3.LUT R3, R13, 0xfffffff8, RZ, 0xc0, !PT ;  /* 0xfffffff80d037812 */ /* 0x000fe400078ec0ff */
[----:B------:R-:W-:Y:S01]  /*0410*/  LOP3.LUT R0, R6, 0x1, RZ, 0xc0, !PT ;  /* 0x0000000106007812 */ /* 0x000fe200078ec0ff */
[----:B------:R-:W-:Y:S01]  /*0420*/  IMAD R2, R244, 0x800, R4 ;  /* 0x00000800f4027824 */ /* 0x000fe200078e0204 */
[----:B------:R-:W-:Y:S01]  /*0430*/  LOP3.LUT R171, R171, R174, RZ, 0x3c, !PT ;  /* 0x000000aeabab7212 */ /* 0x000fe200078e3cff */
[----:B------:R-:W-:Y:S01]  /*0440*/  IMAD.IADD R21, R9, 0x1, -R3 ;  /* 0x0000000109157824 */ /* 0x000fe200078e0a03 */
[----:B------:R-:W-:Y:S01]  /*0450*/  ISETP.NE.U32.AND P0, PT, R0, 0x1, PT ;  /* 0x000000010000780c */ /* 0x000fe20003f05070 */
[----:B------:R-:W-:Y:S01]  /*0460*/  IMAD.SHL.U32 R3, R6, 0x40, RZ ;  /* 0x0000004006037824 */ /* 0x000fe200078e00ff */
[----:B------:R-:W-:Y:S01]  /*0470*/  SHF.R.S32.HI R0, RZ, 0x6, R14 ;  /* 0x00000006ff007819 */ /* 0x000fe2000001140e */
[----:B------:R-:W-:Y:S01]  /*0480*/  IMAD.IADD R171, R2, 0x1, R171 ;  /* 0x0000000102ab7824 */ /* 0x000fe200078e02ab */
[----:B------:R-:W-:Y:S01]  /*0490*/  LOP3.LUT R7, R7, 0x8, R10, 0xf8, !PT ;  /* 0x0000000807077812 */ /* 0x000fe200078ef80a */
[----:B------:R-:W-:Y:S01]  /*04a0*/  IMAD.SHL.U32 R22, R244, 0x20, RZ ;  /* 0x00000020f4167824 */ /* 0x000fe200078e00ff */
[----:B------:R-:W-:Y:S01]  /*04b0*/  SHF.R.S32.HI R5, RZ, 0x1f, R8 ;  /* 0x0000001fff057819 */ /* 0x000fe20000011408 */
[----:B------:R-:W-:Y:S01]  /*04c0*/  IMAD R16, R0, 0x200, R11 ;  /* 0x0000020000107824 */ /* 0x000fe200078e020b */
[----:B------:R-:W-:Y:S01]  /*04d0*/  LOP3.LUT R174, R4, R7, R174, 0xf6, !PT ;  /* 0x0000000704ae7212 */ /* 0x000fe200078ef6ae */
[----:B------:R-:W-:Y:S01]  /*04e0*/  IMAD.SHL.U32 R2, R0, 0x8, RZ ;  /* 0x0000000800027824 */ /* 0x000fe200078e00ff */
[----:B------:R-:W-:Y:S01]  /*04f0*/  LOP3.LUT R0, R3, 0x1c0, RZ, 0xc0, !PT ;  /* 0x000001c003007812 */ /* 0x000fe200078ec0ff */
[----:B------:R-:W-:Y:S01]  /*0500*/  IMAD.SHL.U32 R4, R12, 0x20, RZ ;  /* 0x000000200c047824 */ /* 0x000fe200078e00ff */
[----:B------:R-:W-:Y:S01]  /*0510*/  LEA.HI R5, R5, R20, RZ, 0x2 ;  /* 0x0000001405057211 */ /* 0x000fe200078f10ff */
[----:B------:R-:W-:Y:S01]  /*0520*/  IMAD.SHL.U32 R7, R15, 0x2, RZ ;  /* 0x000000020f077824 */ /* 0x000fe200078e00ff */
[----:B------:R-:W-:Y:S01]  /*0530*/  LOP3.LUT R2, R2, 0x18, RZ, 0xc0, !PT ;  /* 0x0000001802027812 */ /* 0x000fe200078ec0ff */
[----:B------:R1:W-:Y:S01]  /*0540*/  STL [R1+0x10], R21 ;  /* 0x0000101501007387 */ /* 0x0003e20000100800 */
[----:B------:R-:W-:Y:S01]  /*0550*/  SHF.R.U32.HI R3, RZ, 0x3, R0 ;  /* 0x00000003ff037819 */ /* 0x000fe20000011600 */
[----:B------:R-:W-:Y:S01]  /*0560*/  IMAD.SHL.U32 R172, R171, 0x2, RZ ;  /* 0x00000002abac7824 */ /* 0x000fe200078e00ff */
[----:B------:R-:W-:Y:S01]  /*0570*/  LOP3.LUT R5, R5, 0xfffffffc, RZ, 0xc0, !PT ;  /* 0xfffffffc05057812 */ /* 0x000fe200078ec0ff */
[----:B------:R1:W-:Y:S01]  /*0580*/  STL [R1+0xc], R16 ;  /* 0x00000c1001007387 */ /* 0x0003e20000100800 */
[----:B------:R-:W-:Y:S01]  /*0590*/  LOP3.LUT R8, R2, 0x20, R4, 0xf8, !PT ;  /* 0x0000002002087812 */ /* 0x000fe200078ef804 */
[----:B------:R-:W-:Y:S01]  /*05a0*/  IMAD.SHL.U32 R4, R13, 0x40, RZ ;  /* 0x000000400d047824 */ /* 0x000fe200078e00ff */
[----:B------:R-:W-:Y:S01]  /*05b0*/  LOP3.LUT R9, R3, R0, R2, 0x1e, !PT ;  /* 0x0000000003097212 */ /* 0x000fe200078e1e02 */
[----:B------:R-:W-:Y:S01]  /*05c0*/  IMAD.SHL.U32 R2, R21, 0x40, RZ ;  /* 0x0000004015027824 */ /* 0x000fe200078e00ff */
[----:B------:R-:W-:Y:S01]  /*05d0*/  LOP3.LUT R0, R0, 0x20, R22, 0xf8, !PT ;  /* 0x0000002000007812 */ /* 0x000fe200078ef816 */
[----:B------:R-:W-:Y:S01]  /*05e0*/  IMAD.IADD R243, R20, 0x1, -R5 ;  /* 0x0000000114f37824 */ /* 0x000fe200078e0a05 */
[----:B------:R-:W-:Y:S01]  /*05f0*/  R2P PR, R6, 0x6 ;  /* 0x0000000606007804 */ /* 0x000fe20000000000 */
[----:B------:R-:W-:Y:S01]  /*0600*/  IMAD.SHL.U32 R5, R12, 0x8, RZ ;  /* 0x000000080c057824 */ /* 0x000fe200078e00ff */
[----:B------:R-:W-:Y:S01]  /*0610*/  LOP3.LUT R2, R2, 0x1c0, RZ, 0xc0, !PT ;  /* 0x000001c002027812 */ /* 0x000fe200078ec0ff */
[----:B------:R-:W-:Y:S01]  /*0620*/  IMAD.SHL.U32 R196, R16, 0x2, RZ ;  /* 0x0000000210c47824 */ /* 0x000fe200078e00ff */
[----:B------:R-:W-:Y:S01]  /*0630*/  LOP3.LUT R6, R0, R3, RZ, 0x3c, !PT ;  /* 0x0000000300067212 */ /* 0x000fe200078e3cff */
[----:B------:R-:W-:Y:S01]  /*0640*/  IMAD R0, R243, 0x400, R7 ;  /* 0x00000400f3007824 */ /* 0x000fe200078e0207 */
[----:B------:R-:W-:-:S02]  /*0650*/  SHF.R.S32.HI R19, RZ, 0x1f, R18 ;  /* 0x0000001fff137819 */ /* 0x000fc40000011412 */
[----:B------:R-:W-:Y:S01]  /*0660*/  SHF.R.U32.HI R3, RZ, 0x3, R2 ;  /* 0x00000003ff037819 */ /* 0x000fe20000011602 */
[----:B------:R-:W-:Y:S01]  /*0670*/  IMAD.IADD R6, R0, 0x1, R6 ;  /* 0x0000000100067824 */ /* 0x000fe200078e0206 */
[----:B------:R-:W-:Y:S01]  /*0680*/  LOP3.LUT R5, R2, 0x8, R5, 0xf8, !PT ;  /* 0x0000000802057812 */ /* 0x000fe200078ef805 */
[----:B------:R1:W-:Y:S01]  /*0690*/  STL.64 [R1], R18 ;  /* 0x0000001201007387 */ /* 0x0003e20000100a00 */
[----:B------:R-:W-:Y:S01]  /*06a0*/  LOP3.LUT R0, R4, 0xfffffe00, RZ, 0xc0, !PT ;  /* 0xfffffe0004007812 */ /* 0x000fe200078ec0ff */
[----:B------:R-:W-:Y:S01]  /*06b0*/  IMAD R4, R181, 0x400, R7 ;  /* 0x00000400b5047824 */ /* 0x000fe200078e0207 */
[----:B------:R-:W-:Y:S01]  /*06c0*/  LOP3.LUT R2, R3, R8, R2, 0x1e, !PT ;  /* 0x0000000803027212 */ /* 0x000fe200078e1e02 */
[----:B------:R-:W-:Y:S01]  /*06d0*/  IMAD.SHL.U32 R205, R6, 0x2, RZ ;  /* 0x0000000206cd7824 */ /* 0x000fe200078e00ff */
[----:B------:R-:W-:Y:S01]  /*06e0*/  SEL R169, R169, 0xffffffe0, !P4 ;  /* 0xffffffe0a9a97807 */ /* 0x000fe20006000000 */
[--C-:B------:R-:W-:Y:S01]  /*06f0*/  IMAD R187, R243, 0x400, R0.reuse ;  /* 0x00000400f3bb7824 */ /* 0x100fe200078e0200 */
[----:B------:R-:W-:Y:S01]  /*0700*/  LOP3.LUT R186, R2, R0, RZ, 0xfc, !PT ;  /* 0x0000000002ba7212 */ /* 0x000fe200078efcff */
[----:B------:R-:W-:Y:S01]  /*0710*/  IMAD R181, R181, 0x400, R0 ;  /* 0x00000400b5b57824 */ /* 0x000fe200078e0200 */
[----:B------:R-:W-:Y:S01]  /*0720*/  SHF.R.S32.HI R0, RZ, 0x1f, R17 ;  /* 0x0000001fff007819 */ /* 0x000fe20000011411 */
[----:B------:R-:W-:Y:S01]  /*0730*/  IMAD.IADD R4, R4, 0x1, R9 ;  /* 0x0000000104047824 */ /* 0x000fe200078e0209 */
[----:B------:R-:W-:Y:S01]  /*0740*/  LOP3.LUT R3, R5, R3, RZ, 0x3c, !PT ;  /* 0x0000000305037212 */ /* 0x000fe200078e3cff */
[----:B------:R-:W-:Y:S01]  /*0750*/  IMAD R169, R171, 0x2, R169 ;  /* 0x00000002aba97824 */ /* 0x000fe200078e02a9 */
[----:B------:R-:W-:-:S02]  /*0760*/  LEA.HI R0, R0, R17, RZ, 0x2 ;  /* 0x0000001100007211 */ /* 0x000fc400078f10ff */
[----:B------:R-:W-:Y:S01]  /*0770*/  SEL R173, R173, 0xffffffc0, !P3 ;  /* 0xffffffc0adad7807 */ /* 0x000fe20005800000 */
[----:B------:R-:W-:Y:S01]  /*0780*/  IMAD.IADD R181, R3, 0x1, R181 ;  /* 0x0000000103b57824 */ /* 0x000fe200078e02b5 */
[----:B------:R-:W-:Y:S01]  /*0790*/  SEL R207, R207, 0x10, !P0 ;  /* 0x00000010cfcf7807 */ /* 0x000fe20004000000 */
[----:B------:R-:W-:Y:S01]  /*07a0*/  IMAD.IADD R187, R187, 0x1, R3 ;  /* 0x00000001bbbb7824 */ /* 0x000fe200078e0203 */
[----:B------:R-:W-:Y:S01]  /*07b0*/  IADD3 R206, R205, 0x20, RZ ;  /* 0x00000020cdce7810 */ /* 0x000fe20007ffe0ff */
[----:B------:R-:W-:Y:S01]  /*07c0*/  IMAD R171, R171, 0x2, R173 ;  /* 0x00000002abab7824 */ /* 0x000fe200078e02ad */
[----:B------:R-:W-:Y:S01]  /*07d0*/  SHF.R.S32.HI R0, RZ, 0x2, R0 ;  /* 0x00000002ff007819 */ /* 0x000fe20000011400 */
[----:B------:R-:W-:Y:S01]  /*07e0*/  IMAD.IADD R170, R173, 0x1, R169 ;  /* 0x00000001adaa7824 */ /* 0x000fe200078e02a9 */
[----:B------:R-:W-:Y:S01]  /*07f0*/  LEA R233, R4, 0x12000, 0x1 ;  /* 0x0001200004e97811 */ /* 0x000fe200078e08ff */
[C---:B------:R-:W-:Y:S01]  /*0800*/  IMAD R173, R174.reuse, 0x2, R173 ;  /* 0x00000002aead7824 */ /* 0x040fe200078e02ad */
[C---:B------:R-:W-:Y:S01]  /*0810*/  @P1 IADD3 R206, R205.reuse, -0x20, RZ ;  /* 0xffffffe0cdce1810 */ /* 0x040fe20007ffe0ff */
[----:B------:R-:W-:Y:S01]  /*0820*/  IMAD.IADD R208, R205, 0x1, R207 ;  /* 0x00000001cdd07824 */ /* 0x000fe200078e02cf */
[----:B------:R-:W-:Y:S01]  /*0830*/  IADD3 R234, R233, 0x40, RZ ;  /* 0x00000040e9ea7810 */ /* 0x000fe20007ffe0ff */
[----:B------:R-:W-:Y:S01]  /*0840*/  IMAD R209, R243, 0x10, R0 ;  /* 0x00000010f3d17824 */ /* 0x000fe200078e0200 */
[----:B------:R-:W-:Y:S01]  /*0850*/  SHF.R.S32.HI R2, RZ, 0x1f, R232 ;  /* 0x0000001fff027819 */ /* 0x000fe200000114e8 */
[----:B------:R-:W-:Y:S01]  /*0860*/  IMAD.SHL.U32 R174, R174, 0x2, RZ ;  /* 0x00000002aeae7824 */ /* 0x000fe200078e00ff */
[----:B------:R-:W-:Y:S01]  /*0870*/  LEA R181, R181, 0x1e000, 0x1 ;  /* 0x0001e000b5b57811 */ /* 0x000fe200078e08ff */
[----:B------:R-:W-:Y:S01]  /*0880*/  IMAD.IADD R207, R207, 0x1, R206 ;  /* 0x00000001cfcf7824 */ /* 0x000fe200078e02ce */
[----:B-1----:R-:W-:-:S02]  /*0890*/  @P2 IADD3 R234, R233, -0x40, RZ ;  /* 0xffffffc0e9ea2810 */ /* 0x002fc40007ffe0ff */
.L_x_1264:
[----:B-1----:R-:W1:Y:S01]  /*08a0*/  S2R R33, SR_CTAID.Y ;  /* 0x0000000000217919 */ /* 0x002e620000002600 */
[----:B--2---:R-:W2:Y:S01]  /*08b0*/  LDC.U8 R0, c[0x0][0x312] ;  /* 0x0000c480ff007b82 */ /* 0x004ea20000000000 */
[----:B------:R-:W-:-:S02]  /*08c0*/  ISETP.NE.U32.AND P3, PT, RZ, c[0x0][0x240], PT ;  /* 0x00009000ff007a0c */ /* 0x000fc40003f65070 */
[----:B------:R-:W3:Y:S01]  /*08d0*/  S2R R2, SR_CTAID.Y ;  /* 0x0000000000027919 */ /* 0x000ee20000002600 */
        /* <DEDUP_REMOVED lines=31> */
.L_x_1236:
        /* <DEDUP_REMOVED lines=44> */
.L_x_1238:
        /* <DEDUP_REMOVED lines=15> */
.L_x_1239:
        /* <DEDUP_REMOVED lines=9> */
[----:B------:R-:W-:Y:S01]  /*0f10*/  @P0 IMAD R10, R0, c[0x0][0x374], R5 ;  /* 0x0000dd00000a0a24 */ /* 0x000fe200078e0205 */
[----:B------:R-:W5:Y:S01]  /*0f20*/  LDC.U8 R19, c[0x0][0x3d0] ;  /* 0x0000f400ff137b82 */ /* 0x000f620000000000 */
[----:B------:R-:W-:Y:S01]  /*0f30*/  @!P0 IMAD.WIDE.U32 R4, R33, c[0x0][0x368], RZ ;  /* 0x0000da0021048a25 */ /* 0x000fe200078e00ff */
[----:B------:R-:W-:-:S03]  /*0f40*/  SHF.R.S32.HI R12, RZ, 0x1f, R12 ;  /* 0x0000001fff0c7819 */ /* 0x000fc6000001140c */
[----:B------:R-:W-:Y:S02]  /*0f50*/  IMAD.MOV.U32 R31, RZ, RZ, c[0x0][0x22c] ;  /* 0x00008b00ff1f7624 */ /* 0x000fe400078e00ff */
[----:B------:R-:W-:Y:S02]  /*0f60*/  @!P0 IMAD.MOV.U32 R9, RZ, RZ, R4 ;  /* 0x000000ffff098224 */ /* 0x000fe400078e0004 */
[----:B------:R-:W-:Y:S01]  /*0f70*/  IMAD.WIDE R20, R31, c[0x0][0x1c0], RZ ;  /* 0x000070001f147a25 */ /* 0x000fe200078e02ff */
[----:B---3--:R-:W3:Y:S01]  /*0f80*/  MUFU.RCP R2, R2 ;  /* 0x0000000200027308 */ /* 0x008ee20000001000 */
[----:B-1----:R-:W-:Y:S02]  /*0f90*/  IABS R7, R34 ;  /* 0x0000002200077213 */ /* 0x002fe40000000000 */
[----:B------:R-:W-:Y:S02]  /*0fa0*/  LOP3.LUT R8, R34, c[0x0][0x1c8], RZ, 0x3c, !PT ;  /* 0x0000720022087a12 */ /* 0x000fe400078e3cff */
[----:B--2---:R-:W-:-:S02]  /*0fb0*/  ISETP.NE.AND P1, PT, R15, RZ, PT ;  /* 0x000000ff0f00720c */ /* 0x004fc40003f25270 */
[----:B------:R-:W-:Y:S02]  /*0fc0*/  ISETP.GE.AND P2, PT, R8, RZ, PT ;  /* 0x000000ff0800720c */ /* 0x000fe40003f46270 */
[----:B------:R-:W-:Y:S02]  /*0fd0*/  SHF.L.U64.HI R8, R33, 0x7, R18 ;  /* 0x0000000721087819 */ /* 0x000fe40000010212 */
[----:B-----5:R-:W-:Y:S02]  /*0fe0*/  ISETP.NE.AND P6, PT, R19, RZ, PT ;  /* 0x000000ff1300720c */ /* 0x020fe40003fc5270 */
[----:B---3--:R-:W-:Y:S02]  /*0ff0*/  IADD3 R2, R2, 0xffffffe, RZ ;  /* 0x0ffffffe02027810 */ /* 0x008fe40007ffe0ff */
[----:B------:R-:W-:Y:S02]  /*1000*/  SEL R8, R8, RZ, P3 ;  /* 0x000000ff08087207 */ /* 0x000fe40001800000 */
[----:B------:R-:W1:Y:S01]  /*1010*/  F2I.FTZ.U32.TRUNC.NTZ R3, R2 ;  /* 0x0000000200037305 */ /* 0x000e62000021f000 */
[----:B------:R-:W-:-:S02]  /*1020*/  SHF.R.S32.HI R38, RZ, 0x1f, R34 ;  /* 0x0000001fff267819 */ /* 0x000fc40000011422 */
        /* <DEDUP_REMOVED lines=11> */
[----:B------:R-:W-:Y:S01]  /*10e0*/  IMAD.SHL.U32 R6, R33, 0x80, RZ ;  /* 0x0000008021067824 */ /* 0x000fe200078e00ff */
[----:B------:R-:W-:Y:S01]  /*10f0*/  ISETP.GT.U32.AND P4, PT, R11, R3, PT ;  /* 0x000000030b00720c */ /* 0x000fe20003f84070 */
[----:B------:R-:W-:-:S03]  /*1100*/  IMAD.WIDE.U32 R12, R33, c[0x0][0x224], RZ ;  /* 0x00008900210c7a25 */ /* 0x000fc600078e00ff */
[----:B------:R-:W-:Y:S01]  /*1110*/  SEL R6, R6, RZ, P3 ;  /* 0x000000ff06067207 */ /* 0x000fe20001800000 */
[----:B------:R-:W-:Y:S02]  /*1120*/  IMAD R5, R18, c[0x0][0x224], R7 ;  /* 0x0000890012057a24 */ /* 0x000fe400078e0207 */
[----:B------:R-:W-:Y:S01]  /*1130*/  IMAD R7, R21, R12, RZ ;  /* 0x0000000c15077224 */ /* 0x000fe200078e02ff */
[----:B------:R-:W-:Y:S02]  /*1140*/  IADD3 R6, P3, R14, R6, RZ ;  /* 0x000000060e067210 */ /* 0x000fe40007f7e0ff */
[----:B------:R-:W-:Y:S01]  /*1150*/  IADD3 R4, R13, R5, RZ ;  /* 0x000000050d047210 */ /* 0x000fe20007ffe0ff */
[C---:B------:R-:W-:Y:S02]  /*1160*/  IMAD.WIDE.U32 R12, R20.reuse, R12, RZ ;  /* 0x0000000c140c7225 */ /* 0x040fe400078e00ff */
[-C--:B------:R-:W-:Y:S02]  /*1170*/  @!P4 IADD3 R3, R3, -R11.reuse, RZ ;  /* 0x8000000b0303c210 */ /* 0x080fe40007ffe0ff */
[----:B------:R-:W-:Y:S01]  /*1180*/  IMAD R7, R20, R4, R7 ;  /* 0x0000000414077224 */ /* 0x000fe200078e0207 */
[----:B------:R-:W-:Y:S01]  /*1190*/  @!P4 IADD3 R2, R2, 0x1, RZ ;  /* 0x000000010202c810 */ /* 0x000fe20007ffe0ff */
[----:B------:R-:W-:Y:S01]  /*11a0*/  IMAD.X R8, R17, 0x1, R8, P3 ;  /* 0x0000000111087824 */ /* 0x000fe200018e0608 */
[----:B------:R-:W-:Y:S01]  /*11b0*/  ISETP.GE.U32.AND P5, PT, R3, R11, PT ;  /* 0x0000000b0300720c */ /* 0x000fe20003fa6070 */
[----:B------:R-:W-:Y:S01]  /*11c0*/  IMAD.WIDE.U32 R4, R20, R0, RZ ;  /* 0x0000000014047225 */ /* 0x000fe200078e00ff */
[----:B------:R-:W-:-:S02]  /*11d0*/  ISETP.NE.AND P3, PT, RZ, c[0x0][0x1c8], PT ;  /* 0x00007200ff007a0c */ /* 0x000fc40003f65270 */
[----:B------:R-:W-:Y:S01]  /*11e0*/  IADD3 R11, R13, R7, RZ ;  /* 0x000000070d0b7210 */ /* 0x000fe20007ffe0ff */
[C---:B------:R-:W-:Y:S01]  /*11f0*/  IMAD R15, R21.reuse, R6, RZ ;  /* 0x00000006150f7224 */ /* 0x040fe200078e02ff */
[----:B------:R-:W-:Y:S01]  /*1200*/  SEL R18, R12, R4, !P0 ;  /* 0x000000040c127207 */ /* 0x000fe20004000000 */
[----:B------:R-:W-:Y:S02]  /*1210*/  IMAD R3, R21, R0, RZ ;  /* 0x0000000015037224 */ /* 0x000fe400078e02ff */
[----:B------:R-:W-:-:S04]  /*1220*/  IMAD.WIDE.U32 R6, R20, R6, RZ ;  /* 0x0000000614067225 */ /* 0x000fc800078e00ff */
[----:B------:R-:W-:Y:S01]  /*1230*/  IMAD R8, R20, R8, R15 ;  /* 0x0000000814087224 */ /* 0x000fe200078e020f */
[----:B------:R-:W-:Y:S01]  /*1240*/  @P5 IADD3 R2, R2, 0x1, RZ ;  /* 0x0000000102025810 */ /* 0x000fe20007ffe0ff */
[----:B------:R-:W-:Y:S02]  /*1250*/  @P1 IMAD R4, R33, c[0x0][0x214], RZ ;  /* 0x0000850021041a24 */ /* 0x000fe400078e02ff */
[----:B----4-:R-:W-:Y:S01]  /*1260*/  IMAD.WIDE.U32 R20, R16, c[0x0][0x3d8], RZ ;  /* 0x0000f60010147a25 */ /* 0x010fe200078e00ff */
[----:B------:R-:W-:Y:S02]  /*1270*/  @!P2 IADD3 R2, -R2, RZ, RZ ;  /* 0x000000ff0202a210 */ /* 0x000fe40007ffe1ff */
[----:B------:R-:W-:Y:S01]  /*1280*/  @P1 SEL R4, R4, R0, !P0 ;  /* 0x0000000004041207 */ /* 0x000fe20004000000 */
[----:B------:R-:W-:Y:S01]  /*1290*/  @P0 IMAD.IADD R11, R5, 0x1, R3 ;  /* 0x00000001050b0824 */ /* 0x000fe200078e0203 */
[----:B------:R-:W-:Y:S01]  /*12a0*/  SEL R13, R20, RZ, P6 ;  /* 0x000000ff140d7207 */ /* 0x000fe20003000000 */
[----:B------:R-:W-:Y:S01]  /*12b0*/  IMAD R3, R16, c[0x0][0x3dc], R21 ;  /* 0x0000f70010037a24 */ /* 0x000fe200078e0215 */
[----:B------:R-:W-:Y:S01]  /*12c0*/  @!P3 LOP3.LUT R2, RZ, c[0x0][0x1c8], RZ, 0x33, !PT ;  /* 0x00007200ff02ba12 */ /* 0x000fe200078e33ff */
[C---:B------:R-:W-:Y:S01]  /*12d0*/  IMAD R20, R34.reuse, c[0x0][0x22c], RZ ;  /* 0x00008b0022147a24 */ /* 0x040fe200078e02ff */
[----:B------:R-:W-:Y:S01]  /*12e0*/  IADD3 R8, R7, R8, RZ ;  /* 0x0000000807087210 */ /* 0x000fe20007ffe0ff */
[----:B------:R-:W-:Y:S01]  /*12f0*/  @!P1 IMAD R5, R33, c[0x0][0x1c0], R34 ;  /* 0x0000700021059a24 */ /* 0x000fe200078e0222 */
[----:B------:R-:W-:Y:S01]  /*1300*/  SEL R15, R3, RZ, P6 ;  /* 0x000000ff030f7207 */ /* 0x000fe20003000000 */
[----:B------:R-:W-:Y:S01]  /*1310*/  @P1 IMAD R12, R34, c[0x0][0x234], R4 ;  /* 0x00008d00220c1a24 */ /* 0x000fe200078e0204 */
[----:B------:R-:W-:Y:S01]  /*1320*/  SHF.R.S32.HI R30, RZ, 0x1f, R20 ;  /* 0x0000001fff1e7819 */ /* 0x000fe20000011414 */
[----:B------:R-:W-:Y:S01]  /*1330*/  @!P1 IMAD R12, R5, c[0x0][0x214], RZ ;  /* 0x00008500050c9a24 */ /* 0x000fe200078e02ff */
        /* <DEDUP_REMOVED lines=9> */
.L_x_1240:
[----:B------:R-:W-:-:S04]  /*13d0*/  IMAD R16, R33, c[0x0][0x1c0], R34 ;  /* 0x0000700021107a24 */ /* 0x000fc800078e0222 */
[----:B------:R-:W-:Y:S02]  /*13e0*/  IMAD R16, R16, c[0x0][0x224], RZ ;  /* 0x0000890010107a24 */ /* 0x000fe400078e02ff */
.L_x_1241:
[----:B------:R-:W2:Y:S04]  /*13f0*/  LDL.64 R36, [R1] ;  /* 0x0000000001247983 */ /* 0x000ea80000100a00 */
[----:B------:R-:W3:Y:S01]  /*1400*/  LDL R32, [R1+0x8] ;  /* 0x0000080001207983 */ /* 0x000ee20000100800 */
[----:B------:R-:W-:Y:S01]  /*1410*/  IMAD R21, R31, c[0x0][0x1c0], RZ ;  /* 0x000070001f157a24 */ /* 0x000fe200078e02ff */
[----:B------:R-:W-:Y:S01]  /*1420*/  SHF.R.S32.HI R35, RZ, 0x1f, R232 ;  /* 0x0000001fff237819 */ /* 0x000fe200000114e8 */
[----:B------:R-:W-:Y:S01]  /*1430*/  IMAD R0, R17, c[0x0][0x370], RZ ;  /* 0x0000dc0011007a24 */ /* 0x000fe200078e02ff */
[----:B------:R-:W1:Y:S01]  /*1440*/  S2R R39, SR_TID.X ;  /* 0x0000000000277919 */ /* 0x000e620000002100 */
[----:B------:R-:W-:Y:S01]  /*1450*/  IMAD.SHL.U32 R3, R21, 0x40, RZ ;  /* 0x0000004015037824 */ /* 0x000fe200078e00ff */
[----:B------:R-:W-:Y:S01]  /*1460*/  BSSY B1, `(.L_x_1237) ;  /* 0x0000685000017945 */ /* 0x000fe20003800000 */
[----:B------:R-:W-:Y:S01]  /*1470*/  IMAD R7, R14, c[0x0][0x374], R0 ;  /* 0x0000dd000e077a24 */ /* 0x000fe200078e0200 */
[----:B------:R-:W4:Y:S01]  /*1480*/  S2R R40, SR_TID.X ;  /* 0x0000000000287919 */ /* 0x000f220000002100 */
[----:B------:R-:W-:-:S02]  /*1490*/  IADD3 R0, P2, R232, R14, RZ ;  /* 0x0000000ee8007210 */ /* 0x000fc40007f5e0ff */
[----:B-1----:R-:W-:-:S04]  /*14a0*/  SHF.R.S32.HI R39, RZ, 0x1f, R39 ;  /* 0x0000001fff277819 */ /* 0x002fc80000011427 */
[----:B----4-:R-:W-:-:S04]  /*14b0*/  LEA.HI R39, R39, R40, RZ, 0x5 ;  /* 0x0000002827277211 */ /* 0x010fc800078f28ff */
[----:B------:R-:W-:Y:S02]  /*14c0*/  SHF.R.S32.HI R39, RZ, 0x5, R39 ;  /* 0x00000005ff277819 */ /* 0x000fe40000011427 */
[----:B--2---:R-:W-:Y:S01]  /*14d0*/  IADD3 R4, P0, R36, R9, RZ ;  /* 0x0000000924047210 */ /* 0x004fe20007f1e0ff */
[----:B------:R-:W-:-:S04]  /*14e0*/  IMAD R9, R38, c[0x0][0x378], RZ ;  /* 0x0000de0026097a24 */ /* 0x000fc800078e02ff */
[----:B------:R-:W-:Y:S01]  /*14f0*/  IMAD.X R5, R37, 0x1, R10, P0 ;  /* 0x0000000125057824 */ /* 0x000fe200000e060a */
[----:B------:R-:W-:Y:S01]  /*1500*/  IADD3 R6, P1, P0, R6, R3, R20 ;  /* 0x0000000306067210 */ /* 0x000fe2000783e014 */
[----:B------:R-:W-:Y:S01]  /*1510*/  IMAD R9, R34, c[0x0][0x37c], R9 ;  /* 0x0000df0022097a24 */ /* 0x000fe200078e0209 */
[----:B------:R-:W-:Y:S01]  /*1520*/  SHF.R.S32.HI R3, RZ, 0x1f, R3 ;  /* 0x0000001fff037819 */ /* 0x000fe20000011403 */
[----:B------:R-:W-:-:S03]  /*1530*/  IMAD.WIDE.U32 R4, R14, c[0x0][0x370], R4 ;  /* 0x0000dc000e047a25 */ /* 0x000fc600078e0004 */
[----:B------:R-:W-:Y:S01]  /*1540*/  IADD3.X R8, R8, R3, R30, P1, P0 ;  /* 0x0000000308087210 */ /* 0x000fe20000fe041e */
[----:B------:R-:W-:Y:S01]  /*1550*/  IMAD.X R3, R35, 0x1, R17, P2 ;  /* 0x0000000123037824 */ /* 0x000fe200010e0611 */
[----:B------:R-:W-:Y:S02]  /*1560*/  IADD3 R10, P1, P0, R13, R6, R18 ;  /* 0x000000060d0a7210 */ /* 0x000fe4000783e012 */
[----:B------:R-:W-:Y:S01]  /*1570*/  IADD3 R5, R5, R7, RZ ;  /* 0x0000000705057210 */ /* 0x000fe20007ffe0ff */
[----:B------:R-:W-:Y:S01]  /*1580*/  IMAD R13, R3, c[0x0][0x190], RZ ;  /* 0x00006400030d7a24 */ /* 0x000fe200078e02ff */
[----:B------:R-:W-:Y:S01]  /*1590*/  IADD3.X R8, R15, R8, R11, P1, P0 ;  /* 0x000000080f087210 */ /* 0x000fe20000fe040b */
[----:B---3--:R-:W-:Y:S01]  /*15a0*/  IMAD R3, R39, R21, R32 ;  /* 0x0000001527037224 */ /* 0x008fe200078e0220 */
[----:B------:R-:W-:Y:S01]  /*15b0*/  ISETP.GE.AND P2, PT, R22, 0x1, PT ;  /* 0x000000011600780c */ /* 0x000fe20003f46270 */
[----:B------:R-:W-:Y:S01]  /*15c0*/  IMAD.WIDE.U32 R6, R0, c[0x0][0x190], R36 ;  /* 0x0000640000067a25 */ /* 0x000fe200078e0024 */
[----:B------:R-:W-:-:S02]  /*15d0*/  IADD3 R15, R14, R12, RZ ;  /* 0x0000000c0e0f7210 */ /* 0x000fc40007ffe0ff */
[----:B------:R-:W-:Y:S01]  /*15e0*/  MOV R30, 0x4 ;  /* 0x00000004001e7802 */ /* 0x000fe20000000f00 */
[----:B------:R-:W-:Y:S01]  /*15f0*/  IMAD.WIDE.U32 R4, R34, c[0x0][0x378], R4 ;  /* 0x0000de0022047a25 */ /* 0x000fe200078e0004 */
[----:B------:R-:W-:-:S03]  /*1600*/  IADD3 R6, P1, R29, R6, RZ ;  /* 0x000000061d067210 */ /* 0x000fc60007f3e0ff */
[----:B------:R-:W-:Y:S01]  /*1610*/  IMAD R13, R0, c[0x0][0x194], R13 ;  /* 0x00006500000d7a24 */ /* 0x000fe200078e020d */
[----:B------:R-:W-:Y:S01]  /*1620*/  IADD3 R0, P0, R3, R10, RZ ;  /* 0x0000000a03007210 */ /* 0x000fe20007f1e0ff */
[----:B------:R-:W-:Y:S02]  /*1630*/  IMAD.IADD R5, R5, 0x1, R9 ;  /* 0x0000000105057824 */ /* 0x000fe400078e0209 */
[----:B------:R-:W-:Y:S01]  /*1640*/  IMAD.IADD R14, R14, 0x1, R16 ;  /* 0x000000010e0e7824 */ /* 0x000fe200078e0210 */
[----:B------:R-:W-:Y:S01]  /*1650*/  LEA.HI.X.SX32 R9, R3, R8, 0x1, P0 ;  /* 0x0000000803097211 */ /* 0x000fe200000f0eff */
[----:B------:R-:W-:Y:S01]  /*1660*/  IMAD R3, R35, c[0x0][0x370], RZ ;  /* 0x0000dc0023037a24 */ /* 0x000fe200078e02ff */
[----:B------:R-:W-:Y:S01]  /*1670*/  IADD3.X R7, R23, R7, R13, P1, !PT ;  /* 0x0000000717077210 */ /* 0x000fe20000ffe40d */
[----:B------:R-:W-:Y:S01]  /*1680*/  IMAD R8, R38, c[0x0][0x1a8], RZ ;  /* 0x00006a0026087a24 */ /* 0x000fe200078e02ff */
[----:B------:R-:W-:Y:S01]  /*1690*/  LEA R188, P0, R0, c[0x0][0x350], 0x2 ;  /* 0x0000d40000bc7a11 */ /* 0x000fe200078010ff */
[----:B------:R-:W-:-:S02]  /*16a0*/  IMAD R3, R232, c[0x0][0x374], R3 ;  /* 0x0000dd00e8037a24 */ /* 0x000fc400078e0203 */
[----:B------:R-:W-:Y:S01]  /*16b0*/  IMAD.WIDE.U32 R4, R232, c[0x0][0x370], R4 ;  /* 0x0000dc00e8047a25 */ /* 0x000fe200078e0004 */
[----:B------:R-:W-:-:S03]  /*16c0*/  LEA.HI.X R189, R0, c[0x0][0x354], R9, 0x2, P0 ;  /* 0x0000d50000bd7a11 */ /* 0x000fc600000f1409 */
[----:B------:R-:W-:Y:S01]  /*16d0*/  IMAD R8, R34, c[0x0][0x1ac], R8 ;  /* 0x00006b0022087a24 */ /* 0x000fe200078e0208 */
[----:B------:R-:W-:Y:S01]  /*16e0*/  LEA R10, P0, R4, c[0x0][0x330], 0x1 ;  /* 0x0000cc00040a7a11 */ /* 0x000fe200078008ff */
[----:B------:R-:W-:-:S04]  /*16f0*/  IMAD.WIDE.U32 R6, R34, c[0x0][0x1a8], R6 ;  /* 0x00006a0022067a25 */ /* 0x000fc800078e0006 */
[----:B------:R-:W-:Y:S01]  /*1700*/  IMAD.IADD R0, R5, 0x1, R3 ;  /* 0x0000000105007824 */ /* 0x000fe200078e0203 */
[----:B------:R-:W-:Y:S01]  /*1710*/  IADD3 R8, R7, R8, RZ ;  /* 0x0000000807087210 */ /* 0x000fe20007ffe0ff */
[-C--:B------:R-:W-:Y:S01]  /*1720*/  IMAD.WIDE R200, R15, R30.reuse, c[0x0][0x200] ;  /* 0x000080000fc87625 */ /* 0x080fe200078e021e */
[----:B------:R-:W-:Y:S02]  /*1730*/  LEA R12, P1, R6, c[0x0][0x160], 0x1 ;  /* 0x00005800060c7a11 */ /* 0x000fe400078208ff */
[----:B------:R-:W-:Y:S01]  /*1740*/  LEA.HI.X R11, R4, c[0x0][0x334], R0, 0x1, P0 ;  /* 0x0000cd00040b7a11 */ /* 0x000fe200000f0c00 */
[----:B------:R-:W-:Y:S01]  /*1750*/  IMAD.WIDE R30, R14, R30, c[0x0][0x3c8] ;  /* 0x0000f2000e1e7625 */ /* 0x000fe200078e021e */
[----:B------:R-:W-:Y:S02]  /*1760*/  LEA.HI.X R13, R6, c[0x0][0x164], R8, 0x1, P1 ;  /* 0x00005900060d7a11 */ /* 0x000fe400008f0c08 */
[----:B------:R-:W-:Y:S01]  /*1770*/  LEA.HI.SX32 R0, R27, 0xffffffff, 0x1a ;  /* 0xffffffff1b007811 */ /* 0x000fe200078fd2ff */
[----:B------:R-:W-:Y:S05]  /*1780*/  @!P2 BRA `(.L_x_1242) ;  /* 0x00005dd00000a947 */ /* 0x000fea0003800000 */
[----:B------:R-:W2:Y:S01]  /*1790*/  LDL R27, [R1+0xc] ;  /* 0x00000c00011b7983 */ /* 0x000ea20000100800 */
[----:B------:R-:W-:Y:S01]  /*17a0*/  IMAD.WIDE.U32 R6, R242, c[0x0][0x198], R36 ;  /* 0x00006600f2067a25 */ /* 0x000fe200078e0024 */
[----:B------:R-:W-:-:S03]  /*17b0*/  IADD3 R15, R232, 0x20, RZ ;  /* 0x00000020e80f7810 */ /* 0x000fc60007ffe0ff */
[----:B------:R-:W-:Y:S02]  /*17c0*/  IMAD R3, R251, c[0x0][0x198], RZ ;  /* 0x00006600fb037a24 */ /* 0x000fe400078e02ff */
[----:B------:R-:W-:Y:S02]  /*17d0*/  IMAD.MOV.U32 R197, RZ, RZ, R0 ;  /* 0x000000ffffc57224 */ /* 0x000fe400078e0000 */
[----:B------:R-:W-:Y:S01]  /*17e0*/  IMAD R0, R227, -0x40, R191 ;  /* 0xffffffc0e3007824 */ /* 0x000fe200078e02bf */
[----:B------:R-:W-:Y:S01]  /*17f0*/  IADD3 R8, P3, R26, R6, RZ ;  /* 0x000000061a087210 */ /* 0x000fe20007f7e0ff */
[----:B------:R-:W-:-:S04]  /*1800*/  IMAD.WIDE.U32 R4, R242, c[0x0][0x1a0], R36 ;  /* 0x00006800f2047a25 */ /* 0x000fc800078e0024 */
[----:B------:R-:W-:Y:S02]  /*1810*/  IMAD R9, R251, c[0x0][0x1a0], RZ ;  /* 0x00006800fb097a24 */ /* 0x000fe400078e02ff */
[C---:B------:R-:W-:Y:S02]  /*1820*/  IMAD R14, R242.reuse, c[0x0][0x19c], R3 ;  /* 0x00006700f20e7a24 */ /* 0x040fe400078e0203 */
[----:B------:R-:W-:Y:S01]  /*1830*/  IMAD R22, R197, -0x40, R22 ;  /* 0xffffffc0c5167824 */ /* 0x000fe200078e0216 */
[C---:B------:R-:W-:Y:S01]  /*1840*/  ISETP.GE.AND P1, PT, R15.reuse, R0, PT ;  /* 0x000000000f00720c */ /* 0x040fe20003f26270 */
[----:B------:R-:W-:Y:S01]  /*1850*/  IMAD R3, R242, c[0x0][0x1a4], R9 ;  /* 0x00006900f2037a24 */ /* 0x000fe200078e0209 */
[----:B------:R-:W-:Y:S02]  /*1860*/  IADD3 R6, P0, R24, R4, RZ ;  /* 0x0000000418067210 */ /* 0x000fe40007f1e0ff */
[----:B------:R-:W-:Y:S02]  /*1870*/  IADD3.X R9, R28, R7, R14, P3, !PT ;  /* 0x000000071c097210 */ /* 0x000fe40001ffe40e */
[----:B------:R-:W-:Y:S01]  /*1880*/  ISETP.GE.AND P3, PT, R15, R22, PT ;  /* 0x000000160f00720c */ /* 0x000fe20003f66270 */
[----:B------:R-:W-:Y:S01]  /*1890*/  IMAD.MOV.U32 R180, RZ, RZ, 0x40 ;  /* 0x00000040ffb47424 */ /* 0x000fe200078e00ff */
[----:B------:R-:W-:Y:S01]  /*18a0*/  ISETP.GE.AND P2, PT, R232, R0, PT ;  /* 0x00000000e800720c */ /* 0x000fe20003f46270 */
[----:B------:R-:W-:Y:S01]  /*18b0*/  IMAD R0, R19, c[0x0][0x1b8], RZ ;  /* 0x00006e0013007a24 */ /* 0x000fe200078e02ff */
[----:B------:R-:W-:Y:S01]  /*18c0*/  IADD3.X R7, R25, R5, R3, P0, !PT ;  /* 0x0000000519077210 */ /* 0x000fe200007fe403 */
[----:B------:R-:W-:-:S02]  /*18d0*/  IMAD R3, R19, c[0x0][0x1b0], RZ ;  /* 0x00006c0013037a24 */ /* 0x000fc400078e02ff */
[----:B------:R-:W-:Y:S01]  /*18e0*/  IMAD.WIDE.U32 R4, R2, c[0x0][0x1b0], R8 ;  /* 0x00006c0002047a25 */ /* 0x000fe200078e0008 */
[----:B------:R-:W-:-:S03]  /*18f0*/  @!P1 IADD3 R16, P0, R232, 0x20, RZ ;  /* 0x00000020e8109810 */ /* 0x000fc60007f1e0ff */
[C---:B------:R-:W-:Y:S02]  /*1900*/  IMAD R14, R2.reuse, c[0x0][0x1b4], R3 ;  /* 0x00006d00020e7a24 */ /* 0x040fe400078e0203 */
[----:B------:R-:W-:Y:S02]  /*1910*/  IMAD R0, R2, c[0x0][0x1bc], R0 ;  /* 0x00006f0002007a24 */ /* 0x000fe400078e0200 */
[----:B------:R-:W-:-:S04]  /*1920*/  IMAD.WIDE.U32 R8, R180, c[0x0][0x190], RZ ;  /* 0x00006400b4087a25 */ /* 0x000fc800078e00ff */
[----:B------:R-:W-:Y:S02]  /*1930*/  IMAD.MOV.U32 R192, RZ, RZ, R12 ;  /* 0x000000ffffc07224 */ /* 0x000fe400078e000c */
[----:B------:R-:W-:-:S04]  /*1940*/  IMAD.WIDE.U32 R2, R2, c[0x0][0x1b8], R6 ;  /* 0x00006e0002027a25 */ /* 0x000fc800078e0006 */
[----:B------:R-:W-:Y:S02]  /*1950*/  IMAD.MOV.U32 R194, RZ, RZ, R10 ;  /* 0x000000ffffc27224 */ /* 0x000fe400078e000a */
[----:B------:R-:W-:Y:S01]  /*1960*/  IMAD.WIDE.U32 R6, R180, c[0x0][0x370], RZ ;  /* 0x0000dc00b4067a25 */ /* 0x000fe200078e00ff */
[----:B------:R-:W-:Y:S02]  /*1970*/  @!P3 IADD3 R10, P4, R192, R8, RZ ;  /* 0x00000008c00ab210 */ /* 0x000fe40007f9e0ff */
[----:B------:R-:W-:Y:S01]  /*1980*/  @!P1 IADD3.X R8, RZ, R35, RZ, P0, !PT ;  /* 0x00000023ff089210 */ /* 0x000fe200007fe4ff */
[----:B------:R-:W-:Y:S01]  /*1990*/  IMAD.MOV.U32 R193, RZ, RZ, R13 ;  /* 0x000000ffffc17224 */ /* 0x000fe200078e000d */
[----:B------:R-:W-:Y:S01]  /*19a0*/  MOV R195, R11 ;  /* 0x0000000b00c37202 */ /* 0x000fe20000000f00 */
[----:B------:R-:W-:Y:S01]  /*19b0*/  IMAD R13, R180, c[0x0][0x374], RZ ;  /* 0x0000dd00b40d7a24 */ /* 0x000fe200078e02ff */
[----:B------:R-:W-:Y:S01]  /*19c0*/  @!P3 IADD3 R12, P5, R194, R6, RZ ;  /* 0x00000006c20cb210 */ /* 0x000fe20007fbe0ff */
[----:B------:R-:W-:-:S02]  /*19d0*/  IMAD.IADD R5, R5, 0x1, R14 ;  /* 0x0000000105057824 */ /* 0x000fc400078e020e */
[----:B------:R-:W-:Y:S01]  /*19e0*/  IMAD R11, R180, c[0x0][0x194], RZ ;  /* 0x00006500b40b7a24 */ /* 0x000fe200078e02ff */
[----:B------:R-:W-:Y:S01]  /*19f0*/  @!P3 IADD3.X R13, R195, R7, R13, P5, !PT ;  /* 0x00000007c30db210 */ /* 0x000fe20002ffe40d */
[----:B------:R-:W-:Y:S01]  /*1a00*/  IMAD.IADD R3, R3, 0x1, R0 ;  /* 0x0000000103037824 */ /* 0x000fe200078e0200 */
[----:B------:R-:W-:Y:S01]  /*1a10*/  @!P1 IADD3 R0, P0, R232, 0x20, RZ ;  /* 0x00000020e8009810 */ /* 0x000fe20007f1e0ff */
[----:B------:R-:W-:Y:S02]  /*1a20*/  @!P1 IMAD R8, R8, c[0x0][0x198], RZ ;  /* 0x0000660008089a24 */ /* 0x000fe400078e02ff */
[----:B------:R-:W-:Y:S02]  /*1a30*/  @!P1 IMAD.MOV.U32 R6, RZ, RZ, R4 ;  /* 0x000000ffff069224 */ /* 0x000fe400078e0004 */
[----:B------:R-:W-:Y:S01]  /*1a40*/  @!P1 IMAD.MOV.U32 R7, RZ, RZ, R5 ;  /* 0x000000ffff079224 */ /* 0x000fe200078e0005 */
[----:B------:R-:W-:Y:S01]  /*1a50*/  @!P3 IADD3.X R11, R193, R9, R11, P4, !PT ;  /* 0x00000009c10bb210 */ /* 0x000fe200027fe40b */
[----:B------:R-:W-:-:S02]  /*1a60*/  @!P1 IMAD R15, R16, c[0x0][0x19c], R8 ;  /* 0x00006700100f9a24 */ /* 0x000fc400078e0208 */
[----:B------:R-:W-:Y:S01]  /*1a70*/  @!P1 IMAD.WIDE.U32 R16, R16, c[0x0][0x198], R6 ;  /* 0x0000660010109a25 */ /* 0x000fe200078e0006 */
[----:B------:R-:W-:-:S03]  /*1a80*/  @!P1 MOV R18, R2 ;  /* 0x0000000200129202 */ /* 0x000fc60000000f00 */
[----:B------:R-:W-:Y:S02]  /*1a90*/  @!P1 IMAD.X R9, RZ, RZ, R35, P0 ;  /* 0x000000ffff099224 */ /* 0x000fe400000e0623 */
[----:B------:R-:W-:Y:S02]  /*1aa0*/  @!P2 IMAD R6, R35, c[0x0][0x198], RZ ;  /* 0x000066002306aa24 */ /* 0x000fe400078e02ff */
[----:B------:R-:W-:Y:S02]  /*1ab0*/  @!P1 IMAD.MOV.U32 R19, RZ, RZ, R3 ;  /* 0x000000ffff139224 */ /* 0x000fe400078e0003 */
[----:B------:R-:W-:Y:S02]  /*1ac0*/  @!P1 IMAD R7, R9, c[0x0][0x1a0], RZ ;  /* 0x0000680009079a24 */ /* 0x000fe400078e02ff */
[----:B------:R-:W-:Y:S02]  /*1ad0*/  @!P2 IMAD R8, R35, c[0x0][0x1a0], RZ ;  /* 0x000068002308aa24 */ /* 0x000fe400078e02ff */
[----:B------:R-:W-:-:S02]  /*1ae0*/  @!P2 IMAD R6, R232, c[0x0][0x19c], R6 ;  /* 0x00006700e806aa24 */ /* 0x000fc400078e0206 */
[----:B------:R-:W-:Y:S01]  /*1af0*/  @!P2 IMAD.WIDE.U32 R4, R232, c[0x0][0x198], R4 ;  /* 0x00006600e804aa25 */ /* 0x000fe200078e0004 */
[----:B------:R-:W-:-:S03]  /*1b00*/  LEA.HI R14, R197, R197, RZ, 0x1 ;  /* 0x000000c5c50e7211 */ /* 0x000fc600078f08ff */
[C---:B------:R-:W-:Y:S02]  /*1b10*/  @!P1 IMAD R23, R0.reuse, c[0x0][0x1a4], R7 ;  /* 0x0000690000179a24 */ /* 0x040fe400078e0207 */
[----:B------:R-:W-:Y:S01]  /*1b20*/  @!P1 IMAD.WIDE.U32 R18, R0, c[0x0][0x1a0], R18 ;  /* 0x0000680000129a25 */ /* 0x000fe200078e0012 */
[----:B------:R-:W-:-:S03]  /*1b30*/  @!P2 IADD3 R0, R5, R6, RZ ;  /* 0x000000060500a210 */ /* 0x000fc60007ffe0ff */
[----:B------:R-:W-:Y:S01]  /*1b40*/  @!P2 IMAD R20, R232, c[0x0][0x1a4], R8 ;  /* 0x00006900e814aa24 */ /* 0x000fe200078e0208 */
[----:B------:R-:W-:Y:S01]  /*1b50*/  @!P2 LEA R8, P4, R4, c[0x0][0x168], 0x1 ;  /* 0x00005a000408aa11 */ /* 0x000fe200078808ff */
[----:B------:R-:W-:Y:S01]  /*1b60*/  @!P1 IMAD.IADD R5, R17, 0x1, R15 ;  /* 0x0000000111059824 */ /* 0x000fe200078e020f */
[----:B------:R-:W-:Y:S01]  /*1b70*/  LOP3.LUT R21, R14, 0xfffffffe, RZ, 0xc0, !PT ;  /* 0xfffffffe0e157812 */ /* 0x000fe200078ec0ff */
[----:B------:R-:W-:Y:S01]  /*1b80*/  @!P2 IMAD.WIDE.U32 R14, R232, c[0x0][0x1a0], R2 ;  /* 0x00006800e80eaa25 */ /* 0x000fe200078e0002 */
[----:B------:R-:W-:Y:S02]  /*1b90*/  @!P1 LEA R6, P0, R16, c[0x0][0x168], 0x1 ;  /* 0x00005a0010069a11 */ /* 0x000fe400078008ff */
[----:B------:R-:W-:Y:S02]  /*1ba0*/  @!P2 LEA.HI.X R9, R4, c[0x0][0x16c], R0, 0x1, P4 ;  /* 0x00005b000409aa11 */ /* 0x000fe400020f0c00 */
[----:B------:R-:W-:Y:S01]  /*1bb0*/  ISETP.GE.AND P4, PT, R232, R22, PT ;  /* 0x00000016e800720c */ /* 0x000fe20003f86270 */
[----:B------:R-:W-:Y:S01]  /*1bc0*/  @P6 BAR.SYNC.DEFER_BLOCKING 0x0 ;  /* 0x0000000000006b1d */ /* 0x000fe20000010000 */
[----:B------:R-:W-:Y:S01]  /*1bd0*/  @!P1 LEA.HI.X R7, R16, c[0x0][0x16c], R5, 0x1, P0 ;  /* 0x00005b0010079a11 */ /* 0x000fe200000f0c05 */
[----:B------:R-:W-:Y:S01]  /*1be0*/  IMAD.IADD R16, R197, 0x1, -R21 ;  /* 0x00000001c5107824 */ /* 0x000fe200078e0a15 */
[----:B------:R-:W-:-:S02]  /*1bf0*/  @!P2 IADD3 R0, R15, R20, RZ ;  /* 0x000000140f00a210 */ /* 0x000fc40007ffe0ff */
[----:B------:R-:W-:-:S04]  /*1c00*/  @!P2 LEA R4, P0, R14, c[0x0][0x170], 0x1 ;  /* 0x00005c000e04aa11 */ /* 0x000fc800078008ff */
[----:B------:R-:W-:Y:S02]  /*1c10*/  @!P2 LEA.HI.X R5, R14, c[0x0][0x174], R0, 0x1, P0 ;  /* 0x00005d000e05aa11 */ /* 0x000fe400000f0c00 */
[----:B------:R-:W-:Y:S01]  /*1c20*/  ISETP.NE.AND P0, PT, R16, 0x1, PT ;  /* 0x000000011000780c */ /* 0x000fe20003f05270 */
[----:B------:R-:W-:Y:S01]  /*1c30*/  IMAD.MOV.U32 R229, RZ, RZ, c[0x0][0x30c] ;  /* 0x0000c300ffe57624 */ /* 0x000fe200078e00ff */
[----:B------:R-:W-:Y:S01]  /*1c40*/  MOV R228, c[0x0][0x308] ;  /* 0x0000c20000e47a02 */ /* 0x000fe20000000f00 */
[----:B------:R-:W3:Y:S04]  /*1c50*/  LDL R14, [R1+0x10] ;  /* 0x00001000010e7983 */ /* 0x000ee80000100800 */
        /* <DEDUP_REMOVED lines=18> */
[----:B--2---:R-:W-:-:S04]  /*1d80*/  IADD3 R0, R27, 0x3000, RZ ;  /* 0x000030001b007810 */ /* 0x004fc80007ffe0ff */
[----:B------:R-:W-:-:S05]  /*1d90*/  SEL R0, R0, R27, !P0 ;  /* 0x0000001b00007207 */ /* 0x000fca0004000000 */
        /* <DEDUP_REMOVED lines=66> */
[----:B------:R1:W-:Y:S01]  /*21c0*/  @P1 STS.128 [R196+0x1d000], RZ ;  /* 0x01d000ffc4001388 */ /* 0x0003e20000000c00 */
[----:B------:R-:W-:-:S03]  /*21d0*/  ISETP.GE.AND P2, PT, R209, R22, PT ;  /* 0x00000016d100720c */ /* 0x000fc60003f46270 */
[----:B----4-:R4:W3:Y:S04]  /*21e0*/  LDG.E.64 R4, [R228.64+0x8] ;  /* 0x00000806e4047981 */ /* 0x0108e8000c1e1b00 */
[----:B----4-:R-:W4:Y:S01]  /*21f0*/  LDG.E.64 R228, [R228.64] ;  /* 0x00000006e4e47981 */ /* 0x010f22000c1e1b00 */
[----:B------:R-:W-:Y:S01]  /*2200*/  @!P1 IMAD.IADD R3, R19, 0x1, R23 ;  /* 0x0000000113039824 */ /* 0x000fe200078e0217 */
[----:B------:R-:W-:-:S04]  /*2210*/  @!P1 LEA R2, P5, R18, c[0x0][0x170], 0x1 ;  /* 0x00005c0012029a11 */ /* 0x000fc800078a08ff */
[----:B------:R-:W-:Y:S02]  /*2220*/  @!P1 LEA.HI.X R3, R18, c[0x0][0x174], R3, 0x1, P5 ;  /* 0x00005d0012039a11 */ /* 0x000fe400028f0c03 */
[----:B------:R-:W-:-:S03]  /*2230*/  IADD3 R0, R209, 0x8, RZ ;  /* 0x00000008d1007810 */ /* 0x000fc60007ffe0ff */
[----:B------:R-:W-:Y:S01]  /*2240*/  @!PT LDS RZ, [RZ] ;  /* 0x00000000fffff984 */ /* 0x000fe20000000800 */
[----:B------:R-:W-:Y:S01]  /*2250*/  @!PT LDS RZ, [RZ] ;  /* 0x00000000fffff984 */ /* 0x000fe20000000800 */
[----:B------:R-:W-:Y:S01]  /*2260*/  @!PT LDS RZ, [RZ] ;  /* 0x00000000fffff984 */ /* 0x000fe20000000800 */
[----:B------:R1:W-:Y:S04]  /*2270*/  @!P1 LDGSTS.E.BYPASS.LTC128B.128 [R196+0x19000], [R2.64] ;  /* 0x1900000002c49fae */ /* 0x0003e8000b901d46 */
[----:B------:R1:W-:Y:S04]  /*2280*/  @!P1 LDGSTS.E.BYPASS.LTC128B.128 [R196+0x1b000], [R2.64+0x80] ;  /* 0x1b00008002c49fae */ /* 0x0003e8000b901d46 */
[----:B------:R1:W-:Y:S01]  /*2290*/  @!P1 LDGSTS.E.BYPASS.LTC128B.128 [R196+0x1d000], [R2.64+0x100] ;  /* 0x1d00010002c49fae */ /* 0x0003e2000b901d46 */
[----:B------:R-:W-:Y:S01]  /*22a0*/  ISETP.GE.AND P1, PT, R0, R22, PT ;  /* 0x000000160000720c */ /* 0x000fe20003f26270 */
[----:B------:R-:W-:Y:S01]  /*22b0*/  IMAD.MOV.U32 R199, RZ, RZ, 0x7f800000 ;  /* 0x7f800000ffc77424 */ /* 0x000fe200078e00ff */
[----:B------:R-:W-:Y:S01]  /*22c0*/  MOV R202, 0x7f800000 ;  /* 0x7f80000000ca7802 */ /* 0x000fe20000000f00 */
[----:B------:R-:W-:Y:S01]  /*22d0*/  IMAD R0, R33, c[0x0][0x1c0], R34 ;  /* 0x0000700021007a24 */ /* 0x000fe200078e0222 */
[----:B--2---:R-:W-:Y:S01]  /*22e0*/  SHF.R.S32.HI R6, RZ, 0x1f, R32 ;  /* 0x0000001fff067819 */ /* 0x004fe20000011420 */
[----:B------:R-:W0:Y:S02]  /*22f0*/  LDGDEPBAR ;  /* 0x00000000000079af */ /* 0x000e240000000000 */
[----:B------:R-:W-:-:S02]  /*2300*/  IMAD.SHL.U32 R0, R0, 0x20, RZ ;  /* 0x0000002000007824 */ /* 0x000fc400078e00ff */
[----:B-1----:R-:W-:-:S05]  /*2310*/  IMAD.WIDE R2, R209, 0x4, R200 ;  /* 0x00000004d1027825 */ /* 0x002fca00078e02c8 */
[----:B------:R1:W5:Y:S04]  /*2320*/  @!P2 LDG.E R199, [R2.64] ;  /* 0x0000000602c7a981 */ /* 0x000368000c1e1900 */
[----:B------:R1:W5:Y:S02]  /*2330*/  @!P1 LDG.E R202, [R2.64+0x20] ;  /* 0x0000200602ca9981 */ /* 0x000364000c1e1900 */
[----:B-1----:R-:W-:Y:S02]  /*2340*/  IADD3 R3, R242, 0x40, RZ ;  /* 0x00000040f2037810 */ /* 0x002fe40007ffe0ff */
[----:B------:R-:W-:Y:S02]  /*2350*/  SHF.R.S32.HI R2, RZ, 0x1f, R0 ;  /* 0x0000001fff027819 */ /* 0x000fe40000011400 */
[----:B------:R-:W-:Y:S01]  /*2360*/  ISETP.GE.AND P3, PT, R3, R191, PT ;  /* 0x000000bf0300720c */ /* 0x000fe20003f66270 */
[----:B------:R-:W-:-:S02]  /*2370*/  IMAD.MOV.U32 R185, RZ, RZ, 0x20 ;  /* 0x00000020ffb97424 */ /* 0x000fc400078e00ff */
[----:B------:R-:W-:Y:S01]  /*2380*/  IMAD.SHL.U32 R176, R187, 0x2, RZ ;  /* 0x00000002bbb07824 */ /* 0x000fe200078e00ff */
        /* <DEDUP_REMOVED lines=50> */
[----:B------:R-:W-:Y:S02]  /*26b0*/  IADD3 R0, R186, 0x3000, RZ ;  /* 0x00003000ba007810 */ /* 0x000fe40007ffe0ff */
[----:B------:R-:W-:Y:S02]  /*26c0*/  IADD3.X R236, R2, R5, R6, P2, P1 ;  /* 0x0000000502ec7210 */ /* 0x000fe400017e2406 */
[----:B------:R-:W-:Y:S02]  /*26d0*/  SEL R0, R0, R186, !P0 ;  /* 0x000000ba00007207 */ /* 0x000fe40004000000 */
[----:B------:R-:W-:Y:S02]  /*26e0*/  IADD3 R2, R187, 0x3000, RZ ;  /* 0x00003000bb027810 */ /* 0x000fe40007ffe0ff */
[----:B------:R-:W-:Y:S02]  /*26f0*/  SHF.L.U32 R168, R0, 0x1, RZ ;  /* 0x0000000100a87819 */ /* 0x000fe400000006ff */
[----:B------:R-:W1:Y:S01]  /*2700*/  @P3 S2R R0, SR_TID.X ;  /* 0x0000000000003919 */ /* 0x000e620000002100 */
[----:B------:R-:W-:-:S05]  /*2710*/  SEL R2, R2, R187, !P0 ;  /* 0x000000bb02027207 */ /* 0x000fca0004000000 */
[----:B------:R-:W-:Y:S02]  /*2720*/  IMAD.SHL.U32 R175, R2, 0x2, RZ ;  /* 0x0000000202af7824 */ /* 0x000fe400078e00ff */
[----:B------:R-:W-:-:S04]  /*2730*/  IMAD.MOV.U32 R2, RZ, RZ, c[0x0][0x22c] ;  /* 0x00008b00ff027624 */ /* 0x000fc800078e00ff */
[----:B------:R-:W-:-:S04]  /*2740*/  IMAD R2, R2, c[0x0][0x1c0], RZ ;  /* 0x0000700002027a24 */ /* 0x000fc800078e02ff */
[----:B------:R-:W-:Y:S01]  /*2750*/  IMAD.SHL.U32 R230, R2, 0x10, RZ ;  /* 0x0000001002e67824 */ /* 0x000fe200078e00ff */
[----:B----4-:R-:W-:Y:S01]  /*2760*/  IADD3 R3, R228, 0x3c6ef372, RZ ;  /* 0x3c6ef372e4037810 */ /* 0x010fe20007ffe0ff */
[----:B------:R-:W-:Y:S01]  /*2770*/  IMAD.SHL.U32 R198, R2, 0x8, RZ ;  /* 0x0000000802c67824 */ /* 0x000fe200078e00ff */
[----:B------:R-:W-:Y:S02]  /*2780*/  IADD3 R3, R229, 0x32370b8f, RZ ;  /* 0x32370b8fe5037810 */ /* 0x000fe40007ffe0ff */
[C---:B------:R-:W-:Y:S02]  /*2790*/  IADD3 R249, R230.reuse, 0x20, RZ ;  /* 0x00000020e6f97810 */ /* 0x040fe40007ffe0ff */
[C---:B------:R-:W-:Y:S02]  /*27a0*/  IADD3 R246, R230.reuse, 0x80, RZ ;  /* 0x00000080e6f67810 */ /* 0x040fe40007ffe0ff */
[C---:B------:R-:W-:Y:S02]  /*27b0*/  IADD3 R248, R230.reuse, 0x40, RZ ;  /* 0x00000040e6f87810 */ /* 0x040fe40007ffe0ff */
[----:B------:R-:W-:-:S02]  /*27c0*/  IADD3 R247, R230, 0x60, RZ ;  /* 0x00000060e6f77810 */ /* 0x000fc40007ffe0ff */
[----:B------:R-:W-:Y:S01]  /*27d0*/  IADD3 R245, R230, 0xa0, RZ ;  /* 0x000000a0e6f57810 */ /* 0x000fe20007ffe0ff */
[----:B-1----:R-:W-:Y:S01]  /*27e0*/  @P3 IMAD.SHL.U32 R0, R0, 0x2, RZ ;  /* 0x0000000200003824 */ /* 0x002fe200078e00ff */
[----:B------:R-:W-:Y:S01]  /*27f0*/  IADD3 R3, R228, 0x1715609d, RZ ;  /* 0x1715609de4037810 */ /* 0x000fe20007ffe0ff */
[C---:B------:R-:W-:Y:S01]  /*2800*/  IMAD.IADD R241, R198.reuse, 0x1, R249 ;  /* 0x00000001c6f17824 */ /* 0x040fe200078e02f9 */
[----:B------:R-:W-:Y:S01]  /*2810*/  IADD3 R3, R229, 0x646e171e, RZ ;  /* 0x646e171ee5037810 */ /* 0x000fe20007ffe0ff */
[----:B------:R-:W-:Y:S01]  /*2820*/  IMAD.IADD R238, R198, 0x1, R246 ;  /* 0x00000001c6ee7824 */ /* 0x000fe200078e02f6 */
[----:B------:R-:W-:Y:S01]  /*2830*/  SHF.L.U32 R3, R244, 0x5, RZ ;  /* 0x00000005f4037819 */ /* 0x000fe200000006ff */
[C---:B------:R-:W-:Y:S01]  /*2840*/  IMAD.IADD R240, R198.reuse, 0x1, R248 ;  /* 0x00000001c6f07824 */ /* 0x040fe200078e02f8 */
[C---:B------:R-:W-:Y:S01]  /*2850*/  IADD3 R239, R198.reuse, R247, RZ ;  /* 0x000000f7c6ef7210 */ /* 0x040fe20007ffe0ff */
[----:B------:R-:W-:Y:S01]  /*2860*/  IMAD.IADD R237, R198, 0x1, R245 ;  /* 0x00000001c6ed7824 */ /* 0x000fe200078e02f5 */
[----:B------:R-:W-:-:S02]  /*2870*/  IADD3 R5, R228, -0x61c88647, RZ ;  /* 0x9e3779b9e4057810 */ /* 0x000fc40007ffe0ff */
[C---:B------:R-:W-:Y:S02]  /*2880*/  IADD3 R4, R229.reuse, -0x4498517b, RZ ;  /* 0xbb67ae85e5047810 */ /* 0x040fe40007ffe0ff */
[C---:B------:R-:W-:Y:S02]  /*2890*/  IADD3 R5, R229.reuse, 0x76cf5d0a, RZ ;  /* 0x76cf5d0ae5057810 */ /* 0x040fe40007ffe0ff */
[C---:B------:R-:W-:Y:S02]  /*28a0*/  IADD3 R4, R228.reuse, -0x255992d5, RZ ;  /* 0xdaa66d2be4047810 */ /* 0x040fe40007ffe0ff */
[----:B------:R-:W-:Y:S02]  /*28b0*/  IADD3 R5, R228, 0x78dde6e4, RZ ;  /* 0x78dde6e4e4057810 */ /* 0x000fe40007ffe0ff */
[----:B------:R-:W-:Y:S02]  /*28c0*/  IADD3 R4, R229, -0x126145ec, RZ ;  /* 0xed9eba14e5047810 */ /* 0x000fe40007ffe0ff */
[----:B------:R-:W-:-:S02]  /*28d0*/  R2P PR, R14, 0x6 ;  /* 0x000000060e007804 */ /* 0x000fc40000000000 */
[----:B------:R-:W-:Y:S01]  /*28e0*/  IADD3 R5, R229, -0x56f99767, RZ ;  /* 0xa9066899e5057810 */ /* 0x000fe20007ffe0ff */
[----:B------:R-:W-:Y:S01]  /*28f0*/  IMAD.IADD R5, R198, 0x1, R240 ;  /* 0x00000001c6057824 */ /* 0x000fe200078e02f0 */
[----:B------:R-:W-:Y:S01]  /*2900*/  IADD3 R4, R228, -0x4ab325aa, RZ ;  /* 0xb54cda56e4047810 */ /* 0x000fe20007ffe0ff */
[C---:B------:R-:W-:Y:S01]  /*2910*/  IMAD.IADD R4, R198.reuse, 0x1, R239 ;  /* 0x00000001c6047824 */ /* 0x040fe200078e02ef */
[----:B------:R-:W-:Y:S01]  /*2920*/  @P3 LOP3.LUT R235, R3, 0x6, R0, 0xf8, !PT ;  /* 0x0000000603eb3812 */ /* 0x000fe200078ef800 */
[C---:B------:R-:W-:Y:S01]  /*2930*/  IMAD.IADD R0, R198.reuse, 0x1, R237 ;  /* 0x00000001c6007824 */ /* 0x040fe200078e02ed */
[C---:B------:R-:W-:Y:S02]  /*2940*/  IADD3 R6, R198.reuse, R241, RZ ;  /* 0x000000f1c6067210 */ /* 0x040fe40007ffe0ff */
[C---:B------:R-:W-:Y:S01]  /*2950*/  IADD3 R3, R198.reuse, R238, RZ ;  /* 0x000000eec6037210 */ /* 0x040fe20007ffe0ff */
[C---:B------:R-:W-:Y:S01]  /*2960*/  IMAD.IADD R217, R198.reuse, 0x1, R4 ;  /* 0x00000001c6d97824 */ /* 0x040fe200078e0204 */
[----:B------:R-:W-:Y:S01]  /*2970*/  SEL R185, R185, 0xffffffe0, !P1 ;  /* 0xffffffe0b9b97807 */ /* 0x000fe20004800000 */
[C---:B------:R-:W-:Y:S01]  /*2980*/  IMAD.IADD R221, R198.reuse, 0x1, R6 ;  /* 0x00000001c6dd7824 */ /* 0x040fe200078e0206 */
[C---:B------:R-:W-:Y:S01]  /*2990*/  IADD3 R219, R198.reuse, R5, RZ ;  /* 0x00000005c6db7210 */ /* 0x040fe20007ffe0ff */
[C---:B------:R-:W-:Y:S01]  /*29a0*/  IMAD.IADD R215, R198.reuse, 0x1, R3 ;  /* 0x00000001c6d77824 */ /* 0x040fe200078e0203 */
[----:B------:R-:W-:Y:S01]  /*29b0*/  IADD3 R213, R198, R0, RZ ;  /* 0x00000000c6d57210 */ /* 0x000fe20007ffe0ff */
[----:B------:R-:W-:Y:S01]  /*29c0*/  IMAD.IADD R177, R185, 0x1, R176 ;  /* 0x00000001b9b17824 */ /* 0x000fe200078e02b0 */
[----:B------:R-:W-:Y:S01]  /*29d0*/  SEL R180, R180, 0xffffffc0, !P2 ;  /* 0xffffffc0b4b47807 */ /* 0x000fe20005000000 */
[C---:B------:R-:W-:Y:S01]  /*29e0*/  IMAD.IADD R220, R198.reuse, 0x1, R221 ;  /* 0x00000001c6dc7824 */ /* 0x040fe200078e02dd */
[C---:B------:R-:W-:Y:S01]  /*29f0*/  IADD3 R216, R198.reuse, R217, RZ ;  /* 0x000000d9c6d87210 */ /* 0x040fe20007ffe0ff */
[C---:B------:R-:W-:Y:S01]  /*2a00*/  IMAD.IADD R214, R198.reuse, 0x1, R215 ;  /* 0x00000001c6d67824 */ /* 0x040fe200078e02d7 */
[----:B------:R-:W-:Y:S01]  /*2a10*/  IADD3 R182, R181, R185, RZ ;  /* 0x000000b9b5b67210 */ /* 0x000fe20007ffe0ff */
[----:B------:R-:W-:-:S02]  /*2a20*/  IMAD.IADD R218, R198, 0x1, R219 ;  /* 0x00000001c6da7824 */ /* 0x000fc400078e02db */
[----:B------:R-:W-:Y:S01]  /*2a30*/  IMAD.IADD R212, R198, 0x1, R213 ;  /* 0x00000001c6d47824 */ /* 0x000fe200078e02d5 */
[----:B------:R-:W-:Y:S01]  /*2a40*/  CS2R R32, SRZ ;  /* 0x0000000000207805 */ /* 0x000fe2000001ff00 */
[----:B------:R-:W-:Y:S01]  /*2a50*/  IMAD.WIDE.U32 R210, R210, -0x2daee0ad, RZ ;  /* 0xd2511f53d2d27825 */ /* 0x000fe200078e00ff */
[C---:B------:R-:W-:Y:S02]  /*2a60*/  IADD3 R184, R180.reuse, R182, RZ ;  /* 0x000000b6b4b87210 */ /* 0x040fe40007ffe0ff */
[----:B------:R-:W-:Y:S01]  /*2a70*/  IADD3 R178, R180, R177, RZ ;  /* 0x000000b1b4b27210 */ /* 0x000fe20007ffe0ff */
[----:B------:R-:W-:Y:S01]  /*2a80*/  IMAD.IADD R183, R181, 0x1, R180 ;  /* 0x00000001b5b77824 */ /* 0x000fe200078e02b4 */
[----:B------:R-:W-:Y:S01]  /*2a90*/  IADD3 R226, R198, R220, RZ ;  /* 0x000000dcc6e27210 */ /* 0x000fe20007ffe0ff */
[----:B------:R-:W-:Y:S01]  /*2aa0*/  IMAD.IADD R179, R180, 0x1, R176 ;  /* 0x00000001b4b37824 */ /* 0x000fe200078e02b0 */
[----:B------:R-:W-:Y:S01]  /*2ab0*/  IADD3 R223, R198, R214, RZ ;  /* 0x000000d6c6df7210 */ /* 0x000fe20007ffe0ff */
[----:B------:R-:W-:-:S02]  /*2ac0*/  IMAD R252, R2, 0x38, RZ ;  /* 0x0000003802fc7824 */ /* 0x000fc400078e02ff */
[C---:B------:R-:W-:Y:S02]  /*2ad0*/  IMAD.IADD R225, R198.reuse, 0x1, R218 ;  /* 0x00000001c6e17824 */ /* 0x040fe400078e02da */
[C---:B------:R-:W-:Y:S02]  /*2ae0*/  IMAD.IADD R224, R198.reuse, 0x1, R216 ;  /* 0x00000001c6e07824 */ /* 0x040fe400078e02d8 */
[----:B------:R-:W-:Y:S02]  /*2af0*/  IMAD.IADD R222, R198, 0x1, R212 ;  /* 0x00000001c6de7824 */ /* 0x000fe400078e02d4 */
.L_x_1245:
[----:B------:R-:W0:Y:S01]  /*2b00*/  LDGDEPBAR ;  /* 0x00000000000079af */ /* 0x000e220000000000 */
[----:B------:R-:W-:Y:S01]  /*2b10*/  IMAD.IADD R0, R175, 0x1, R185 ;  /* 0x00000001af007824 */ /* 0x000fe200078e02b9 */
        /* <DEDUP_REMOVED lines=83> */
[----:B------:R-:W-:Y:S02]  /*3050*/  FSETP.NEU.FTZ.AND P0, PT, R202, -INF , PT ;  /* 0xff800000ca00780b */ /* 0x000fe40003f1d000 */
        /* <DEDUP_REMOVED lines=306> */
[----:B------:R-:W-:Y:S01]  /*4380*/  FSETP.GE.FTZ.AND P0, PT, R87, RZ, PT ;  /* 0x000000ff5700720b */ /* 0x000fe20003f16000 */
[C---:B-1----:R-:W-:Y:S08]  /*4390*/  HMMA.16816.F32 R12, R68.reuse, R72, R12 ;  /* 0x00000048440c723c */ /* 0x042ff0000000180c */
[----:B------:R-:W-:Y:S07]  /*43a0*/  HMMA.16816.F32 R16, R68, R74, R16 ;  /* 0x0000004a4410723c */ /* 0x000fee0000001810 */
[----:B------:R-:W-:Y:S09]  /*43b0*/  FMUL.FTZ R70, R85, R8 ;  /* 0x0000000855467220 */ /* 0x000ff20000410000 */
[C---:B------:R-:W-:Y:S02]  /*43c0*/  FADD.FTZ R5, -R2.reuse, R12 ;  /* 0x0000000c02057221 */ /* 0x040fe40000010100 */
[----:B------:R-:W-:Y:S03]  /*43d0*/  FADD.FTZ R4, -R2, R13 ;  /* 0x0000000d02047221 */ /* 0x000fe60000010100 */
[-C--:B------:R-:W-:Y:S02]  /*43e0*/  FSEL R5, R5, R2.reuse, P5 ;  /* 0x0000000205057208 */ /* 0x080fe40002800000 */
[-C--:B------:R-:W-:Y:S01]  /*43f0*/  FSEL R4, R4, R2.reuse, P4 ;  /* 0x0000000204047208 */ /* 0x080fe20002000000 */
[----:B------:R-:W-:Y:S01]  /*4400*/  FADD.FTZ R3, -R2, R16 ;  /* 0x0000001002037221 */ /* 0x000fe20000010100 */
[----:B------:R-:W-:Y:S01]  /*4410*/  FSETP.GE.FTZ.AND P5, PT, R86, RZ, PT ;  /* 0x000000ff5600720b */ /* 0x000fe20003fb6000 */
[----:B------:R-:W-:Y:S01]  /*4420*/  FMUL.FTZ R71, R83, R5 ;  /* 0x0000000553477220 */ /* 0x000fe20000410000 */
[----:B------:R-:W-:Y:S01]  /*4430*/  FSETP.GE.FTZ.AND P4, PT, R82, RZ, PT ;  /* 0x000000ff5200720b */ /* 0x000fe20003f96000 */
[----:B------:R-:W-:Y:S01]  /*4440*/  FADD.FTZ R5, -R0, R11 ;  /* 0x0000000b00057221 */ /* 0x000fe20000010100 */
[----:B------:R-:W-:Y:S01]  /*4450*/  FSEL R3, R3, R2, P2 ;  /* 0x0000000203037208 */ /* 0x000fe20001000000 */
[----:B------:R-:W-:Y:S01]  /*4460*/  @P1 FADD.FTZ R2, -R2, R17 ;  /* 0x0000001102021221 */ /* 0x000fe20000010100 */
[----:B------:R-:W-:Y:S01]  /*4470*/  FSETP.GE.FTZ.AND P1, PT, R90, RZ, PT ;  /* 0x000000ff5a00720b */ /* 0x000fe20003f36000 */
[----:B------:R-:W-:Y:S01]  /*4480*/  FMUL.FTZ R69, R80, R4 ;  /* 0x0000000450457220 */ /* 0x000fe20000410000 */
[----:B------:R-:W-:Y:S01]  /*4490*/  FSEL R5, R5, R0, P5 ;  /* 0x0000000005057208 */ /* 0x000fe20002800000 */
[----:B------:R-:W-:Y:S01]  /*44a0*/  FMUL.FTZ R68, R77, R3 ;  /* 0x000000034d447220 */ /* 0x000fe20000410000 */
[----:B------:R-:W-:Y:S01]  /*44b0*/  ISETP.GE.AND P5, PT, R197, 0x1, PT ;  /* 0x00000001c500780c */ /* 0x000fe20003fa6270 */
[----:B------:R-:W-:Y:S01]  /*44c0*/  FADD.FTZ R3, -R0, R7 ;  /* 0x0000000700037221 */ /* 0x000fe20000010100 */
[----:B------:R-:W-:Y:S01]  /*44d0*/  FSETP.GE.FTZ.AND P2, PT, R91, RZ, PT ;  /* 0x000000ff5b00720b */ /* 0x000fe20003f56000 */
[----:B------:R-:W-:Y:S01]  /*44e0*/  FMUL.FTZ R17, R76, R2 ;  /* 0x000000024c117220 */ /* 0x000fe20000410000 */
[-C--:B------:R-:W-:Y:S01]  /*44f0*/  FSEL R2, R10, R0.reuse, P0 ;  /* 0x000000000a027208 */ /* 0x080fe20000000000 */
[----:B------:R-:W-:Y:S01]  /*4500*/  FADD.FTZ R4, -R0, R14 ;  /* 0x0000000e00047221 */ /* 0x000fe20000010100 */
[----:B------:R-:W-:Y:S01]  /*4510*/  FSETP.GE.FTZ.AND P0, PT, R78, RZ, PT ;  /* 0x000000ff4e00720b */ /* 0x000fe20003f16000 */
[----:B------:R-:W-:Y:S01]  /*4520*/  FMUL.FTZ R11, R86, R5 ;  /* 0x00000005560b7220 */ /* 0x000fe20000410000 */
[----:B------:R-:W-:Y:S01]  /*4530*/  FSEL R3, R3, R0, P1 ;  /* 0x0000000003037208 */ /* 0x000fe20000800000 */
[----:B------:R-:W-:Y:S01]  /*4540*/  FMUL.FTZ R12, R87, R2 ;  /* 0x00000002570c7220 */ /* 0x000fe20000410000 */
[-C--:B------:R-:W-:Y:S01]  /*4550*/  FSEL R6, R6, R0.reuse, P2 ;  /* 0x0000000006067208 */ /* 0x080fe20001000000 */
[----:B------:R-:W-:Y:S01]  /*4560*/  FADD.FTZ R2, -R0, R18 ;  /* 0x0000001200027221 */ /* 0x000fe20000010100 */
[----:B------:R-:W-:Y:S01]  /*4570*/  FSETP.GE.FTZ.AND P2, PT, R81, RZ, PT ;  /* 0x000000ff5100720b */ /* 0x000fe20003f56000 */
[----:B------:R-:W-:Y:S01]  /*4580*/  FMUL.FTZ R13, R90, R3 ;  /* 0x000000035a0d7220 */ /* 0x000fe20000410000 */
[----:B------:R-:W-:Y:S01]  /*4590*/  FSETP.GE.FTZ.AND P1, PT, R79, RZ, PT ;  /* 0x000000ff4f00720b */ /* 0x000fe20003f36000 */
[----:B------:R-:W-:Y:S01]  /*45a0*/  FADD.FTZ R3, -R0, R15 ;  /* 0x0000000f00037221 */ /* 0x000fe20000010100 */
[----:B------:R-:W-:Y:S01]  /*45b0*/  FSEL R4, R4, R0, P4 ;  /* 0x0000000004047208 */ /* 0x000fe20002000000 */
[----:B------:R-:W-:Y:S01]  /*45c0*/  FMUL.FTZ R16, R91, R6 ;  /* 0x000000065b107220 */ /* 0x000fe20000410000 */
[-C--:B------:R-:W-:Y:S02]  /*45d0*/  FSEL R2, R2, R0.reuse, P1 ;  /* 0x0000000002027208 */ /* 0x080fe40000800000 */
[----:B------:R-:W-:Y:S01]  /*45e0*/  FSEL R3, R3, R0, P2 ;  /* 0x0000000003037208 */ /* 0x000fe20001000000 */
[----:B------:R-:W-:Y:S02]  /*45f0*/  @P0 FADD.FTZ R0, -R0, R19 ;  /* 0x0000001300000221 */ /* 0x000fe40000010100 */
        /* <DEDUP_REMOVED lines=11> */
[C---:B------:R-:W-:Y:S02]  /*46b0*/  LEA R3, P0, R2.reuse, R192, 0x1 ;  /* 0x000000c002037211 */ /* 0x040fe400078008ff */
        /* <DEDUP_REMOVED lines=18> */
.L_x_1243:
        /* <DEDUP_REMOVED lines=107> */
.L_x_1244:
        /* <DEDUP_REMOVED lines=78> */
[----:B------:R-:W-:Y:S02]  /*5370*/  IMAD R158, R158, 0x18, RZ ;  /* 0x000000189e9e7824 */ /* 0x000fe400078e02ff */
[----:B------:R-:W-:Y:S02]  /*5380*/  IMAD R159, R159, c[0x0][0x1c0], RZ ;  /* 0x000070009f9f7a24 */ /* 0x000fe400078e02ff */
[-C--:B------:R-:W-:Y:S04]  /*5390*/  HMMA.16816.F32 R76, R160, R150.reuse, R76 ;  /* 0x00000096a04c723c */ /* 0x080fe8000000184c */
[----:B------:R-:W-:Y:S04]  /*53a0*/  @P5 IMAD.WIDE R148, R209, 0x4, R200 ;  /* 0x00000004d1945825 */ /* 0x000fe800078e02c8 */
[C---:B------:R-:W-:Y:S01]  /*53b0*/  HMMA.16816.F32 R80, R152.reuse, R150, R80 ;  /* 0x000000969850723c */ /* 0x040fe20000001850 */
[----:B------:R1:W5:Y:S03]  /*53c0*/  @P5 LDG.E R199, [R148.64] ;  /* 0x0000000694c75981 */ /* 0x000366000c1e1900 */
[----:B------:R-:W-:Y:S01]  /*53d0*/  IMAD.SHL.U32 R159, R159, 0x20, RZ ;  /* 0x000000209f9f7824 */ /* 0x000fe200078e00ff */
        /* <DEDUP_REMOVED lines=19> */
[-C--:B--2---:R-:W-:Y:S03]  /*5510*/  LEA R4, P0, R252, R188.reuse, 0x2 ;  /* 0x000000bcfc047211 */ /* 0x084fe600078010ff */
        /* <DEDUP_REMOVED lines=30> */
[CC--:B-1----:R-:W-:Y:S02]  /*5700*/  LEA R8, P2, R219.reuse, R188.reuse, 0x2 ;  /* 0x000000bcdb087211 */ /* 0x0c2fe400078410ff */
[CC--:B--2---:R-:W-:Y:S02]  /*5710*/  LEA R4, P0, R248.reuse, R188.reuse, 0x2 ;  /* 0x000000bcf8047211 */ /* 0x0c4fe400078010ff */
        /* <DEDUP_REMOVED lines=159> */
[----:B------:R-:W-:-:S02]  /*6110*/  FMUL.FTZ R48, R44, c[0x0][0x2dc] ;  /* 0x0000b7002c307a20 */ /* 0x000fc40000410000 */
[----:B------:R-:W-:Y:S01]  /*6120*/  FMUL.FTZ R10, R45, c[0x0][0x2dc] ;  /* 0x0000b7002d0a7a20 */ /* 0x000fe20000410000 */
[----:B------:R-:W1:Y:S01]  /*6130*/  S2R R157, SR_CTAID.Y ;  /* 0x00000000009d7919 */ /* 0x000e620000002600 */
[----:B------:R-:W-:Y:S02]  /*6140*/  FMUL.FTZ R70, R40, c[0x0][0x2dc] ;  /* 0x0000b70028467a20 */ /* 0x000fe40000410000 */
[----:B------:R-:W-:Y:S01]  /*6150*/  FMUL.FTZ R14, R41, c[0x0][0x2dc] ;  /* 0x0000b700290e7a20 */ /* 0x000fe20000410000 */
[----:B------:R-:W-:Y:S01]  /*6160*/  F2FP.PACK_AB R10, R10, R48 ;  /* 0x000000300a0a723e */ /* 0x000fe200000000ff */
[----:B------:R-:W-:Y:S01]  /*6170*/  FMUL.FTZ R100, R100, c[0x0][0x2e0] ;  /* 0x0000b80064647a20 */ /* 0x000fe20000410000 */
[----:B------:R-:W2:Y:S01]  /*6180*/  S2R R96, SR_CTAID.Y ;  /* 0x0000000000607919 */ /* 0x000ea20000002600 */
        /* <DEDUP_REMOVED lines=17> */
[----:B-1----:R-:W-:Y:S01]  /*62a0*/  SHF.R.S32.HI R97, RZ, 0x1f, R157 ;  /* 0x0000001fff617819 */ /* 0x002fe2000001149d */
        /* <DEDUP_REMOVED lines=168> */
[----:B-1----:R-:W-:-:S05]  /*6d30*/  @P0 IADD3 R0, R231, R250, RZ ;  /* 0x000000fae7000210 */ /* 0x002fca0007ffe0ff */
[----:B---3--:R-:W-:-:S04]  /*6d40*/  @P0 IMAD.WIDE.U32 R2, R0, c[0x0][0x3a0], RZ ;  /* 0x0000e80000020a25 */ /* 0x008fc800078e00ff */
[----:B------:R-:W-:Y:S01]  /*6d50*/  @P0 IMAD R5, R0, c[0x0][0x3a4], R3 ;  /* 0x0000e90000050a24 */ /* 0x000fe200078e0203 */
[----:B------:R-:W-:Y:S01]  /*6d60*/  @P0 MOV R4, R2 ;  /* 0x0000000200040202 */ /* 0x000fe20000000f00 */
[----:B------:R-:W-:Y:S05]  /*6d70*/  @P0 BRA `(.L_x_1246) ;  /* 0x000000a000000947 */ /* 0x000fea0003800000 */
[----:B--2---:R-:W-:Y:S01]  /*6d80*/  SHF.R.S32.HI R0, RZ, 0x1f, R231 ;  /* 0x0000001fff007819 */ /* 0x004fe200000114e7 */
        /* <DEDUP_REMOVED lines=9> */
.L_x_1246:
        /* <DEDUP_REMOVED lines=15> */
.L_x_1247:
[----:B------:R-:W2:Y:S01]  /*6f10*/  LDL.64 R2, [R1] ;  /* 0x0000000001027983 */ /* 0x000ea20000100a00 */
[----:B------:R-:W-:Y:S01]  /*6f20*/  IMAD R23, R227, -0x40, R191 ;  /* 0xffffffc0e3177824 */ /* 0x000fe200078e02bf */
[----:B------:R-:W-:Y:S01]  /*6f30*/  BSSY B0, `(.L_x_1248) ;  /* 0x000002a000007945 */ /* 0x000fe20003800000 */
[----:B------:R-:W-:Y:S01]  /*6f40*/  IMAD R0, R251, c[0x0][0x3a0], RZ ;  /* 0x0000e800fb007a24 */ /* 0x000fe200078e02ff */
[----:B------:R-:W-:Y:S01]  /*6f50*/  BAR.SYNC.DEFER_BLOCKING 0x0 ;  /* 0x0000000000007b1d */ /* 0x000fe20000010000 */
[----:B------:R-:W-:Y:S02]  /*6f60*/  SHF.R.S32.HI R38, RZ, 0x1f, R232 ;  /* 0x0000001fff267819 */ /* 0x000fe400000114e8 */
[----:B------:R-:W-:Y:S01]  /*6f70*/  IMAD R0, R242, c[0x0][0x3a4], R0 ;  /* 0x0000e900f2007a24 */ /* 0x000fe200078e0200 */
[----:B------:R-:W-:-:S02]  /*6f80*/  ISETP.GE.AND P2, PT, R232, R23, PT ;  /* 0x00000017e800720c */ /* 0x000fc40003f46270 */
[----:B------:R-:W1:Y:S04]  /*6f90*/  S2R R6, SR_CTAID.Z ;  /* 0x0000000000067919 */ /* 0x000e680000002700 */
[----:B------:R-:W3:Y:S04]  /*6fa0*/  S2R R39, SR_CTAID.Z ;  /* 0x0000000000277919 */ /* 0x000ee80000002700 */
[----:B------:R4:W2:Y:S04]  /*6fb0*/  LDS.128 R32, [R196+0x13000] ;  /* 0x01300000c4207984 */ /* 0x0008a80000000c00 */
[----:B------:R4:W2:Y:S01]  /*6fc0*/  LDS.128 R28, [R196+0x15000] ;  /* 0x01500000c41c7984 */ /* 0x0008a20000000c00 */
[----:B-1----:R-:W-:-:S03]  /*6fd0*/  SHF.R.S32.HI R64, RZ, 0x1f, R6 ;  /* 0x0000001fff407819 */ /* 0x002fc60000011406 */
[----:B------:R4:W1:Y:S04]  /*6fe0*/  LDS.128 R24, [R196+0x17000] ;  /* 0x01700000c4187984 */ /* 0x0008680000000c00 */
[----:B------:R4:W1:Y:S04]  /*6ff0*/  LDS.128 R48, [R196+0x18000] ;  /* 0x01800000c4307984 */ /* 0x0008680000000c00 */
[----:B------:R4:W1:Y:S04]  /*7000*/  LDS.128 R60, [R196+0x19000] ;  /* 0x01900000c43c7984 */ /* 0x0008680000000c00 */
[----:B------:R4:W1:Y:S04]  /*7010*/  LDS.128 R44, [R196+0x1a000] ;  /* 0x01a00000c42c7984 */ /* 0x0008680000000c00 */
[----:B------:R4:W1:Y:S04]  /*7020*/  LDS.128 R56, [R196+0x1b000] ;  /* 0x01b00000c4387984 */ /* 0x0008680000000c00 */
[----:B------:R4:W1:Y:S04]  /*7030*/  LDS.128 R40, [R196+0x1c000] ;  /* 0x01c00000c4287984 */ /* 0x0008680000000c00 */
[----:B------:R4:W1:Y:S01]  /*7040*/  LDS.128 R52, [R196+0x1d000] ;  /* 0x01d00000c4347984 */ /* 0x0008620000000c00 */
[----:B--2---:R-:W-:-:S02]  /*7050*/  MOV R20, R2 ;  /* 0x0000000200147202 */ /* 0x004fc40000000f00 */
[----:B------:R-:W-:-:S05]  /*7060*/  MOV R21, R3 ;  /* 0x0000000300157202 */ /* 0x000fca0000000f00 */
[----:B------:R-:W-:-:S05]  /*7070*/  IMAD.WIDE.U32 R2, R242, c[0x0][0x3a0], R20 ;  /* 0x0000e800f2027a25 */ /* 0x000fca00078e0014 */
[----:B------:R-:W-:-:S04]  /*7080*/  IADD3 R2, P0, R4, R2, RZ ;  /* 0x0000000204027210 */ /* 0x000fc80007f1e0ff */
[----:B------:R-:W-:Y:S01]  /*7090*/  IADD3.X R3, R5, R3, R0, P0, !PT ;  /* 0x0000000305037210 */ /* 0x000fe200007fe400 */
[----:B------:R-:W-:-:S04]  /*70a0*/  IMAD R0, R64, c[0x0][0x3b8], RZ ;  /* 0x0000ee0040007a24 */ /* 0x000fc800078e02ff */
[C---:B---3--:R-:W-:Y:S02]  /*70b0*/  IMAD R0, R39.reuse, c[0x0][0x3bc], R0 ;  /* 0x0000ef0027007a24 */ /* 0x048fe400078e0200 */
[----:B------:R-:W-:-:S05]  /*70c0*/  IMAD.WIDE.U32 R4, R39, c[0x0][0x3b8], R2 ;  /* 0x0000ee0027047a25 */ /* 0x000fca00078e0002 */
[----:B------:R-:W-:Y:S01]  /*70d0*/  IADD3 R22, R5, R0, RZ ;  /* 0x0000000005167210 */ /* 0x000fe20007ffe0ff */
[----:B------:R-:W-:Y:S05]  /*70e0*/  @P2 BRA `(.L_x_1249) ;  /* 0x000000e000002947 */ /* 0x000fea0003800000 */
[----:B-1--4-:R-:W1:Y:S01]  /*70f0*/  LDS.128 R12, [R196+0x14000] ;  /* 0x01400000c40c7984 */ /* 0x012e620000000c00 */
[----:B------:R-:W-:Y:S01]  /*7100*/  MOV R2, R4 ;  /* 0x0000000400027202 */ /* 0x000fe20000000f00 */
[----:B------:R-:W-:Y:S01]  /*7110*/  IMAD R0, R38, c[0x0][0x3a0], RZ ;  /* 0x0000e80026007a24 */ /* 0x000fe200078e02ff */
[----:B------:R-:W-:Y:S01]  /*7120*/  MOV R3, R22 ;  /* 0x0000001600037202 */ /* 0x000fe20000000f00 */
[----:B------:R-:W2:Y:S02]  /*7130*/  LDS.128 R8, [R196+0x12000] ;  /* 0x01200000c4087984 */ /* 0x000ea40000000c00 */
[C---:B------:R-:W-:Y:S02]  /*7140*/  IMAD R0, R232.reuse, c[0x0][0x3a4], R0 ;  /* 0x0000e900e8007a24 */ /* 0x040fe400078e0200 */
[----:B------:R-:W3:Y:S01]  /*7150*/  LDS.128 R16, [R196+0x16000] ;  /* 0x01600000c4107984 */ /* 0x000ee20000000c00 */
[----:B------:R-:W-:-:S05]  /*7160*/  IMAD.WIDE.U32 R6, R232, c[0x0][0x3a0], R2 ;  /* 0x0000e800e8067a25 */ /* 0x000fca00078e0002 */
[----:B------:R-:W-:Y:S02]  /*7170*/  IADD3 R0, R7, R0, RZ ;  /* 0x0000000007007210 */ /* 0x000fe40007ffe0ff */
[----:B------:R-:W-:-:S04]  /*7180*/  LEA R2, P0, R6, c[0x0][0x340], 0x1 ;  /* 0x0000d00006027a11 */ /* 0x000fc800078008ff */
[----:B------:R-:W-:-:S05]  /*7190*/  LEA.HI.X R3, R6, c[0x0][0x344], R0, 0x1, P0 ;  /* 0x0000d10006037a11 */ /* 0x000fca00000f0c00 */
[----:B-1----:R1:W-:Y:S04]  /*71a0*/  STG.E.128 [R2.64+0x80], R12 ;  /* 0x0000800c02007986 */ /* 0x0023e8000c101d06 */
[----:B--2---:R1:W-:Y:S04]  /*71b0*/  STG.E.128 [R2.64], R8 ;  /* 0x0000000802007986 */ /* 0x0043e8000c101d06 */
[----:B---3--:R1:W-:Y:S02]  /*71c0*/  STG.E.128 [R2.64+0x100], R16 ;  /* 0x0001001002007986 */ /* 0x0083e4000c101d06 */
.L_x_1249:
[----:B-1--4-:R-:W-:Y:S05]  /*71d0*/  BSYNC B0 ;  /* 0x0000000000007941 */ /* 0x012fea0003800000 */
.L_x_1248:
[----:B------:R-:W-:Y:S01]  /*71e0*/  IADD3 R0, R232, 0x20, RZ ;  /* 0x00000020e8007810 */ /* 0x000fe20007ffe0ff */
[----:B------:R-:W-:Y:S03]  /*71f0*/  BSSY B0, `(.L_x_1250) ;  /* 0x0000010000007945 */ /* 0x000fe60003800000 */
[----:B------:R-:W-:-:S13]  /*7200*/  ISETP.GE.AND P1, PT, R0, R23, PT ;  /* 0x000000170000720c */ /* 0x000fda0003f26270 */
[----:B------:R-:W-:Y:S05]  /*7210*/  @P1 BRA `(.L_x_1251) ;  /* 0x000000d000001947 */ /* 0x000fea0003800000 */
[----:B------:R-:W-:Y:S02]  /*7220*/  IADD3 R0, P0, R232, 0x20, RZ ;  /* 0x00000020e8007810 */ /* 0x000fe40007f1e0ff */
[----:B------:R-:W-:-:S03]  /*7230*/  MOV R3, R22 ;  /* 0x0000001600037202 */ /* 0x000fc60000000f00 */
        /* <DEDUP_REMOVED lines=10> */
[----:B------:R1:W-:Y:S02]  /*72e0*/  STG.E.128 [R2.64+0x100], R24 ;  /* 0x0001001802007986 */ /* 0x0003e4000c101d06 */
.L_x_1251:
[----:B------:R-:W-:Y:S05]  /*72f0*/  BSYNC B0 ;  /* 0x0000000000007941 */ /* 0x000fea0003800000 */
.L_x_1250:
[----:B-1----:R-:W-:Y:S01]  /*7300*/  IMAD.WIDE.U32 R2, R242, c[0x0][0x3a8], R20 ;  /* 0x0000ea00f2027a25 */ /* 0x002fe200078e0014 */
        /* <DEDUP_REMOVED lines=18> */
[----:B------:R1:W-:Y:S04]  /*7430*/  STG.E.128 [R2.64], R48 ;  /* 0x0000003002007986 */ /* 0x0003e8000c101d06 */
[----:B------:R1:W-:Y:S04]  /*7440*/  STG.E.128 [R2.64+0x80], R44 ;  /* 0x0000802c02007986 */ /* 0x0003e8000c101d06 */
[----:B------:R1:W-:Y:S02]  /*7450*/  STG.E.128 [R2.64+0x100], R40 ;  /* 0x0001002802007986 */ /* 0x0003e4000c101d06 */
.L_x_1253:
[----:B------:R-:W-:Y:S05]  /*7460*/  BSYNC B0 ;  /* 0x0000000000007941 */ /* 0x000fea0003800000 */
.L_x_1252:
        /* <DEDUP_REMOVED lines=15> */
.L_x_1242:
        /* <DEDUP_REMOVED lines=19> */
.L_x_1255:
        /* <DEDUP_REMOVED lines=15> */
.L_x_1256:
[----:B------:R-:W3:Y:S01]  /*7780*/  LDL.64 R16, [R1] ;  /* 0x0000000001107983 */ /* 0x000ee20000100a00 */
[----:B------:R-:W-:Y:S01]  /*7790*/  IMAD R9, R227, -0x40, R191 ;  /* 0xffffffc0e3097824 */ /* 0x000fe200078e02bf */
[----:B------:R-:W-:Y:S01]  /*77a0*/  BSSY B0, `(.L_x_1257) ;  /* 0x000001b000007945 */ /* 0x000fe20003800000 */
[----:B------:R-:W-:Y:S01]  /*77b0*/  IMAD R0, R251, c[0x0][0x3a0], RZ ;  /* 0x0000e800fb007a24 */ /* 0x000fe200078e02ff */
[----:B------:R-:W1:Y:S01]  /*77c0*/  S2R R6, SR_CTAID.Z ;  /* 0x0000000000067919 */ /* 0x000e620000002700 */
[----:B------:R-:W-:Y:S02]  /*77d0*/  SHF.R.S32.HI R12, RZ, 0x1f, R232 ;  /* 0x0000001fff0c7819 */ /* 0x000fe400000114e8 */
[----:B------:R-:W-:Y:S01]  /*77e0*/  IMAD R0, R242, c[0x0][0x3a4], R0 ;  /* 0x0000e900f2007a24 */ /* 0x000fe200078e0200 */
[----:B------:R-:W4:Y:S01]  /*77f0*/  S2R R13, SR_CTAID.Z ;  /* 0x00000000000d7919 */ /* 0x000f220000002700 */
[----:B------:R-:W-:-:S02]  /*7800*/  ISETP.GE.AND P2, PT, R232, R9, PT ;  /* 0x00000009e800720c */ /* 0x000fc40003f46270 */
[----:B-1----:R-:W-:-:S05]  /*7810*/  SHF.R.S32.HI R14, RZ, 0x1f, R6 ;  /* 0x0000001fff0e7819 */ /* 0x002fca0000011406 */
[----:B------:R-:W-:-:S04]  /*7820*/  IMAD R8, R14, c[0x0][0x3b8], RZ ;  /* 0x0000ee000e087a24 */ /* 0x000fc800078e02ff */
[----:B----4-:R-:W-:Y:S02]  /*7830*/  IMAD R8, R13, c[0x0][0x3bc], R8 ;  /* 0x0000ef000d087a24 */ /* 0x010fe400078e0208 */
[----:B---3--:R-:W-:-:S05]  /*7840*/  IMAD.WIDE.U32 R2, R242, c[0x0][0x3a0], R16 ;  /* 0x0000e800f2027a25 */ /* 0x008fca00078e0010 */
[----:B------:R-:W-:-:S04]  /*7850*/  IADD3 R4, P0, R4, R2, RZ ;  /* 0x0000000204047210 */ /* 0x000fc80007f1e0ff */
        /* <DEDUP_REMOVED lines=15> */
.L_x_1258:
[----:B------:R-:W-:Y:S05]  /*7950*/  BSYNC B0 ;  /* 0x0000000000007941 */ /* 0x000fea0003800000 */
.L_x_1257:
        /* <DEDUP_REMOVED lines=16> */
.L_x_1260:
[----:B------:R-:W-:Y:S05]  /*7a60*/  BSYNC B0 ;  /* 0x0000000000007941 */ /* 0x000fea0003800000 */
.L_x_1259:
        /* <DEDUP_REMOVED lines=22> */
.L_x_1262:
[----:B------:R-:W-:Y:S05]  /*7bd0*/  BSYNC B0 ;  /* 0x0000000000007941 */ /* 0x000fea0003800000 */
.L_x_1261:
        /* <DEDUP_REMOVED lines=13> */
.L_x_1254:
[----:B------:R-:W-:Y:S05]  /*7cb0*/  BSYNC B1 ;  /* 0x0000000000017941 */ /* 0x000fea0003800000 */
.L_x_1237:
[----:B------:R-:W-:-:S04]  /*7cc0*/  IADD3 R227, R227, c[0x0][0xc], RZ ;  /* 0x00000300e3e37a10 */ /* 0x000fc80007ffe0ff */
[----:B------:R-:W-:-:S13]  /*7cd0*/  ISETP.GE.AND P0, PT, R227, UR5, PT ;  /* 0x00000005e3007c0c */ /* 0x000fda000bf06270 */
[----:B------:R-:W-:Y:S01]  /*7ce0*/  @P0 CALL.REL.NOINC `(.L_x_1263) ;  /* 0x0000001000000944 */ /* 0x000fe20003c00000 */
[----:B------:R-:W-:Y:S05]  /*7cf0*/  BRA `(.L_x_1264) ;  /* 0xffff8ba000007947 */ /* 0x000fea000383ffff */
.L_x_1263:
[----:B------:R-:W-:Y:S05]  /*7d00*/  EXIT ;  /* 0x000000000000794d */ /* 0x000fea0003800000 */
.L_x_1265:
        /* <DEDUP_REMOVED lines=15> */
.L_x_1610:


//--------------------- .text._ZN5flash44flash_bwd_dq_dk_dv_loop_seqk_parallel_kernelI23Flash_bwd_kernel_traitsILi192ELi64ELi64ELi8ELi4ELi2ELi2ELb0ELb0EN7cutlass6half_tE19Flash_kernel_traitsILi192ELi64ELi64ELi8ES3_EELb0ELb0ELb0ELb0ELb0ELb1ELb1EEEvNS_16Flash_bwd_paramsE --------------------------
	.section	.text._ZN5flash44flash_bwd_dq_dk_dv_loop_seqk_parallel_kernelI23Flash_bwd_kernel_traitsILi192ELi64ELi64ELi8ELi4ELi2ELi2ELb0ELb0EN7cutlass6half_tE19Flash_kernel_traitsILi192ELi64ELi64ELi8ES3_EELb0ELb0ELb0ELb0ELb0ELb1ELb1EEEvNS_16Flash_bwd_paramsE,"ax",@progbits
	.sectioninfo	@"SHI_REGISTERS=255"
	.align	128
        .global         _ZN5flash44flash_bwd_dq_dk_dv_loop_seqk_parallel_kernelI23Flash_bwd_kernel_traitsILi192ELi64ELi64ELi8ELi4ELi2ELi2ELb0ELb0EN7cutlass6half_tE19Flash_kernel_traitsILi192ELi64ELi64ELi8ES3_EELb0ELb0ELb0ELb0ELb0ELb1ELb1EEEvNS_16Flash_bwd_paramsE
        .type           _ZN5flash44flash_bwd_dq_dk_dv_loop_seqk_parallel_kernelI23Flash_bwd_kernel_traitsILi192ELi64ELi64ELi8ELi4ELi2ELi2ELb0ELb0EN7cutlass6half_tE19Flash_kernel_traitsILi192ELi64ELi64ELi8ES3_EELb0ELb0ELb0ELb0ELb0ELb1ELb1EEEvNS_16Flash_bwd_paramsE,@function
        .size           _ZN5flash44flash_bwd_dq_dk_dv_loop_seqk_parallel_kernelI23Flash_bwd_kernel_traitsILi192ELi64ELi64ELi8ELi4ELi2ELi2ELb0ELb0EN7cutlass6half_tE19Flash_kernel_traitsILi192ELi64ELi64ELi8ES3_EELb0ELb0ELb0ELb0ELb0ELb1ELb1EEEvNS_16Flash_bwd_paramsE,(.L_x_1611 - _ZN5flash44flash_bwd_dq_dk_dv_loop_seqk_parallel_kernelI23Flash_bwd_kernel_traitsILi192ELi64ELi64ELi8ELi4ELi2ELi2ELb0ELb0EN7cutlass6half_tE19Flash_kernel_traitsILi192ELi64ELi64ELi8ES3_EELb0ELb0ELb0ELb0ELb0ELb1ELb1EEEvNS_16Flash_bwd_paramsE)
        .other          _ZN5flash44flash_bwd_dq_dk_dv_loop_seqk_parallel_kernelI23Flash_bwd_kernel_traitsILi192ELi64ELi64ELi8ELi4ELi2ELi2ELb0ELb0EN7cutlass6half_tE19Flash_kernel_traitsILi192ELi64ELi64ELi8ES3_EELb0ELb0ELb0ELb0ELb0ELb1ELb1EEEvNS_16Flash_bwd_paramsE,@"STO_CUDA_ENTRY STV_DEFAULT"
_ZN5flash44flash_bwd_dq_dk_dv_loop_seqk_parallel_kernelI23Flash_bwd_kernel_traitsILi192ELi64ELi64ELi8ELi4ELi2ELi2ELb0ELb0EN7cutlass6half_tE19Flash_kernel_traitsILi192ELi64ELi64ELi8ES3_EELb0ELb0ELb0ELb0ELb0ELb1ELb1EEEvNS_16Flash_bwd_paramsE:
.text._ZN5flash44flash_bwd_dq_dk_dv_loop_seqk_parallel_kernelI23Flash_bwd_kernel_traitsILi192ELi64ELi64ELi8ELi4ELi2ELi2ELb0ELb0EN7cutlass6half_tE19Flash_kernel_traitsILi192ELi64ELi64ELi8ES3_EELb0ELb0ELb0ELb0ELb0ELb1ELb1EEEvNS_16Flash_bwd_paramsE:
        /* <DEDUP_REMOVED lines=146> */
.L_x_1294:
        /* <DEDUP_REMOVED lines=35> */
.L_x_1266:
        /* <DEDUP_REMOVED lines=44> */
.L_x_1268:
        /* <DEDUP_REMOVED lines=15> */
.L_x_1269:
        /* <DEDUP_REMOVED lines=86> */
.L_x_1270:
[----:B------:R-:W-:-:S04]  /*1460*/  IMAD R15, R33, c[0x0][0x1c0], R32 ;  /* 0x00007000210f7a24 */ /* 0x000fc800078e0220 */
[----:B------:R-:W-:Y:S02]  /*1470*/  IMAD R15, R15, c[0x0][0x224], RZ ;  /* 0x000089000f0f7a24 */ /* 0x000fe400078e02ff */
.L_x_1271:
        /* <DEDUP_REMOVED lines=348> */
.L_x_1275:
        /* <DEDUP_REMOVED lines=17> */
[----:B------:R-:W-:Y:S03]  /*2b50*/  LDSM.16.M88.4 R92, [R3] ;  /* 0x00000000035c783b */ /* 0x000fe60000000200 */
        /* <DEDUP_REMOVED lines=208> */
[----:B------:R-:W-:Y:S06]  /*3860*/  STS [R202+0x20400], R3 ;  /* 0x02040003ca007388 */ /* 0x000fec0000000800 */
[----:B------:R2:W-:Y:S01]  /*3870*/  STS [R203+0x20000], R2 ;  /* 0x02000002cb007388 */ /* 0x0005e20000000800 */
[----:B-1----:R-:W-:Y:S05]  /*3880*/  F2FP.PACK_AB R0, R150, R151 ;  /* 0x000000979600723e */ /* 0x002fea00000000ff */
[----:B------:R1:W-:Y:S06]  /*3890*/  STS [R203+0x20400], R0 ;  /* 0x02040000cb007388 */ /* 0x0003ec0000000800 */
[----:B------:R-:W-:Y:S06]  /*38a0*/  LDSM.16.M88.4 R16, [R176+0xc000] ;  /* 0x00c00000b010783b */ /* 0x000fec0000000200 */
[----:B------:R-:W3:Y:S06]  /*38b0*/  LDSM.16.M88.4 R8, [R169+0x18000] ;  /* 0x01800000a908783b */ /* 0x000eec0000000200 */
[----:B------:R-:W4:Y:S06]  /*38c0*/  LDSM.16.M88.4 R68, [R169+0x18800] ;  /* 0x01880000a944783b */ /* 0x000f2c0000000200 */
[----:B--2---:R-:W2:Y:S06]  /*38d0*/  LDG.E R2, [R76.64] ;  /* 0x000000064c027981 */ /* 0x004eac000c1e1900 */
[----:B------:R-:W-:Y:S06]  /*38e0*/  LDSM.16.M88.4 R72, [R177+0xc000] ;  /* 0x00c00000b148783b */ /* 0x000fec0000000200 */
[----:B-1----:R-:W2:Y:S01]  /*38f0*/  LDG.E R0, [R76.64+0x20] ;  /* 0x000020064c007981 */ /* 0x002ea2000c1e1900 */
[C---:B---3--:R-:W-:Y:S08]  /*3900*/  HMMA.16816.F32 R4, R16.reuse, R8, RZ ;  /* 0x000000081004723c */ /* 0x048ff000000018ff */
        /* <DEDUP_REMOVED lines=78> */
[C---:B--2---:R-:W-:Y:S02]  /*3df0*/  FADD.FTZ R3, -R2.reuse, R5 ;  /* 0x0000000502037221 */ /* 0x044fe40000010100 */
[----:B------:R-:W-:Y:S02]  /*3e00*/  FADD.FTZ R4, -R2, R4 ;  /* 0x0000000402047221 */ /* 0x000fe40000010100 */
[----:B------:R-:W-:Y:S02]  /*3e10*/  FMUL.FTZ R3, R148, R3 ;  /* 0x0000000394037220 */ /* 0x000fe40000410000 */
[----:B------:R-:W-:Y:S02]  /*3e20*/  FMUL.FTZ R4, R94, R4 ;  /* 0x000000045e047220 */ /* 0x000fe40000410000 */
[C---:B------:R-:W-:Y:S02]  /*3e30*/  FADD.FTZ R5, -R2.reuse, R8 ;  /* 0x0000000802057221 */ /* 0x040fe40000010100 */
[----:B------:R-:W-:Y:S02]  /*3e40*/  FADD.FTZ R8, -R2, R9 ;  /* 0x0000000902087221 */ /* 0x000fe40000010100 */
[----:B------:R-:W-:Y:S02]  /*3e50*/  FMUL.FTZ R5, R98, R5 ;  /* 0x0000000562057220 */ /* 0x000fe40000410000 */
[----:B------:R-:W-:Y:S01]  /*3e60*/  FMUL.FTZ R8, R97, R8 ;  /* 0x0000000861087220 */ /* 0x000fe20000410000 */
[C---:B-1----:R-:W-:Y:S07]  /*3e70*/  HMMA.16816.F32 R12, R68.reuse, R72, R12 ;  /* 0x00000048440c723c */ /* 0x042fee000000180c */
[----:B------:R-:W-:Y:S01]  /*3e80*/  FFMA.FTZ R72, -R88, R88, 1 ;  /* 0x3f80000058487423 */ /* 0x000fe20000010158 */
[----:B------:R-:W-:Y:S04]  /*3e90*/  HMMA.16816.F32 R16, R68, R74, R16 ;  /* 0x0000004a4410723c */ /* 0x000fe80000001810 */
[----:B------:R-:W-:Y:S03]  /*3ea0*/  FMUL.FTZ R72, R72, c[0x0][0x2ec] ;  /* 0x0000bb0048487a20 */ /* 0x000fe60000410000 */
[----:B------:R-:W-:Y:S02]  /*3eb0*/  FFMA.FTZ R71, -R83, R83, 1 ;  /* 0x3f80000053477423 */ /* 0x000fe40000010153 */
[----:B------:R-:W-:Y:S03]  /*3ec0*/  FMUL.FTZ R72, R4, R72 ;  /* 0x0000004804487220 */ /* 0x000fe60000410000 */
[----:B------:R-:W-:Y:S02]  /*3ed0*/  FMUL.FTZ R71, R71, c[0x0][0x2ec] ;  /* 0x0000bb0047477a20 */ /* 0x000fe40000410000 */
[----:B------:R-:W-:Y:S02]  /*3ee0*/  FFMA.FTZ R4, -R82, R82, 1 ;  /* 0x3f80000052047423 */ /* 0x000fe40000010152 */
[----:B------:R-:W-:Y:S02]  /*3ef0*/  FMUL.FTZ R71, R3, R71 ;  /* 0x0000004703477220 */ /* 0x000fe40000410000 */
[----:B------:R-:W-:Y:S02]  /*3f00*/  FFMA.FTZ R3, -R89, R89, 1 ;  /* 0x3f80000059037423 */ /* 0x000fe40000010159 */
[C---:B------:R-:W-:Y:S02]  /*3f10*/  FADD.FTZ R12, -R2.reuse, R12 ;  /* 0x0000000c020c7221 */ /* 0x040fe40000010100 */
[C---:B------:R-:W-:Y:S02]  /*3f20*/  FADD.FTZ R9, -R2.reuse, R13 ;  /* 0x0000000d02097221 */ /* 0x040fe40000010100 */
[C---:B------:R-:W-:Y:S02]  /*3f30*/  FADD.FTZ R68, -R2.reuse, R16 ;  /* 0x0000001002447221 */ /* 0x040fe40000010100 */
[----:B------:R-:W-:Y:S02]  /*3f40*/  FADD.FTZ R17, -R2, R17 ;  /* 0x0000001102117221 */ /* 0x000fe40000010100 */
[----:B------:R-:W-:Y:S02]  /*3f50*/  FMUL.FTZ R16, R3, c[0x0][0x2ec] ;  /* 0x0000bb0003107a20 */ /* 0x000fe40000410000 */
[----:B------:R-:W-:Y:S02]  /*3f60*/  FMUL.FTZ R13, R4, c[0x0][0x2ec] ;  /* 0x0000bb00040d7a20 */ /* 0x000fe40000410000 */
[----:B------:R-:W-:Y:S02]  /*3f70*/  FMUL.FTZ R16, R5, R16 ;  /* 0x0000001005107220 */ /* 0x000fe40000410000 */
[----:B------:R-:W-:Y:S02]  /*3f80*/  FFMA.FTZ R70, -R81, R81, 1 ;  /* 0x3f80000051467423 */ /* 0x000fe40000010151 */
[----:B------:R-:W-:Y:S02]  /*3f90*/  FFMA.FTZ R69, -R80, R80, 1 ;  /* 0x3f80000050457423 */ /* 0x000fe40000010150 */
[----:B------:R-:W-:Y:S02]  /*3fa0*/  FMUL.FTZ R4, R96, R68 ;  /* 0x0000004460047220 */ /* 0x000fe40000410000 */
[----:B------:R-:W-:Y:S02]  /*3fb0*/  FMUL.FTZ R5, R95, R17 ;  /* 0x000000115f057220 */ /* 0x000fe40000410000 */
[----:B------:R-:W-:Y:S02]  /*3fc0*/  FFMA.FTZ R68, -R79, R79, 1 ;  /* 0x3f8000004f447423 */ /* 0x000fe4000001014f */
[----:B------:R-:W-:Y:S02]  /*3fd0*/  FFMA.FTZ R17, -R78, R78, 1 ;  /* 0x3f8000004e117423 */ /* 0x000fe4000001014e */
        /* <DEDUP_REMOVED lines=8> */
[C---:B------:R-:W-:Y:S02]  /*4060*/  FADD.FTZ R2, -R0.reuse, R6 ;  /* 0x0000000600027221 */ /* 0x040fe40000010100 */
[----:B------:R-:W-:Y:S02]  /*4070*/  FADD.FTZ R3, -R0, R7 ;  /* 0x0000000700037221 */ /* 0x000fe40000010100 */
[----:B------:R-:W-:Y:S02]  /*4080*/  FMUL.FTZ R68, R4, R68 ;  /* 0x0000004404447220 */ /* 0x000fe40000410000 */
[----:B------:R-:W-:Y:S02]  /*4090*/  FMUL.FTZ R17, R5, R17 ;  /* 0x0000001105117220 */ /* 0x000fe40000410000 */
[----:B------:R-:W-:Y:S02]  /*40a0*/  FFMA.FTZ R4, -R93, R93, 1 ;  /* 0x3f8000005d047423 */ /* 0x000fe4000001015d */
[----:B------:R-:W-:Y:S02]  /*40b0*/  FFMA.FTZ R5, -R92, R92, 1 ;  /* 0x3f8000005c057423 */ /* 0x000fe4000001015c */
[----:B------:R-:W-:Y:S02]  /*40c0*/  FADD.FTZ R9, -R0, R11 ;  /* 0x0000000b00097221 */ /* 0x000fe40000010100 */
[----:B------:R-:W-:Y:S02]  /*40d0*/  FFMA.FTZ R7, -R90, R90, 1 ;  /* 0x3f8000005a077423 */ /* 0x000fe4000001015a */
[----:B------:R-:W-:Y:S02]  /*40e0*/  FMUL.FTZ R2, R157, R2 ;  /* 0x000000029d027220 */ /* 0x000fe40000410000 */
[----:B------:R-:W-:Y:S02]  /*40f0*/  FMUL.FTZ R3, R155, R3 ;  /* 0x000000039b037220 */ /* 0x000fe40000410000 */
[----:B------:R-:W-:Y:S02]  /*4100*/  FMUL.FTZ R4, R4, c[0x0][0x2ec] ;  /* 0x0000bb0004047a20 */ /* 0x000fe40000410000 */
[----:B------:R-:W-:Y:S02]  /*4110*/  FMUL.FTZ R5, R5, c[0x0][0x2ec] ;  /* 0x0000bb0005057a20 */ /* 0x000fe40000410000 */
[----:B------:R-:W-:Y:S02]  /*4120*/  FMUL.FTZ R9, R152, R9 ;  /* 0x0000000998097220 */ /* 0x000fe40000410000 */
[----:B------:R-:W-:Y:S02]  /*4130*/  FMUL.FTZ R7, R7, c[0x0][0x2ec] ;  /* 0x0000bb0007077a20 */ /* 0x000fe40000410000 */
[----:B------:R-:W-:Y:S02]  /*4140*/  FMUL.FTZ R13, R8, R13 ;  /* 0x0000000d080d7220 */ /* 0x000fe40000410000 */
[----:B------:R-:W-:Y:S02]  /*4150*/  FADD.FTZ R6, -R0, R10 ;  /* 0x0000000a00067221 */ /* 0x000fe40000010100 */
[----:B------:R-:W-:Y:S02]  /*4160*/  FMUL.FTZ R4, R2, R4 ;  /* 0x0000000402047220 */ /* 0x000fe40000410000 */
[----:B------:R-:W-:Y:S02]  /*4170*/  FMUL.FTZ R5, R3, R5 ;  /* 0x0000000503057220 */ /* 0x000fe40000410000 */
[C---:B------:R-:W-:Y:S02]  /*4180*/  FADD.FTZ R3, -R0.reuse, R14 ;  /* 0x0000000e00037221 */ /* 0x040fe40000010100 */
[C---:B------:R-:W-:Y:S02]  /*4190*/  FADD.FTZ R14, -R0.reuse, R15 ;  /* 0x0000000f000e7221 */ /* 0x040fe40000010100 */
[----:B------:R-:W-:Y:S02]  /*41a0*/  FFMA.FTZ R8, -R91, R91, 1 ;  /* 0x3f8000005b087423 */ /* 0x000fe4000001015b */
[C---:B------:R-:W-:Y:S02]  /*41b0*/  FADD.FTZ R18, -R0.reuse, R18 ;  /* 0x0000001200127221 */ /* 0x040fe40000010100 */
        /* <DEDUP_REMOVED lines=47> */
.L_x_1273:
        /* <DEDUP_REMOVED lines=107> */
.L_x_1274:
        /* <DEDUP_REMOVED lines=449> */
.L_x_1276:
        /* <DEDUP_REMOVED lines=15> */
.L_x_1277:
        /* <DEDUP_REMOVED lines=43> */
.L_x_1279:
[----:B------:R-:W-:Y:S05]  /*6b10*/  BSYNC B0 ;  /* 0x0000000000007941 */ /* 0x000fea0003800000 */
.L_x_1278:
        /* <DEDUP_REMOVED lines=17> */
.L_x_1281:
[----:B------:R-:W-:Y:S05]  /*6c30*/  BSYNC B0 ;  /* 0x0000000000007941 */ /* 0x000fea0003800000 */
.L_x_1280:
        /* <DEDUP_REMOVED lines=22> */
.L_x_1283:
[----:B------:R-:W-:Y:S05]  /*6da0*/  BSYNC B0 ;  /* 0x0000000000007941 */ /* 0x000fea0003800000 */
.L_x_1282:
        /* <DEDUP_REMOVED lines=15> */
.L_x_1272:
        /* <DEDUP_REMOVED lines=19> */
.L_x_1285:
        /* <DEDUP_REMOVED lines=15> */
.L_x_1286:
        /* <DEDUP_REMOVED lines=28> */
.L_x_1288:
[----:B------:R-:W-:Y:S05]  /*7280*/  BSYNC B0 ;  /* 0x0000000000007941 */ /* 0x000fea0003800000 */
.L_x_1287:
        /* <DEDUP_REMOVED lines=16> */
.L_x_1290:
[----:B------:R-:W-:Y:S05]  /*7390*/  BSYNC B0 ;  /* 0x0000000000007941 */ /* 0x000fea0003800000 */
.L_x_1289:
        /* <DEDUP_REMOVED lines=22> */
.L_x_1292:
[----:B------:R-:W-:Y:S05]  /*7500*/  BSYNC B0 ;  /* 0x0000000000007941 */ /* 0x000fea0003800000 */
.L_x_1291:
        /* <DEDUP_REMOVED lines=13> */
.L_x_1284:
[----:B------:R-:W-:Y:S05]  /*75e0*/  BSYNC B1 ;  /* 0x0000000000017941 */ /* 0x000fea0003800000 */
.L_x_1267:
[----:B------:R-:W-:-:S04]  /*75f0*/  IADD3 R229, R229, c[0x0][0xc], RZ ;  /* 0x00000300e5e57a10 */ /* 0x000fc80007ffe0ff */
[----:B------:R-:W-:-:S13]  /*7600*/  ISETP.GE.AND P0, PT, R229, UR4, PT ;  /* 0x00000004e5007c0c */ /* 0x000fda000bf06270 */
[----:B------:R-:W-:Y:S01]  /*7610*/  @P0 CALL.REL.NOINC `(.L_x_1293) ;  /* 0x0000001000000944 */ /* 0x000fe20003c00000 */
[----:B------:R-:W-:Y:S05]  /*7620*/  BRA `(.L_x_1294) ;  /* 0xffff92f000007947 */ /* 0x000fea000383ffff */
.L_x_1293:
[----:B------:R-:W-:Y:S05]  /*7630*/  EXIT ;  /* 0x000000000000794d */ /* 0x000fea0003800000 */
.L_x_1295:
        /* <DEDUP_REMOVED lines=12> */
.L_x_1611:


//--------------------- .text._ZN5flash44flash_bwd_dq_dk_dv_loop_seqk_parallel_kernelI23Flash_bwd_kernel_traitsILi192ELi64ELi64ELi8ELi4ELi2ELi2ELb0ELb0EN7cutlass6half_tE19Flash_kernel_traitsILi192ELi64ELi64ELi8ES3_EELb1ELb0ELb0ELb1ELb0ELb0ELb0EEEvNS_16Flash_bwd_paramsE --------------------------
	.section	.text._ZN5flash44flash_bwd_dq_dk_dv_loop_seqk_parallel_kernelI23Flash_bwd_kernel_traitsILi192ELi64ELi64ELi8ELi4ELi2ELi2ELb0ELb0EN7cutlass6half_tE19Flash_kernel_traitsILi192ELi64ELi64ELi8ES3_EELb1ELb0ELb0ELb1ELb0ELb0ELb0EEEvNS_16Flash_bwd_paramsE,"ax",@progbits
	.sectioninfo	@"SHI_REGISTERS=255"
	.align	128
        .global         _ZN5flash44flash_bwd_dq_dk_dv_loop_seqk_parallel_kernelI23Flash_bwd_kernel_traitsILi192ELi64ELi64ELi8ELi4ELi2ELi2ELb0ELb0EN7cutlass6half_tE19Flash_kernel_traitsILi192ELi64ELi64ELi8ES3_EELb1ELb0ELb0ELb1ELb0ELb0ELb0EEEvNS_16Flash_bwd_paramsE
        .type           _ZN5flash44flash_bwd_dq_dk_dv_loop_seqk_parallel_kernelI23Flash_bwd_kernel_traitsILi192ELi64ELi64ELi8ELi4ELi2ELi2ELb0ELb0EN7cutlass6half_tE19Flash_kernel_traitsILi192ELi64ELi64ELi8ES3_EELb1ELb0ELb0ELb1ELb0ELb0ELb0EEEvNS_16Flash_bwd_paramsE,@function
        .size           _ZN5flash44flash_bwd_dq_dk_dv_loop_seqk_parallel_kernelI23Flash_bwd_kernel_traitsILi192ELi64ELi64ELi8ELi4ELi2ELi2ELb0ELb0EN7cutlass6half_tE19Flash_kernel_traitsILi192ELi64ELi64ELi8ES3_EELb1ELb0ELb0ELb1ELb0ELb0ELb0EEEvNS_16Flash_bwd_paramsE,(.L_x_1612 - _ZN5flash44flash_bwd_dq_dk_dv_loop_seqk_parallel_kernelI23Flash_bwd_kernel_traitsILi192ELi64ELi64ELi8ELi4ELi2ELi2ELb0ELb0EN7cutlass6half_tE19Flash_kernel_traitsILi192ELi64ELi64ELi8ES3_EELb1ELb0ELb0ELb1ELb0ELb0ELb0EEEvNS_16Flash_bwd_paramsE)
        .other          _ZN5flash44flash_bwd_dq_dk_dv_loop_seqk_parallel_kernelI23Flash_bwd_kernel_traitsILi192ELi64ELi64ELi8ELi4ELi2ELi2ELb0ELb0EN7cutlass6half_tE19Flash_kernel_traitsILi192ELi64ELi64ELi8ES3_EELb1ELb0ELb0ELb1ELb0ELb0ELb0EEEvNS_16Flash_bwd_paramsE,@"STO_CUDA_ENTRY STV_DEFAULT"
_ZN5flash44flash_bwd_dq_dk_dv_loop_seqk_parallel_kernelI23Flash_bwd_kernel_traitsILi192ELi64ELi64ELi8ELi4ELi2ELi2ELb0ELb0EN7cutlass6half_tE19Flash_kernel_traitsILi192ELi64ELi64ELi8ES3_EELb1ELb0ELb0ELb1ELb0ELb0ELb0EEEvNS_16Flash_bwd_paramsE:
.text._ZN5flash44flash_bwd_dq_dk_dv_loop_seqk_parallel_kernelI23Flash_bwd_kernel_traitsILi192ELi64ELi64ELi8ELi4ELi2ELi2ELb0ELb0EN7cutlass6half_tE19Flash_kernel_traitsILi192ELi64ELi64ELi8ES3_EELb1ELb0ELb0ELb1ELb0ELb0ELb0EEEvNS_16Flash_bwd_paramsE:
        /* <DEDUP_REMOVED lines=55> */
[----:B------:R-:W-:Y:S02]  /*0370*/  SHF.R.S32.HI R12, RZ, 0x1f, R8 ;  /* 0x0000001fff0c7819 */ /* 0x000fe40000011408 */
[----:B------:R-:W-:Y:S01]  /*0380*/  LOP3.LUT R6, R4, R2, RZ, 0x3c, !PT ;  /* 0x0000000204067212 */ /* 0x000fe200078e3cff */
[----:B------:R-:W-:Y:S01]  /*0390*/  IMAD.SHL.U32 R2, R181, 0x10, RZ ;  /* 0x00000010b5027824 */ /* 0x000fe200078e00ff */
[----:B------:R-:W-:Y:S02]  /*03a0*/  LOP3.LUT R0, R0, 0x1c0, RZ, 0xc0, !PT ;  /* 0x000001c000007812 */ /* 0x000fe400078ec0ff */
[----:B------:R-:W-:-:S02]  /*03b0*/  LEA.HI R12, R12, R8, RZ, 0x3 ;  /* 0x000000080c0c7211 */ /* 0x000fc400078f18ff */
[C---:B------:R-:W-:Y:S02]  /*03c0*/  LOP3.LUT R171, R0.reuse, 0x8, R10, 0xf8, !PT ;  /* 0x0000000800ab7812 */ /* 0x040fe400078ef80a */
[----:B------:R-:W-:Y:S02]  /*03d0*/  LOP3.LUT R2, R0, 0x10, R2, 0xf8, !PT ;  /* 0x0000001000027812 */ /* 0x000fe400078ef802 */
[----:B------:R-:W-:Y:S02]  /*03e0*/  SHF.R.S32.HI R21, RZ, 0x7, R13 ;  /* 0x00000007ff157819 */ /* 0x000fe4000001140d */
[----:B------:R-:W-:Y:S02]  /*03f0*/  LOP3.LUT R4, R12, 0xfffffff8, RZ, 0xc0, !PT ;  /* 0xfffffff80c047812 */ /* 0x000fe400078ec0ff */
[----:B------:R-:W-:Y:S02]  /*0400*/  LOP3.LUT R3, R7, 0x1, RZ, 0xc0, !PT ;  /* 0x0000000107037812 */ /* 0x000fe400078ec0ff */
[----:B------:R-:W-:Y:S01]  /*0410*/  SHF.R.U32.HI R0, RZ, 0x3, R0 ;  /* 0x00000003ff007819 */ /* 0x000fe20000011600 */
[----:B------:R-:W-:Y:S01]  /*0420*/  IMAD.IADD R19, R8, 0x1, -R4 ;  /* 0x0000000108137824 */ /* 0x000fe200078e0a04 */
[----:B------:R-:W-:Y:S01]  /*0430*/  ISETP.NE.U32.AND P0, PT, R3, 0x1, PT ;  /* 0x000000010300780c */ /* 0x000fe20003f05070 */
[----:B------:R-:W-:Y:S01]  /*0440*/  IMAD R3, R21, 0x800, R174 ;  /* 0x0000080015037824 */ /* 0x000fe200078e02ae */
[----:B------:R-:W-:-:S02]  /*0450*/  LOP3.LUT R171, R171, R0, RZ, 0x3c, !PT ;  /* 0x00000000abab7212 */ /* 0x000fc400078e3cff */
[----:B------:R-:W-:Y:S01]  /*0460*/  LOP3.LUT R4, R2, 0x8, R10, 0xf8, !PT ;  /* 0x0000000802047812 */ /* 0x000fe200078ef80a */
[----:B------:R1:W-:Y:S01]  /*0470*/  STL [R1+0x2c], R19 ;  /* 0x00002c1301007387 */ /* 0x0003e20000100800 */
[----:B------:R-:W-:Y:S01]  /*0480*/  SHF.R.S32.HI R5, RZ, 0x1f, R9 ;  /* 0x0000001fff057819 */ /* 0x000fe20000011409 */
[----:B------:R-:W-:Y:S01]  /*0490*/  IMAD.IADD R171, R3, 0x1, R171 ;  /* 0x0000000103ab7824 */ /* 0x000fe200078e02ab */
[----:B------:R-:W-:Y:S02]  /*04a0*/  SHF.R.S32.HI R2, RZ, 0x6, R14 ;  /* 0x00000006ff027819 */ /* 0x000fe4000001140e */
[----:B------:R-:W-:Y:S01]  /*04b0*/  LOP3.LUT R174, R174, R4, R0, 0xf6, !PT ;  /* 0x00000004aeae7212 */ /* 0x000fe200078ef600 */
[----:B------:R-:W-:Y:S01]  /*04c0*/  IMAD.SHL.U32 R0, R7, 0x40, RZ ;  /* 0x0000004007007824 */ /* 0x000fe200078e00ff */
[----:B------:R-:W-:Y:S01]  /*04d0*/  LEA.HI R3, R5, R20, RZ, 0x2 ;  /* 0x0000001405037211 */ /* 0x000fe200078f10ff */
[C---:B------:R-:W-:Y:S01]  /*04e0*/  IMAD R17, R2.reuse, 0x200, R6 ;  /* 0x0000020002117824 */ /* 0x040fe200078e0206 */
[----:B------:R-:W-:Y:S01]  /*04f0*/  R2P PR, R7, 0x6 ;  /* 0x0000000607007804 */ /* 0x000fe20000000000 */
[----:B------:R-:W-:Y:S01]  /*0500*/  IMAD.SHL.U32 R2, R2, 0x8, RZ ;  /* 0x0000000802027824 */ /* 0x000fe200078e00ff */
[----:B------:R-:W-:Y:S01]  /*0510*/  LOP3.LUT R3, R3, 0xfffffffc, RZ, 0xc0, !PT ;  /* 0xfffffffc03037812 */ /* 0x000fe200078ec0ff */
[----:B------:R-:W-:Y:S01]  /*0520*/  IMAD.SHL.U32 R5, R21, 0x20, RZ ;  /* 0x0000002015057824 */ /* 0x000fe200078e00ff */
[----:B------:R-:W-:Y:S01]  /*0530*/  LOP3.LUT R0, R0, 0x1c0, RZ, 0xc0, !PT ;  /* 0x000001c000007812 */ /* 0x000fe200078ec0ff */
[----:B------:R-:W-:Y:S01]  /*0540*/  IMAD.SHL.U32 R4, R11, 0x20, RZ ;  /* 0x000000200b047824 */ /* 0x000fe200078e00ff */
[----:B------:R-:W-:Y:S01]  /*0550*/  LOP3.LUT R2, R2, 0x18, RZ, 0xc0, !PT ;  /* 0x0000001802027812 */ /* 0x000fe200078ec0ff */
[----:B------:R-:W-:Y:S01]  /*0560*/  IMAD.IADD R10, R20, 0x1, -R3 ;  /* 0x00000001140a7824 */ /* 0x000fe200078e0a03 */
[----:B------:R-:W-:Y:S01]  /*0570*/  SHF.R.U32.HI R3, RZ, 0x3, R0 ;  /* 0x00000003ff037819 */ /* 0x000fe20000011600 */
[----:B------:R-:W-:Y:S01]  /*0580*/  IMAD.SHL.U32 R6, R19, 0x40, RZ ;  /* 0x0000004013067824 */ /* 0x000fe200078e00ff */
[----:B------:R-:W-:Y:S01]  /*0590*/  LOP3.LUT R5, R0, 0x20, R5, 0xf8, !PT ;  /* 0x0000002000057812 */ /* 0x000fe200078ef805 */
[----:B------:R-:W-:Y:S01]  /*05a0*/  IMAD.SHL.U32 R7, R15, 0x2, RZ ;  /* 0x000000020f077824 */ /* 0x000fe200078e00ff */
[----:B------:R-:W-:Y:S01]  /*05b0*/  LOP3.LUT R8, R2, 0x20, R4, 0xf8, !PT ;  /* 0x0000002002087812 */ /* 0x000fe200078ef804 */
[----:B------:R1:W-:Y:S01]  /*05c0*/  STL [R1+0x28], R17 ;  /* 0x0000281101007387 */ /* 0x0003e20000100800 */
[----:B------:R-:W-:Y:S01]  /*05d0*/  LOP3.LUT R9, R3, R0, R2, 0x1e, !PT ;  /* 0x0000000003097212 */ /* 0x000fe200078e1e02 */
[--C-:B------:R-:W-:Y:S01]  /*05e0*/  IMAD R4, R10, 0x400, R7.reuse ;  /* 0x000004000a047824 */ /* 0x100fe200078e0207 */
[----:B------:R-:W-:Y:S01]  /*05f0*/  LOP3.LUT R2, R6, 0x1c0, RZ, 0xc0, !PT ;  /* 0x000001c006027812 */ /* 0x000fe200078ec0ff */
[----:B------:R-:W-:Y:S01]  /*0600*/  IMAD.SHL.U32 R6, R11, 0x8, RZ ;  /* 0x000000080b067824 */ /* 0x000fe200078e00ff */
[----:B------:R-:W-:Y:S01]  /*0610*/  LOP3.LUT R0, R5, R3, RZ, 0x3c, !PT ;  /* 0x0000000305007212 */ /* 0x000fe200078e3cff */
[----:B------:R-:W-:Y:S01]  /*0620*/  IMAD.SHL.U32 R5, R12, 0x40, RZ ;  /* 0x000000400c057824 */ /* 0x000fe200078e00ff */
[----:B------:R-:W-:Y:S01]  /*0630*/  SHF.R.U32.HI R3, RZ, 0x3, R2 ;  /* 0x00000003ff037819 */ /* 0x000fe20000011602 */
[----:B------:R1:W-:Y:S01]  /*0640*/  STL [R1+0x18], R10 ;  /* 0x0000180a01007387 */ /* 0x0003e20000100800 */
[----:B------:R-:W-:Y:S01]  /*0650*/  LOP3.LUT R6, R2, 0x8, R6, 0xf8, !PT ;  /* 0x0000000802067812 */ /* 0x000fe200078ef806 */
[----:B------:R-:W-:Y:S01]  /*0660*/  IMAD.IADD R207, R4, 0x1, R0 ;  /* 0x0000000104cf7824 */ /* 0x000fe200078e0200 */
[----:B------:R-:W-:Y:S01]  /*0670*/  LOP3.LUT R0, R5, 0xfffffe00, RZ, 0xc0, !PT ;  /* 0xfffffe0005007812 */ /* 0x000fe200078ec0ff */
[----:B------:R1:W-:Y:S01]  /*0680*/  STL [R1+0x20], R16 ;  /* 0x0000201001007387 */ /* 0x0003e20000100800 */
[----:B------:R-:W-:Y:S01]  /*0690*/  LOP3.LUT R2, R3, R8, R2, 0x1e, !PT ;  /* 0x0000000803027212 */ /* 0x000fe200078e1e02 */
[----:B------:R-:W-:Y:S01]  /*06a0*/  IMAD R4, R181, 0x400, R7 ;  /* 0x00000400b5047824 */ /* 0x000fe200078e0207 */
[----:B------:R-:W-:Y:S01]  /*06b0*/  SEL R169, R169, 0xffffffe0, !P3 ;  /* 0xffffffe0a9a97807 */ /* 0x000fe20005800000 */
[--C-:B------:R-:W-:Y:S01]  /*06c0*/  IMAD R187, R10, 0x400, R0.reuse ;  /* 0x000004000abb7824 */ /* 0x100fe200078e0200 */
[----:B------:R-:W-:Y:S01]  /*06d0*/  LOP3.LUT R186, R2, R0, RZ, 0xfc, !PT ;  /* 0x0000000002ba7212 */ /* 0x000fe200078efcff */
[----:B------:R-:W-:Y:S01]  /*06e0*/  IMAD R181, R181, 0x400, R0 ;  /* 0x00000400b5b57824 */ /* 0x000fe200078e0200 */
[----:B------:R-:W-:Y:S01]  /*06f0*/  SHF.R.S32.HI R0, RZ, 0x1f, R18 ;  /* 0x0000001fff007819 */ /* 0x000fe20000011412 */
[----:B------:R-:W-:Y:S01]  /*0700*/  IMAD.SHL.U32 R207, R207, 0x2, RZ ;  /* 0x00000002cfcf7824 */ /* 0x000fe200078e00ff */
[----:B------:R-:W-:Y:S01]  /*0710*/  LOP3.LUT R3, R6, R3, RZ, 0x3c, !PT ;  /* 0x0000000306037212 */ /* 0x000fe200078e3cff */
[----:B------:R-:W-:Y:S01]  /*0720*/  IMAD.IADD R4, R4, 0x1, R9 ;  /* 0x0000000104047824 */ /* 0x000fe200078e0209 */
[----:B------:R-:W-:Y:S01]  /*0730*/  LEA.HI R0, R0, R18, RZ, 0x2 ;  /* 0x0000001200007211 */ /* 0x000fe200078f10ff */
[----:B------:R-:W-:Y:S01]  /*0740*/  IMAD R169, R171, 0x2, R169 ;  /* 0x00000002aba97824 */ /* 0x000fe200078e02a9 */
[----:B------:R-:W-:Y:S01]  /*0750*/  SEL R173, R173, 0xffffffc0, !P4 ;  /* 0xffffffc0adad7807 */ /* 0x000fe20006000000 */
[----:B------:R-:W-:Y:S01]  /*0760*/  IMAD.IADD R181, R3, 0x1, R181 ;  /* 0x0000000103b57824 */ /* 0x000fe200078e02b5 */
[----:B------:R-:W-:Y:S01]  /*0770*/  SEL R209, R209, 0x10, !P0 ;  /* 0x00000010d1d17807 */ /* 0x000fe20004000000 */
[----:B------:R-:W-:Y:S01]  /*0780*/  IMAD.SHL.U32 R172, R171, 0x2, RZ ;  /* 0x00000002abac7824 */ /* 0x000fe200078e00ff */
[----:B------:R-:W-:Y:S01]  /*0790*/  IADD3 R208, R207, 0x20, RZ ;  /* 0x00000020cfd07810 */ /* 0x000fe20007ffe0ff */
[----:B------:R-:W-:Y:S01]  /*07a0*/  IMAD R171, R171, 0x2, R173 ;  /* 0x00000002abab7824 */ /* 0x000fe200078e02ad */
[----:B------:R-:W-:Y:S01]  /*07b0*/  SHF.R.S32.HI R0, RZ, 0x2, R0 ;  /* 0x00000002ff007819 */ /* 0x000fe20000011400 */
[----:B------:R-:W-:Y:S01]  /*07c0*/  IMAD.IADD R170, R173, 0x1, R169 ;  /* 0x00000001adaa7824 */ /* 0x000fe200078e02a9 */
[----:B------:R-:W-:Y:S01]  /*07d0*/  LEA R242, R4, 0x12000, 0x1 ;  /* 0x0001200004f27811 */ /* 0x000fe200078e08ff */
[----:B------:R-:W-:Y:S01]  /*07e0*/  IMAD R173, R174, 0x2, R173 ;  /* 0x00000002aead7824 */ /* 0x000fe200078e02ad */
[C---:B------:R-:W-:Y:S01]  /*07f0*/  @P1 IADD3 R208, R207.reuse, -0x20, RZ ;  /* 0xffffffe0cfd01810 */ /* 0x040fe20007ffe0ff */
[----:B------:R-:W-:Y:S01]  /*0800*/  IMAD.IADD R210, R207, 0x1, R209 ;  /* 0x00000001cfd27824 */ /* 0x000fe200078e02d1 */
[----:B------:R-:W-:Y:S01]  /*0810*/  IADD3 R243, R242, 0x40, RZ ;  /* 0x00000040f2f37810 */ /* 0x000fe20007ffe0ff */
[----:B------:R-:W-:Y:S01]  /*0820*/  IMAD.IADD R187, R187, 0x1, R3 ;  /* 0x00000001bbbb7824 */ /* 0x000fe200078e0203 */
[----:B------:R-:W-:Y:S01]  /*0830*/  IADD3 R213, R204, 0x40, RZ ;  /* 0x00000040ccd57810 */ /* 0x000fe20007ffe0ff */
[----:B------:R-:W-:Y:S01]  /*0840*/  IMAD R215, R10, 0x10, R0 ;  /* 0x000000100ad77824 */ /* 0x000fe200078e0200 */
[----:B------:R-:W-:Y:S01]  /*0850*/  IADD3 R214, R204, 0x80, RZ ;  /* 0x00000080ccd67810 */ /* 0x000fe20007ffe0ff */
[----:B------:R-:W-:Y:S01]  /*0860*/  IMAD.SHL.U32 R192, R17, 0x2, RZ ;  /* 0x0000000211c07824 */ /* 0x000fe200078e00ff */
[----:B------:R-:W-:Y:S01]  /*0870*/  LEA R181, R181, 0x1e000, 0x1 ;  /* 0x0001e000b5b57811 */ /* 0x000fe200078e08ff */
[----:B------:R-:W-:Y:S01]  /*0880*/  IMAD.SHL.U32 R174, R174, 0x2, RZ ;  /* 0x00000002aeae7824 */ /* 0x000fe200078e00ff */
[----:B------:R-:W-:Y:S01]  /*0890*/  @P2 IADD3 R243, R242, -0x40, RZ ;  /* 0xffffffc0f2f32810 */ /* 0x000fe20007ffe0ff */
[----:B-12---:R-:W-:-:S02]  /*08a0*/  IMAD.IADD R209, R209, 0x1, R208 ;  /* 0x00000001d1d17824 */ /* 0x006fc400078e02d0 */
.L_x_1342:
[----:B-1----:R-:W1:Y:S01]  /*08b0*/  S2R R35, SR_CTAID.Y ;  /* 0x0000000000237919 */ /* 0x002e620000002600 */
[----:B--23--:R-:W2:Y:S01]  /*08c0*/  LDC.U8 R0, c[0x0][0x312] ;  /* 0x0000c480ff007b82 */ /* 0x00cea20000000000 */
[----:B------:R-:W-:-:S02]  /*08d0*/  ISETP.NE.U32.AND P1, PT, RZ, c[0x0][0x240], PT ;  /* 0x00009000ff007a0c */ /* 0x000fc40003f25070 */
[----:B------:R-:W-:Y:S02]  /*08e0*/  ISETP.EQ.U32.AND P5, PT, RZ, c[0x0][0x248], PT ;  /* 0x00009200ff007a0c */ /* 0x000fe40003fa2070 */
[----:B------:R-:W-:Y:S02]  /*08f0*/  ISETP.NE.AND.EX P1, PT, RZ, c[0x0][0x244], PT, P1 ;  /* 0x00009100ff007a0c */ /* 0x000fe40003f25310 */
[----:B------:R-:W-:Y:S01]  /*0900*/  ISETP.NE.U32.AND P3, PT, RZ, c[0x0][0x250], PT ;  /* 0x00009400ff007a0c */ /* 0x000fe20003f65070 */
[----:B------:R-:W-:-:S03]  /*0910*/  IMAD.MOV.U32 R9, RZ, RZ, -0x1 ;  /* 0xffffffffff097424 */ /* 0x000fc600078e00ff */
[----:B------:R-:W-:Y:S01]  /*0920*/  ISETP.NE.AND.EX P3, PT, RZ, c[0x0][0x254], PT, P3 ;  /* 0x00009500ff007a0c */ /* 0x000fe20003f65330 */
[C---:B-1----:R-:W-:Y:S01]  /*0930*/  IMAD.SHL.U32 R8, R35.reuse, 0x4, RZ ;  /* 0x0000000423087824 */ /* 0x042fe200078e00ff */
[----:B------:R-:W-:Y:S02]  /*0940*/  SHF.R.S32.HI R32, RZ, 0x1f, R35 ;  /* 0x0000001fff207819 */ /* 0x000fe40000011423 */
[----:B--2---:R-:W-:Y:S01]  /*0950*/  ISETP.NE.AND P4, PT, R0, RZ, PT ;  /* 0x000000ff0000720c */ /* 0x004fe20003f85270 */
[----:B------:R-:W-:Y:S01]  /*0960*/  IMAD.MOV.U32 R0, RZ, RZ, -0x1 ;  /* 0xffffffffff007424 */ /* 0x000fe200078e00ff */
[----:B------:R-:W-:Y:S02]  /*0970*/  SHF.L.U64.HI R7, R35, 0x2, R32 ;  /* 0x0000000223077819 */ /* 0x000fe40000010220 */
[----:B------:R-:W-:Y:S02]  /*0980*/  IADD3 R2, P0, R8, c[0x0][0x240], RZ ;  /* 0x0000900008027a10 */ /* 0x000fe40007f1e0ff */
        /* <DEDUP_REMOVED lines=21> */
.L_x_1296:
        /* <DEDUP_REMOVED lines=9> */
[----:B---3--:R-:W-:Y:S02]  /*0b70*/  IMAD.SHL.U32 R20, R69, 0x40, RZ ;  /* 0x0000004045147824 */ /* 0x008fe400078e00ff */
[--C-:B--2--5:R-:W-:Y:S01]  /*0b80*/  @P2 IMAD.IADD R195, R3, 0x1, -R237.reuse ;  /* 0x0000000103c32824 */ /* 0x124fe200078e0aed */
        /* <DEDUP_REMOVED lines=34> */
.L_x_1298:
        /* <DEDUP_REMOVED lines=15> */
.L_x_1299:
        /* <DEDUP_REMOVED lines=20> */
[----:B---3--:R-:W3:Y:S02]  /*0fe0*/  MUFU.RCP R2, R2 ;  /* 0x0000000200027308 */ /* 0x008ee40000001000 */
        /* <DEDUP_REMOVED lines=35> */
[C---:B------:R-:W-:Y:S01]  /*1220*/  IMAD R3, R19.reuse, R0, RZ ;  /* 0x0000000013037224 */ /* 0x040fe200078e02ff */
[----:B------:R-:W-:Y:S01]  /*1230*/  SHF.R.S32.HI R24, RZ, 0x1f, R20 ;  /* 0x0000001fff187819 */ /* 0x000fe20000011414 */
        /* <DEDUP_REMOVED lines=28> */
.L_x_1300:
[----:B------:R-:W-:-:S04]  /*1400*/  IMAD R0, R35, c[0x0][0x1c0], R238 ;  /* 0x0000700023007a24 */ /* 0x000fc800078e02ee */
[----:B------:R-:W-:Y:S02]  /*1410*/  IMAD R8, R0, c[0x0][0x224], RZ ;  /* 0x0000890000087a24 */ /* 0x000fe400078e02ff */
.L_x_1301:
[----:B------:R-:W2:Y:S01]  /*1420*/  LDL R34, [R1+0x24] ;  /* 0x0000240001227983 */ /* 0x000ea20000100800 */
[----:B------:R-:W-:Y:S01]  /*1430*/  IADD3 R2, P0, R204, R9, RZ ;  /* 0x00000009cc027210 */ /* 0x000fe20007f1e0ff */
[----:B------:R-:W-:Y:S01]  /*1440*/  IMAD R33, R33, c[0x0][0x1c0], RZ ;  /* 0x0000700021217a24 */ /* 0x000fe200078e02ff */
[----:B------:R-:W-:Y:S01]  /*1450*/  SHF.R.S32.HI R205, RZ, 0x1f, R204 ;  /* 0x0000001fffcd7819 */ /* 0x000fe200000114cc */
[----:B------:R-:W1:Y:S01]  /*1460*/  S2R R36, SR_TID.X ;  /* 0x0000000000247919 */ /* 0x000e620000002100 */
[----:B------:R-:W-:Y:S01]  /*1470*/  IMAD R0, R17, c[0x0][0x370], RZ ;  /* 0x0000dc0011007a24 */ /* 0x000fe200078e02ff */
[----:B------:R-:W-:Y:S01]  /*1480*/  SHF.R.S32.HI R31, RZ, 0x1f, R235 ;  /* 0x0000001fff1f7819 */ /* 0x000fe200000114eb */
[----:B------:R-:W-:Y:S01]  /*1490*/  IMAD.SHL.U32 R7, R33, 0x40, RZ ;  /* 0x0000004021077824 */ /* 0x000fe200078e00ff */
[----:B------:R-:W3:Y:S01]  /*14a0*/  S2R R37, SR_TID.X ;  /* 0x0000000000257919 */ /* 0x000ee20000002100 */
[----:B------:R-:W-:Y:S01]  /*14b0*/  IMAD.X R3, R205, 0x1, R11, P0 ;  /* 0x00000001cd037824 */ /* 0x000fe200000e060b */
[----:B------:R-:W-:Y:S01]  /*14c0*/  IADD3 R4, P3, R235, R10, RZ ;  /* 0x0000000aeb047210 */ /* 0x000fe20007f7e0ff */
        /* <DEDUP_REMOVED lines=22> */
[C---:B------:R-:W-:Y:S01]  /*1630*/  IMAD.IADD R15, R10.reuse, 0x1, R8 ;  /* 0x000000010a0f7824 */ /* 0x040fe200078e0208 */
[----:B------:R-:W-:Y:S01]  /*1640*/  IADD3 R3, R3, R7, RZ ;  /* 0x0000000703037210 */ /* 0x000fe20007ffe0ff */
[----:B------:R-:W-:Y:S01]  /*1650*/  IMAD R7, R239, c[0x0][0x1a8], RZ ;  /* 0x00006a00ef077a24 */ /* 0x000fe200078e02ff */
[----:B------:R-:W-:Y:S01]  /*1660*/  IADD3.X R5, R21, R5, R12, P2, !PT ;  /* 0x0000000515057210 */ /* 0x000fe200017fe40c */
[----:B------:R-:W-:Y:S01]  /*1670*/  IMAD.IADD R16, R10, 0x1, R14 ;  /* 0x000000010a107824 */ /* 0x000fe200078e020e */
[----:B------:R-:W-:Y:S01]  /*1680*/  LEA.HI.SX32 R10, R23, 0xffffffff, 0x1a ;  /* 0xffffffff170a7811 */ /* 0x000fe200078fd2ff */
[----:B------:R-:W-:-:S02]  /*1690*/  IMAD R7, R238, c[0x0][0x1ac], R7 ;  /* 0x00006b00ee077a24 */ /* 0x000fc400078e0207 */
[----:B------:R-:W-:-:S04]  /*16a0*/  IMAD.WIDE.U32 R4, R238, c[0x0][0x1a8], R4 ;  /* 0x00006a00ee047a25 */ /* 0x000fc800078e0004 */
[----:B------:R-:W-:Y:S01]  /*16b0*/  IMAD.WIDE.U32 R2, R235, c[0x0][0x370], R2 ;  /* 0x0000dc00eb027a25 */ /* 0x000fe200078e0002 */
[----:B------:R-:W-:-:S03]  /*16c0*/  LEA R8, P2, R4, c[0x0][0x160], 0x1 ;  /* 0x0000580004087a11 */ /* 0x000fc600078408ff */
[----:B------:R-:W-:Y:S02]  /*16d0*/  IMAD.IADD R12, R5, 0x1, R7 ;  /* 0x00000001050c7824 */ /* 0x000fe400078e0207 */
[----:B------:R-:W-:-:S04]  /*16e0*/  IMAD.WIDE R14, R15, R17, c[0x0][0x3c8] ;  /* 0x0000f2000f0e7625 */ /* 0x000fc800078e0211 */
        /* <DEDUP_REMOVED lines=53> */
.L_x_1304:
[----:B------:R-:W-:Y:S05]  /*1a40*/  BSYNC B0 ;  /* 0x0000000000007941 */ /* 0x000fea0003800000 */
.L_x_1303:
        /* <DEDUP_REMOVED lines=39> */
.L_x_1306:
[----:B------:R-:W-:Y:S05]  /*1cc0*/  BSYNC B0 ;  /* 0x0000000000007941 */ /* 0x000fea0003800000 */
.L_x_1305:
        /* <DEDUP_REMOVED lines=19> */
.L_x_1308:
        /* <DEDUP_REMOVED lines=28> */
.L_x_1309:
[----:B------:R-:W-:Y:S05]  /*1fc0*/  BSYNC B0 ;  /* 0x0000000000007941 */ /* 0x000fea0003800000 */
.L_x_1307:
        /* <DEDUP_REMOVED lines=17> */
.L_x_1311:
        /* <DEDUP_REMOVED lines=38> */
.L_x_1312:
[----:B------:R-:W-:Y:S05]  /*2340*/  BSYNC B0 ;  /* 0x0000000000007941 */ /* 0x000fea0003800000 */
.L_x_1310:
        /* <DEDUP_REMOVED lines=55> */
.L_x_1314:
[----:B--2---:R-:W-:Y:S05]  /*26c0*/  BSYNC B0 ;  /* 0x0000000000007941 */ /* 0x004fea0003800000 */
.L_x_1313:
        /* <DEDUP_REMOVED lines=38> */
.L_x_1316:
[----:B------:R-:W-:Y:S05]  /*2930*/  BSYNC B0 ;  /* 0x0000000000007941 */ /* 0x000fea0003800000 */
.L_x_1315:
        /* <DEDUP_REMOVED lines=45> */
.L_x_1318:
[----:B------:R-:W-:Y:S05]  /*2c10*/  BSYNC B0 ;  /* 0x0000000000007941 */ /* 0x000fea0003800000 */
.L_x_1317:
        /* <DEDUP_REMOVED lines=36> */
.L_x_1320:
[----:B------:R-:W-:Y:S05]  /*2e60*/  BSYNC B0 ;  /* 0x0000000000007941 */ /* 0x000fea0003800000 */
.L_x_1319:
[----:B------:R-:W-:Y:S01]  /*2e70*/  ISETP.NE.U32.AND P4, PT, RZ, c[0x0][0x318], PT ;  /* 0x0000c600ff007a0c */ /* 0x000fe20003f85070 */
[----:B------:R-:W-:Y:S01]  /*2e80*/  IMAD.MOV.U32 R218, RZ, RZ, c[0x0][0x308] ;  /* 0x0000c200ffda7624 */ /* 0x000fe200078e00ff */
[----:B--2---:R-:W2:Y:S01]  /*2e90*/  LDL R14, [R1+0x2c] ;  /* 0x00002c00010e7983 */ /* 0x004ea20000100800 */
[----:B------:R-:W-:Y:S01]  /*2ea0*/  IMAD.MOV.U32 R219, RZ, RZ, c[0x0][0x30c] ;  /* 0x0000c300ffdb7624 */ /* 0x000fe200078e00ff */
[----:B------:R-:W-:-:S02]  /*2eb0*/  ISETP.NE.AND.EX P4, PT, RZ, c[0x0][0x31c], PT, P4 ;  /* 0x0000c700ff007a0c */ /* 0x000fc40003f85340 */
[----:B------:R-:W0:Y:S11]  /*2ec0*/  LDGDEPBAR ;  /* 0x00000000000079af */ /* 0x000e360000000000 */
[----:B------:R-:W-:-:S02]  /*2ed0*/  @P4 IMAD R0, R32, c[0x0][0x320], RZ ;  /* 0x0000c80020004a24 */ /* 0x000fc400078e02ff */
[----:B-1----:R-:W-:-:S04]  /*2ee0*/  @P4 IMAD.WIDE.U32 R2, R35, c[0x0][0x320], R238 ;  /* 0x0000c80023024a25 */ /* 0x002fc800078e00ee */
[----:B------:R-:W-:Y:S01]  /*2ef0*/  @P4 IMAD R0, R35, c[0x0][0x324], R0 ;  /* 0x0000c90023004a24 */ /* 0x000fe200078e0200 */
[----:B------:R-:W-:-:S03]  /*2f00*/  @P4 LEA R4, P0, R2, c[0x0][0x318], 0x2 ;  /* 0x0000c60002044a11 */ /* 0x000fc600078010ff */
[----:B------:R-:W-:-:S05]  /*2f10*/  @P4 IMAD.IADD R0, R3, 0x1, R0 ;  /* 0x0000000103004824 */ /* 0x000fca00078e0200 */
[----:B------:R-:W-:Y:S02]  /*2f20*/  @P4 LEA.HI.X R5, R2, c[0x0][0x31c], R0, 0x2, P0 ;  /* 0x0000c70002054a11 */ /* 0x000fe400000f1400 */
[----:B---3--:R1:W3:Y:S04]  /*2f30*/  LDG.E.64 R2, [R218.64+0x8] ;  /* 0x00000806da027981 */ /* 0x0082e8000c1e1b00 */
[----:B------:R4:W2:Y:S04]  /*2f40*/  @P4 LDG.E R6, [R4.64] ;  /* 0x0000000604064981 */ /* 0x0008a8000c1e1900 */
[----:B-1----:R-:W2:Y:S01]  /*2f50*/  LDG.E.64 R218, [R218.64] ;  /* 0x00000006dada7981 */ /* 0x002ea2000c1e1b00 */
[----:B------:R-:W-:Y:S01]  /*2f60*/  IMAD R0, R35, c[0x0][0x1c0], R238 ;  /* 0x0000700023007a24 */ /* 0x000fe200078e02ee */
[----:B------:R-:W-:Y:S01]  /*2f70*/  SHF.R.S32.HI R8, RZ, 0x1f, R34 ;  /* 0x0000001fff087819 */ /* 0x000fe20000011422 */
[----:B------:R-:W2:Y:S01]  /*2f80*/  @P4 MUFU.RCP R9, c[0x0][0x238] ;  /* 0x00008e0000094b08 */ /* 0x000ea20000001000 */
[----:B------:R-:W1:Y:S01]  /*2f90*/  S2R R12, SR_TID.X ;  /* 0x00000000000c7919 */ /* 0x000e620000002100 */
[----:B------:R-:W-:Y:S01]  /*2fa0*/  IMAD.SHL.U32 R0, R0, 0x20, RZ ;  /* 0x0000002000007824 */ /* 0x000fe200078e00ff */
[----:B----4-:R-:W-:Y:S01]  /*2fb0*/  IADD3 R5, R20, 0x40, RZ ;  /* 0x0000004014057810 */ /* 0x010fe20007ffe0ff */
[----:B------:R-:W-:Y:S01]  /*2fc0*/  IMAD.MOV.U32 R191, RZ, RZ, RZ ;  /* 0x000000ffffbf7224 */ /* 0x000fe200078e00ff */
[----:B------:R-:W4:Y:S01]  /*2fd0*/  S2R R13, SR_TID.X ;  /* 0x00000000000d7919 */ /* 0x000f220000002100 */
[----:B------:R-:W-:Y:S01]  /*2fe0*/  IMAD.MOV.U32 R180, RZ, RZ, 0x40 ;  /* 0x00000040ffb47424 */ /* 0x000fe200078e00ff */
[----:B------:R-:W-:Y:S01]  /*2ff0*/  SHF.R.S32.HI R4, RZ, 0x1f, R0 ;  /* 0x0000001fff047819 */ /* 0x000fe20000011400 */
[----:B------:R-:W-:Y:S01]  /*3000*/  IMAD.MOV.U32 R193, RZ, RZ, R190 ;  /* 0x000000ffffc17224 */ /* 0x000fe200078e00be */
[----:B------:R-:W4:Y:S01]  /*3010*/  S2R R11, SR_TID.X ;  /* 0x00000000000b7919 */ /* 0x000f220000002100 */
[----:B------:R-:W-:Y:S01]  /*3020*/  ISETP.GE.AND P0, PT, R5, R195, PT ;  /* 0x000000c30500720c */ /* 0x000fe20003f06270 */
[----:B------:R-:W-:Y:S01]  /*3030*/  CS2R R142, SRZ ;  /* 0x00000000008e7805 */ /* 0x000fe2000001ff00 */
[----:B------:R-:W-:Y:S01]  /*3040*/  SHF.L.U32 R176, R187, 0x1, RZ ;  /* 0x00000001bbb07819 */ /* 0x000fe200000006ff */
        /* <DEDUP_REMOVED lines=12> */
[----:B-1----:R-:W-:Y:S01]  /*3110*/  SHF.R.S32.HI R12, RZ, 0x1f, R12 ;  /* 0x0000001fff0c7819 */ /* 0x002fe2000001140c */
[----:B------:R-:W-:Y:S01]  /*3120*/  CS2R R120, SRZ ;  /* 0x0000000000787805 */ /* 0x000fe2000001ff00 */
[----:B------:R-:W-:Y:S01]  /*3130*/  CS2R R118, SRZ ;  /* 0x0000000000767805 */ /* 0x000fe2000001ff00 */
[----:B------:R-:W-:Y:S01]  /*3140*/  CS2R R116, SRZ ;  /* 0x0000000000747805 */ /* 0x000fe2000001ff00 */
[----:B----4-:R-:W-:Y:S01]  /*3150*/  LEA.HI R12, R12, R13, RZ, 0x7 ;  /* 0x0000000d0c0c7211 */ /* 0x010fe200078f38ff */
[----:B------:R-:W-:Y:S01]  /*3160*/  CS2R R110, SRZ ;  /* 0x00000000006e7805 */ /* 0x000fe2000001ff00 */
[----:B------:R-:W-:Y:S01]  /*3170*/  CS2R R108, SRZ ;  /* 0x00000000006c7805 */ /* 0x000fe2000001ff00 */
[----:B------:R-:W-:Y:S01]  /*3180*/  CS2R R114, SRZ ;  /* 0x0000000000727805 */ /* 0x000fe2000001ff00 */
[----:B------:R-:W-:Y:S01]  /*3190*/  SHF.R.S32.HI R12, RZ, 0x7, R12 ;  /* 0x00000007ff0c7819 */ /* 0x000fe2000001140c */
[----:B------:R-:W-:Y:S01]  /*31a0*/  IMAD.SHL.U32 R11, R11, 0x2, RZ ;  /* 0x000000020b0b7824 */ /* 0x000fe200078e00ff */
[----:B------:R-:W-:Y:S01]  /*31b0*/  CS2R R112, SRZ ;  /* 0x0000000000707805 */ /* 0x000fe2000001ff00 */
[----:B------:R-:W-:Y:S01]  /*31c0*/  CS2R R106, SRZ ;  /* 0x00000000006a7805 */ /* 0x000fe2000001ff00 */
[----:B------:R-:W-:Y:S01]  /*31d0*/  CS2R R104, SRZ ;  /* 0x0000000000687805 */ /* 0x000fe2000001ff00 */
[----:B------:R-:W-:Y:S01]  /*31e0*/  IMAD.SHL.U32 R7, R12, 0x20, RZ ;  /* 0x000000200c077824 */ /* 0x000fe200078e00ff */
[----:B------:R-:W-:Y:S01]  /*31f0*/  CS2R R102, SRZ ;  /* 0x0000000000667805 */ /* 0x000fe2000001ff00 */
[----:B------:R-:W-:Y:S01]  /*3200*/  CS2R R100, SRZ ;  /* 0x0000000000647805 */ /* 0x000fe2000001ff00 */
[----:B------:R-:W-:Y:S01]  /*3210*/  CS2R R62, SRZ ;  /* 0x00000000003e7805 */ /* 0x000fe2000001ff00 */
[----:B------:R-:W-:Y:S01]  /*3220*/  CS2R R60, SRZ ;  /* 0x00000000003c7805 */ /* 0x000fe2000001ff00 */
[----:B------:R-:W-:Y:S01]  /*3230*/  LOP3.LUT R7, R7, 0x6, R11, 0xf8, !PT ;  /* 0x0000000607077812 */ /* 0x000fe200078ef80b */
[----:B------:R-:W-:Y:S01]  /*3240*/  CS2R R66, SRZ ;  /* 0x0000000000427805 */ /* 0x000fe2000001ff00 */
[----:B------:R-:W-:Y:S01]  /*3250*/  CS2R R64, SRZ ;  /* 0x0000000000407805 */ /* 0x000fe2000001ff00 */
[----:B------:R-:W-:Y:S01]  /*3260*/  CS2R R58, SRZ ;  /* 0x00000000003a7805 */ /* 0x000fe2000001ff00 */
[----:B------:R-:W-:Y:S01]  /*3270*/  CS2R R56, SRZ ;  /* 0x0000000000387805 */ /* 0x000fe2000001ff00 */
[----:B------:R-:W-:Y:S01]  /*3280*/  IMAD R234, R69, 0x40, R7 ;  /* 0x0000004045ea7824 */ /* 0x000fe200078e0207 */
        /* <DEDUP_REMOVED lines=17> */
[----:B------:R-:W-:-:S02]  /*33a0*/  @P0 IADD3 R250, R234, 0x19, RZ ;  /* 0x00000019eafa0810 */ /* 0x000fc40007ffe0ff */
[C---:B------:R-:W-:Y:S02]  /*33b0*/  @P0 IADD3 R249, R234.reuse, 0x18, RZ ;  /* 0x00000018eaf90810 */ /* 0x040fe40007ffe0ff */
[C---:B------:R-:W-:Y:S02]  /*33c0*/  @P0 IADD3 R248, R234.reuse, 0x11, RZ ;  /* 0x00000011eaf80810 */ /* 0x040fe40007ffe0ff */
[C---:B------:R-:W-:Y:S02]  /*33d0*/  @P0 IADD3 R247, R234.reuse, 0x10, RZ ;  /* 0x00000010eaf70810 */ /* 0x040fe40007ffe0ff */
[C---:B------:R-:W-:Y:S02]  /*33e0*/  @P0 IADD3 R246, R234.reuse, 0x9, RZ ;  /* 0x00000009eaf60810 */ /* 0x040fe40007ffe0ff */
[C---:B------:R-:W-:Y:S02]  /*33f0*/  @P0 IADD3 R245, R234.reuse, 0x8, RZ ;  /* 0x00000008eaf50810 */ /* 0x040fe40007ffe0ff */
[----:B------:R-:W-:-:S02]  /*3400*/  @P0 IADD3 R244, R234, 0x1, RZ ;  /* 0x00000001eaf40810 */ /* 0x000fc40007ffe0ff */
[----:B---3--:R-:W-:Y:S02]  /*3410*/  IADD3 R10, P2, P1, R0, R2, R34 ;  /* 0x00000002000a7210 */ /* 0x008fe4000795e022 */
[----:B------:R-:W-:Y:S01]  /*3420*/  IADD3 R2, R186, 0x3000, RZ ;  /* 0x00003000ba027810 */ /* 0x000fe20007ffe0ff */
[----:B------:R-:W-:Y:S01]  /*3430*/  CS2R R34, SRZ ;  /* 0x0000000000227805 */ /* 0x000fe2000001ff00 */
[----:B------:R-:W-:Y:S01]  /*3440*/  IADD3.X R0, R4, R3, R8, P2, P1 ;  /* 0x0000000304007210 */ /* 0x000fe200017e2408 */
[----:B------:R-:W-:Y:S01]  /*3450*/  IMAD.WIDE.U32 R240, R10, -0x2daee0ad, RZ ;  /* 0xd2511f530af07825 */ /* 0x000fe200078e00ff */
[----:B------:R-:W-:Y:S02]  /*3460*/  SEL R2, R2, R186, !P3 ;  /* 0x000000ba02027207 */ /* 0x000fe40005800000 */
[----:B------:R-:W-:Y:S01]  /*3470*/  LEA R3, R69, R12, 0x1 ;  /* 0x0000000c45037211 */ /* 0x000fe200078e08ff */
[----:B------:R1:W-:Y:S01]  /*3480*/  STL [R1+0x14], R0 ;  /* 0x0000140001007387 */ /* 0x0003e20000100800 */
[----:B--2---:R-:W-:Y:S01]  /*3490*/  @P4 FMUL.FTZ R191, R6, R9 ;  /* 0x0000000906bf4220 */ /* 0x004fe20000410000 */
[----:B------:R-:W-:Y:S01]  /*34a0*/  R2P PR, R14, 0x6 ;  /* 0x000000060e007804 */ /* 0x000fe20000000000 */
[----:B------:R-:W-:-:S04]  /*34b0*/  IMAD.SHL.U32 R168, R2, 0x2, RZ ;  /* 0x0000000202a87824 */ /* 0x000fc800078e00ff */
[----:B------:R-:W-:Y:S02]  /*34c0*/  SEL R185, R185, 0xffffffe0, !P1 ;  /* 0xffffffe0b9b97807 */ /* 0x000fe40004800000 */
[----:B------:R-:W-:-:S03]  /*34d0*/  SEL R180, R180, 0xffffffc0, !P2 ;  /* 0xffffffc0b4b47807 */ /* 0x000fc60005000000 */
[----:B------:R-:W-:Y:S02]  /*34e0*/  IMAD.IADD R182, R181, 0x1, R185 ;  /* 0x00000001b5b67824 */ /* 0x000fe400078e02b9 */
[----:B------:R-:W-:Y:S01]  /*34f0*/  IMAD.IADD R177, R185, 0x1, R176 ;  /* 0x00000001b9b17824 */ /* 0x000fe200078e02b0 */
[----:B------:R-:W-:Y:S01]  /*3500*/  LOP3.LUT R2, R219, R3, RZ, 0x3c, !PT ;  /* 0x00000003db027212 */ /* 0x000fe200078e3cff */
[----:B------:R-:W-:Y:S01]  /*3510*/  IMAD.IADD R183, R181, 0x1, R180 ;  /* 0x00000001b5b77824 */ /* 0x000fe200078e02b4 */
[C---:B------:R-:W-:Y:S01]  /*3520*/  IADD3 R3, R219.reuse, -0x56f99767, RZ ;  /* 0xa9066899db037810 */ /* 0x040fe20007ffe0ff */
[C---:B------:R-:W-:Y:S01]  /*3530*/  IMAD.IADD R179, R180.reuse, 0x1, R176 ;  /* 0x00000001b4b37824 */ /* 0x040fe200078e02b0 */
[----:B------:R-:W-:Y:S01]  /*3540*/  IADD3 R4, R219, -0x126145ec, RZ ;  /* 0xed9eba14db047810 */ /* 0x000fe20007ffe0ff */
[----:B------:R-:W-:Y:S01]  /*3550*/  IMAD.IADD R184, R180, 0x1, R182 ;  /* 0x00000001b4b87824 */ /* 0x000fe200078e02b6 */
[----:B------:R-:W-:Y:S01]  /*3560*/  IADD3 R5, R218, -0x4ab325aa, RZ ;  /* 0xb54cda56da057810 */ /* 0x000fe20007ffe0ff */
[----:B------:R-:W-:Y:S01]  /*3570*/  IMAD.IADD R178, R180, 0x1, R177 ;  /* 0x00000001b4b27824 */ /* 0x000fe200078e02b1 */
[----:B------:R-:W-:-:S02]  /*3580*/  IADD3 R5, R218, -0x255992d5, RZ ;  /* 0xdaa66d2bda057810 */ /* 0x000fc40007ffe0ff */
[----:B-1----:R-:W-:Y:S02]  /*3590*/  IADD3 R0, R187, 0x3000, RZ ;  /* 0x00003000bb007810 */ /* 0x002fe40007ffe0ff */
[----:B------:R-:W-:Y:S02]  /*35a0*/  LOP3.LUT R2, R2, R241, RZ, 0x3c, !PT ;  /* 0x000000f102027212 */ /* 0x000fe400078e3cff */
[----:B------:R-:W-:Y:S02]  /*35b0*/  SEL R175, R0, R187, !P3 ;  /* 0x000000bb00af7207 */ /* 0x000fe40005800000 */
[----:B------:R-:W-:Y:S01]  /*35c0*/  IADD3 R0, -R68, R215, -R234 ;  /* 0x000000d744007210 */ /* 0x000fe20007ffe9ea */
[----:B------:R-:W-:Y:S01]  /*35d0*/  IMAD.WIDE.U32 R216, R2, -0x326172a9, RZ ;  /* 0xcd9e8d5702d87825 */ /* 0x000fe200078e00ff */
[----:B------:R-:W-:-:S03]  /*35e0*/  IADD3 R251, R219, -0x4498517b, RZ ;  /* 0xbb67ae85dbfb7810 */ /* 0x000fc60007ffe0ff */
[----:B------:R-:W-:Y:S01]  /*35f0*/  IMAD.IADD R252, R0, 0x1, R195 ;  /* 0x0000000100fc7824 */ /* 0x000fe200078e02c3 */
[----:B------:R-:W-:Y:S01]  /*3600*/  IADD3 R0, R219, 0x646e171e, RZ ;  /* 0x646e171edb007810 */ /* 0x000fe20007ffe0ff */
[----:B------:R-:W-:-:S04]  /*3610*/  IMAD.SHL.U32 R175, R175, 0x2, RZ ;  /* 0x00000002afaf7824 */ /* 0x000fc800078e00ff */
[----:B------:R1:W-:Y:S04]  /*3620*/  STL [R1+0x10], R0 ;  /* 0x0000100001007387 */ /* 0x0003e80000100800 */
[----:B------:R2:W-:Y:S04]  /*3630*/  STL [R1+0xc], R3 ;  /* 0x00000c0301007387 */ /* 0x0005e80000100800 */
[----:B------:R3:W-:Y:S01]  /*3640*/  STL [R1+0x8], R4 ;  /* 0x0000080401007387 */ /* 0x0007e20000100800 */
[C---:B-1----:R-:W-:Y:S02]  /*3650*/  IADD3 R0, R219.reuse, 0x32370b8f, RZ ;  /* 0x32370b8fdb007810 */ /* 0x042fe40007ffe0ff */
[----:B--2---:R-:W-:-:S03]  /*3660*/  IADD3 R3, R219, 0x76cf5d0a, RZ ;  /* 0x76cf5d0adb037810 */ /* 0x004fc60007ffe0ff */
[----:B------:R1:W-:Y:S01]  /*3670*/  STL [R1+0x4], R0 ;  /* 0x0000040001007387 */ /* 0x0003e20000100800 */
[----:B---3--:R-:W-:-:S03]  /*3680*/  IADD3 R4, R218, 0x1715609d, RZ ;  /* 0x1715609dda047810 */ /* 0x008fc60007ffe0ff */
[----:B------:R2:W-:Y:S01]  /*3690*/  STL [R1], R3 ;  /* 0x0000000301007387 */ /* 0x0005e20000100800 */
[----:B------:R-:W-:Y:S01]  /*36a0*/  IADD3 R4, R218, 0x3c6ef372, RZ ;  /* 0x3c6ef372da047810 */ /* 0x000fe20007ffe0ff */
[----:B-1----:R-:W-:-:S04]  /*36b0*/  IMAD.MOV.U32 R0, RZ, RZ, c[0x0][0x22c] ;  /* 0x00008b00ff007624 */ /* 0x002fc800078e00ff */
[----:B------:R-:W-:Y:S01]  /*36c0*/  IMAD R0, R0, c[0x0][0x1c0], RZ ;  /* 0x0000700000007a24 */ /* 0x000fe200078e02ff */
[C---:B--2---:R-:W-:Y:S02]  /*36d0*/  IADD3 R3, R218.reuse, 0x78dde6e4, RZ ;  /* 0x78dde6e4da037810 */ /* 0x044fe40007ffe0ff */
[----:B------:R-:W-:Y:S01]  /*36e0*/  IADD3 R3, R218, -0x61c88647, RZ ;  /* 0x9e3779b9da037810 */ /* 0x000fe20007ffe0ff */
[C---:B------:R-:W-:Y:S01]  /*36f0*/  IMAD.SHL.U32 R200, R0.reuse, 0x8, RZ ;  /* 0x0000000800c87824 */ /* 0x040fe200078e00ff */
[----:B------:R-:W-:-:S04]  /*3700*/  SHF.L.U32 R236, R0, 0x4, RZ ;  /* 0x0000000400ec7819 */ /* 0x000fc800000006ff */
[C---:B------:R-:W-:Y:S02]  /*3710*/  IADD3 R5, R236.reuse, 0x20, RZ ;  /* 0x00000020ec057810 */ /* 0x040fe40007ffe0ff */
[C---:B------:R-:W-:Y:S02]  /*3720*/  IADD3 R3, R236.reuse, 0x60, RZ ;  /* 0x00000060ec037810 */ /* 0x040fe40007ffe0ff */
[----:B------:R-:W-:Y:S01]  /*3730*/  IADD3 R6, R236, 0xa0, RZ ;  /* 0x000000a0ec067810 */ /* 0x000fe20007ffe0ff */
[----:B------:R-:W-:Y:S01]  /*3740*/  IMAD.IADD R5, R200, 0x1, R5 ;  /* 0x00000001c8057824 */ /* 0x000fe200078e0205 */
[----:B------:R-:W-:Y:S01]  /*3750*/  IADD3 R4, R236, 0x40, RZ ;  /* 0x00000040ec047810 */ /* 0x000fe20007ffe0ff */
[----:B------:R-:W-:Y:S01]  /*3760*/  IMAD.IADD R3, R200, 0x1, R3 ;  /* 0x00000001c8037824 */ /* 0x000fe200078e0203 */
[----:B------:R-:W-:Y:S01]  /*3770*/  IADD3 R7, R236, 0x80, RZ ;  /* 0x00000080ec077810 */ /* 0x000fe20007ffe0ff */
[C---:B------:R-:W-:Y:S01]  /*3780*/  IMAD.IADD R0, R200.reuse, 0x1, R6 ;  /* 0x00000001c8007824 */ /* 0x040fe200078e0206 */
[C---:B------:R-:W-:Y:S01]  /*3790*/  IADD3 R5, R200.reuse, R5, RZ ;  /* 0x00000005c8057210 */ /* 0x040fe20007ffe0ff */
[----:B------:R-:W-:-:S02]  /*37a0*/  IMAD.IADD R4, R200, 0x1, R4 ;  /* 0x00000001c8047824 */ /* 0x000fc400078e0204 */
[C---:B------:R-:W-:Y:S02]  /*37b0*/  IMAD.IADD R2, R200.reuse, 0x1, R7 ;  /* 0x00000001c8027824 */ /* 0x040fe400078e0207 */
[C---:B------:R-:W-:Y:S02]  /*37c0*/  IMAD.IADD R3, R200.reuse, 0x1, R3 ;  /* 0x00000001c8037824 */ /* 0x040fe400078e0203 */
[C---:B------:R-:W-:Y:S02]  /*37d0*/  IMAD.IADD R0, R200.reuse, 0x1, R0 ;  /* 0x00000001c8007824 */ /* 0x040fe400078e0200 */
[C---:B------:R-:W-:Y:S01]  /*37e0*/  IMAD.IADD R4, R200.reuse, 0x1, R4 ;  /* 0x00000001c8047824 */ /* 0x040fe200078e0204 */
[C---:B------:R-:W-:Y:S01]  /*37f0*/  IADD3 R224, R200.reuse, R3, RZ ;  /* 0x00000003c8e07210 */ /* 0x040fe20007ffe0ff */
[C---:B------:R-:W-:Y:S02]  /*3800*/  IMAD.IADD R2, R200.reuse, 0x1, R2 ;  /* 0x00000001c8027824 */ /* 0x040fe400078e0202 */
[----:B------:R-:W-:-:S02]  /*3810*/  IMAD.IADD R220, R200, 0x1, R0 ;  /* 0x00000001c8dc7824 */ /* 0x000fc400078e0200 */
[C---:B------:R-:W-:Y:S02]  /*3820*/  IMAD.IADD R228, R200.reuse, 0x1, R5 ;  /* 0x00000001c8e47824 */ /* 0x040fe400078e0205 */
[C---:B------:R-:W-:Y:S01]  /*3830*/  IMAD.IADD R226, R200.reuse, 0x1, R4 ;  /* 0x00000001c8e27824 */ /* 0x040fe200078e0204 */
[C---:B------:R-:W-:Y:S01]  /*3840*/  IADD3 R219, R200.reuse, R220, RZ ;  /* 0x000000dcc8db7210 */ /* 0x040fe20007ffe0ff */
[C---:B------:R-:W-:Y:S02]  /*3850*/  IMAD.IADD R222, R200.reuse, 0x1, R2 ;  /* 0x00000001c8de7824 */ /* 0x040fe400078e0202 */
[C---:B------:R-:W-:Y:S02]  /*3860*/  IMAD.IADD R227, R200.reuse, 0x1, R228 ;  /* 0x00000001c8e37824 */ /* 0x040fe400078e02e4 */
[C---:B------:R-:W-:Y:S02]  /*3870*/  IMAD.IADD R225, R200.reuse, 0x1, R226 ;  /* 0x00000001c8e17824 */ /* 0x040fe400078e02e2 */
[----:B------:R-:W-:-:S02]  /*3880*/  IMAD.IADD R223, R200, 0x1, R224 ;  /* 0x00000001c8df7824 */ /* 0x000fc400078e02e0 */
[C---:B------:R-:W-:Y:S02]  /*3890*/  IMAD.IADD R221, R200.reuse, 0x1, R222 ;  /* 0x00000001c8dd7824 */ /* 0x040fe400078e02de */
[C---:B------:R-:W-:Y:S02]  /*38a0*/  IMAD.IADD R233, R200.reuse, 0x1, R227 ;  /* 0x00000001c8e97824 */ /* 0x040fe400078e02e3 */
[C---:B------:R-:W-:Y:S02]  /*38b0*/  IMAD.IADD R232, R200.reuse, 0x1, R225 ;  /* 0x00000001c8e87824 */ /* 0x040fe400078e02e1 */
[C---:B------:R-:W-:Y:S02]  /*38c0*/  IMAD.IADD R231, R200.reuse, 0x1, R223 ;  /* 0x00000001c8e77824 */ /* 0x040fe400078e02df */
[C---:B------:R-:W-:Y:S02]  /*38d0*/  IMAD.IADD R230, R200.reuse, 0x1, R221 ;  /* 0x00000001c8e67824 */ /* 0x040fe400078e02dd */
[----:B------:R-:W-:-:S02]  /*38e0*/  IMAD.IADD R229, R200, 0x1, R219 ;  /* 0x00000001c8e57824 */ /* 0x000fc400078e02db */
.L_x_1323:
[----:B------:R-:W0:Y:S01]  /*38f0*/  LDGDEPBAR ;  /* 0x00000000000079af */ /* 0x000e220000000000 */
[C---:B------:R-:W-:Y:S01]  /*3900*/  IMAD.IADD R0, R175.reuse, 0x1, R185 ;  /* 0x00000001af007824 */ /* 0x040fe200078e02b9 */
[C---:B------:R-:W-:Y:S01]  /*3910*/  IADD3 R94, R218.reuse, 0x3c6ef372, RZ ;  /* 0x3c6ef372da5e7810 */ /* 0x040fe20007ffe0ff */
[--C-:B------:R-:W-:Y:S01]  /*3920*/  IMAD.IADD R3, R175, 0x1, R180.reuse ;  /* 0x00000001af037824 */ /* 0x100fe200078e02b4 */
[----:B------:R-:W-:Y:S01]  /*3930*/  IADD3 R98, R218, 0x78dde6e4, RZ ;  /* 0x78dde6e4da627810 */ /* 0x000fe20007ffe0ff */
[----:B------:R-:W-:Y:S01]  /*3940*/  IMAD.IADD R2, R0, 0x1, R180 ;  /* 0x0000000100027824 */ /* 0x000fe200078e02b4 */
[-C--:B------:R-:W-:Y:S01]  /*3950*/  @P0 ISETP.GE.AND P5, PT, R249, R195.reuse, PT ;  /* 0x000000c3f900020c */ /* 0x080fe20003fa6270 */
[----:B------:R-:W-:Y:S01]  /*3960*/  ULDC.U8 UR4, c[0x0][0x2d8] ;  /* 0x0000b60000047ab9 */ /* 0x000fe20000000000 */
[----:B------:R-:W2:Y:S04]  /*3970*/  LDL R92, [R1+0x18] ;  /* 0x00001800015c7983 */ /* 0x000ea80000100800 */
[----:B------:R-:W3:Y:S04]  /*3980*/  LDL R91, [R1+0x14] ;  /* 0x00001400015b7983 */ /* 0x000ee80000100800 */
[----:B------:R-:W4:Y:S01]  /*3990*/  LDL R93, [R1+0x4] ;  /* 0x00000400015d7983 */ /* 0x000f220000100800 */
[----:B------:R-:W-:Y:S04]  /*39a0*/  DEPBAR.LE SB0, 0x0 ;  /* 0x000080000000791a */ /* 0x000fe80000000000 */
[----:B------:R-:W-:Y:S08]  /*39b0*/  BAR.SYNC.DEFER_BLOCKING 0x0 ;  /* 0x0000000000007b1d */ /* 0x000ff00000010000 */
[----:B------:R-:W-:Y:S08]  /*39c0*/  LDSM.16.M88.4 R16, [R175] ;  /* 0x00000000af10783b */ /* 0x000ff00000000200 */
[----:B------:R-:W1:Y:S08]  /*39d0*/  LDSM.16.M88.4 R8, [R172+0x12000] ;  /* 0x01200000ac08783b */ /* 0x000e700000000200 */
[----:B------:R-:W1:Y:S08]  /*39e0*/  LDSM.16.M88.4 R68, [R172+0x12800] ;  /* 0x01280000ac44783b */ /* 0x000e700000000200 */
[----:B------:R-:W-:Y:S08]  /*39f0*/  LDSM.16.M88.4 R72, [R0] ;  /* 0x000000000048783b */ /* 0x000ff00000000200 */
[----:B------:R-:W1:Y:S08]  /*3a00*/  LDSM.16.M88.4 R76, [R169+0x12000] ;  /* 0x01200000a94c783b */ /* 0x000e700000000200 */
[----:B------:R-:W1:Y:S02]  /*3a10*/  LDSM.16.M88.4 R80, [R169+0x12800] ;  /* 0x01280000a950783b */ /* 0x000e640000000200 */
[C---:B-1----:R-:W-:Y:S06]  /*3a20*/  HMMA.16816.F32 R4, R16.reuse, R8, RZ ;  /* 0x000000081004723c */ /* 0x042fec00000018ff */
[----:B------:R-:W-:Y:S02]  /*3a30*/  LDSM.16.M88.4 R84, [R171+0x12000] ;  /* 0x01200000ab54783b */ /* 0x000fe40000000200 */
[C---:B------:R-:W-:Y:S08]  /*3a40*/  HMMA.16816.F32 R8, R16.reuse, R10, RZ ;  /* 0x0000000a1008723c */ /* 0x040ff000000018ff */
[C---:B------:R-:W-:Y:S08]  /*3a50*/  HMMA.16816.F32 R12, R16.reuse, R68, RZ ;  /* 0x00000044100c723c */ /* 0x040ff000000018ff */
[----:B------:R-:W-:Y:S01]  /*3a60*/  HMMA.16816.F32 R16, R16, R70, RZ ;  /* 0x000000461010723c */ /* 0x000fe200000018ff */
[----:B------:R-:W1:Y:S07]  /*3a70*/  LDSM.16.M88.4 R68, [R3] ;  /* 0x000000000344783b */ /* 0x000e6e0000000200 */
[C---:B------:R-:W-:Y:S08]  /*3a80*/  HMMA.16816.F32 R4, R72.reuse, R76, R4 ;  /* 0x0000004c4804723c */ /* 0x040ff00000001804 */
[C---:B------:R-:W-:Y:S01]  /*3a90*/  HMMA.16816.F32 R8, R72.reuse, R78, R8 ;  /* 0x0000004e4808723c */ /* 0x040fe20000001808 */
[----:B------:R-:W1:Y:S07]  /*3aa0*/  LDSM.16.M88.4 R76, [R171+0x12800] ;  /* 0x01280000ab4c783b */ /* 0x000e6e0000000200 */
[C---:B------:R-:W-:Y:S08]  /*3ab0*/  HMMA.16816.F32 R12, R72.reuse, R80, R12 ;  /* 0x00000050480c723c */ /* 0x040ff0000000180c */
[----:B------:R-:W-:Y:S01]  /*3ac0*/  HMMA.16816.F32 R16, R72, R82, R16 ;  /* 0x000000524810723c */ /* 0x000fe20000001810 */
[----:B------:R-:W-:Y:S07]  /*3ad0*/  LDSM.16.M88.4 R72, [R2] ;  /* 0x000000000248783b */ /* 0x000fee0000000200 */
[C---:B-1----:R-:W-:Y:S01]  /*3ae0*/  HMMA.16816.F32 R4, R68.reuse, R84, R4 ;  /* 0x000000544404723c */ /* 0x042fe20000001804 */
[----:B------:R-:W1:Y:S07]  /*3af0*/  LDSM.16.M88.4 R80, [R170+0x12000] ;  /* 0x01200000aa50783b */ /* 0x000e6e0000000200 */
[C---:B------:R-:W-:Y:S01]  /*3b00*/  HMMA.16816.F32 R8, R68.reuse, R86, R8 ;  /* 0x000000564408723c */ /* 0x040fe20000001808 */
[----:B------:R-:W1:Y:S07]  /*3b10*/  LDSM.16.M88.4 R84, [R170+0x12800] ;  /* 0x01280000aa54783b */ /* 0x000e6e0000000200 */
[C---:B------:R-:W-:Y:S08]  /*3b20*/  HMMA.16816.F32 R12, R68.reuse, R76, R12 ;  /* 0x0000004c440c723c */ /* 0x040ff0000000180c */
[----:B------:R-:W-:Y:S01]  /*3b30*/  HMMA.16816.F32 R16, R68, R78, R16 ;  /* 0x0000004e4410723c */ /* 0x000fe20000001810 */
[----:B------:R-:W-:Y:S08]  /*3b40*/  LDSM.16.M88.4 R68, [R175+0x2000] ;  /* 0x00200000af44783b */ /* 0x000ff00000000200 */
[----:B------:R-:W1:Y:S02]  /*3b50*/  LDSM.16.M88.4 R76, [R172+0x14000] ;  /* 0x01400000ac4c783b */ /* 0x000e640000000200 */
[C---:B-1----:R-:W-:Y:S08]  /*3b60*/  HMMA.16816.F32 R4, R72.reuse, R80, R4 ;  /* 0x000000504804723c */ /* 0x042ff00000001804 */
[C---:B------:R-:W-:Y:S01]  /*3b70*/  HMMA.16816.F32 R8, R72.reuse, R82, R8 ;  /* 0x000000524808723c */ /* 0x040fe20000001808 */
[----:B------:R-:W-:Y:S07]  /*3b80*/  LDSM.16.M88.4 R80, [R0+0x2000] ;  /* 0x002000000050783b */ /* 0x000fee0000000200 */
[C---:B------:R-:W-:Y:S08]  /*3b90*/  HMMA.16816.F32 R12, R72.reuse, R84, R12 ;  /* 0x00000054480c723c */ /* 0x040ff0000000180c */
[----:B------:R-:W-:Y:S01]  /*3ba0*/  HMMA.16816.F32 R16, R72, R86, R16 ;  /* 0x000000564810723c */ /* 0x000fe20000001810 */
[----:B------:R-:W1:Y:S07]  /*3bb0*/  LDSM.16.M88.4 R72, [R172+0x14800] ;  /* 0x01480000ac48783b */ /* 0x000e6e0000000200 */
[C---:B------:R-:W-:Y:S01]  /*3bc0*/  HMMA.16816.F32 R4, R68.reuse, R76, R4 ;  /* 0x0000004c4404723c */ /* 0x040fe20000001804 */
[----:B------:R-:W1:Y:S07]  /*3bd0*/  LDSM.16.M88.4 R84, [R169+0x14000] ;  /* 0x01400000a954783b */ /* 0x000e6e0000000200 */
[C---:B------:R-:W-:Y:S01]  /*3be0*/  HMMA.16816.F32 R8, R68.reuse, R78, R8 ;  /* 0x0000004e4408723c */ /* 0x040fe20000001808 */
[----:B------:R-:W2:Y:S07]  /*3bf0*/  LDSM.16.M88.4 R76, [R169+0x14800] ;  /* 0x01480000a94c783b */ /* 0x000eae0000000200 */
[C---:B-1----:R-:W-:Y:S08]  /*3c00*/  HMMA.16816.F32 R12, R68.reuse, R72, R12 ;  /* 0x00000048440c723c */ /* 0x042ff0000000180c */
[----:B------:R-:W-:Y:S01]  /*3c10*/  HMMA.16816.F32 R16, R68, R74, R16 ;  /* 0x0000004a4410723c */ /* 0x000fe20000001810 */
[----:B------:R-:W-:Y:S07]  /*3c20*/  LDSM.16.M88.4 R68, [R3+0x2000] ;  /* 0x002000000344783b */ /* 0x000fee0000000200 */
        /* <DEDUP_REMOVED lines=20> */
[----:B------:R1:W-:Y:S07]  /*3d70*/  LDSM.16.M88.4 R68, [R0+0x4000] ;  /* 0x004000000044783b */ /* 0x0003ee0000000200 */
[C---:B--2---:R-:W-:Y:S01]  /*3d80*/  HMMA.16816.F32 R4, R72.reuse, R84, R4 ;  /* 0x000000544804723c */ /* 0x044fe20000001804 */
[----:B------:R-:W2:Y:S07]  /*3d90*/  LDSM.16.M88.4 R76, [R169+0x16000] ;  /* 0x01600000a94c783b */ /* 0x000eae0000000200 */
[C---:B------:R-:W-:Y:S01]  /*3da0*/  HMMA.16816.F32 R8, R72.reuse, R86, R8 ;  /* 0x000000564808723c */ /* 0x040fe20000001808 */
[----:B------:R-:W4:Y:S07]  /*3db0*/  LDSM.16.M88.4 R84, [R169+0x16800] ;  /* 0x01680000a954783b */ /* 0x000f2e0000000200 */
[C---:B---3--:R-:W-:Y:S04]  /*3dc0*/  HMMA.16816.F32 R12, R72.reuse, R80, R12 ;  /* 0x00000050480c723c */ /* 0x048fe8000000180c */
[----:B-1----:R-:W-:Y:S04]  /*3dd0*/  IMAD R0, R194, 0x40, R252 ;  /* 0x00000040c2007824 */ /* 0x002fe800078e02fc */
[----:B------:R-:W-:Y:S01]  /*3de0*/  HMMA.16816.F32 R16, R72, R82, R16 ;  /* 0x000000524810723c */ /* 0x000fe20000001810 */
[----:B------:R1:W-:Y:S03]  /*3df0*/  LDSM.16.M88.4 R72, [R3+0x4000] ;  /* 0x004000000348783b */ /* 0x0003e60000000200 */
[----:B------:R-:W-:Y:S04]  /*3e00*/  IADD3 R88, R0, 0x8, RZ ;  /* 0x0000000800587810 */ /* 0x000fe80007ffe0ff */
[----:B------:R-:W-:Y:S01]  /*3e10*/  ISETP.GE.AND P1, PT, R88, RZ, PT ;  /* 0x000000ff5800720c */ /* 0x000fe20003f26270 */
[----:B------:R-:W3:Y:S01]  /*3e20*/  LDSM.16.M88.4 R80, [R171+0x16000] ;  /* 0x01600000ab50783b */ /* 0x000ee20000000200 */
[C---:B--2---:R-:W-:Y:S11]  /*3e30*/  HMMA.16816.F32 R4, R68.reuse, R76, R4 ;  /* 0x0000004c4404723c */ /* 0x044ff60000001804 */
[----:B------:R-:W-:Y:S01]  /*3e40*/  @!UPT UIADD3 URZ, URZ, URZ, URZ ;  /* 0x0000003f3f3ff290 */ /* 0x000fe2000fffe03f */
[C---:B------:R-:W-:Y:S02]  /*3e50*/  @!P1 IADD3 R88, -R0.reuse, -0x8, RZ ;  /* 0xfffffff800589810 */ /* 0x040fe40007ffe1ff */
[----:B-1----:R-:W-:Y:S01]  /*3e60*/  IABS R3, R0 ;  /* 0x0000000000037213 */ /* 0x002fe20000000000 */
[C---:B------:R-:W-:Y:S01]  /*3e70*/  HMMA.16816.F32 R8, R68.reuse, R78, R8 ;  /* 0x0000004e4408723c */ /* 0x040fe20000001808 */
[----:B------:R-:W1:Y:S01]  /*3e80*/  LDSM.16.M88.4 R76, [R171+0x16800] ;  /* 0x01680000ab4c783b */ /* 0x000e620000000200 */
[----:B------:R-:W-:Y:S06]  /*3e90*/  I2F R89, R88 ;  /* 0x0000005800597306 */ /* 0x000fec0000201400 */
[C---:B----4-:R-:W-:Y:S04]  /*3ea0*/  HMMA.16816.F32 R12, R68.reuse, R84, R12 ;  /* 0x00000054440c723c */ /* 0x050fe8000000180c */
[----:B------:R2:W4:Y:S03]  /*3eb0*/  I2F R95, R3 ;  /* 0x00000003005f7306 */ /* 0x0005260000201400 */
[----:B------:R-:W-:Y:S01]  /*3ec0*/  IADD3 R84, R0, -0x1, RZ ;  /* 0xffffffff00547810 */ /* 0x000fe20007ffe0ff */
[----:B------:R-:W-:Y:S01]  /*3ed0*/  HMMA.16816.F32 R16, R68, R86, R16 ;  /* 0x000000564410723c */ /* 0x000fe20000001810 */
[----:B------:R1:W-:Y:S02]  /*3ee0*/  LDSM.16.M88.4 R68, [R2+0x4000] ;  /* 0x004000000244783b */ /* 0x0003e40000000200 */
[----:B------:R-:W-:Y:S05]  /*3ef0*/  ISETP.GE.AND P2, PT, R84, RZ, PT ;  /* 0x000000ff5400720c */ /* 0x000fea0003f46270 */
[C---:B---3--:R-:W-:Y:S07]  /*3f00*/  HMMA.16816.F32 R4, R72.reuse, R80, R4 ;  /* 0x000000504804723c */ /* 0x048fee0000001804 */
[C---:B------:R-:W-:Y:S01]  /*3f10*/  IADD3 R80, R0.reuse, -0x9, RZ ;  /* 0xfffffff700507810 */ /* 0x040fe20007ffe0ff */
[C---:B------:R-:W-:Y:S04]  /*3f20*/  HMMA.16816.F32 R8, R72.reuse, R82, R8 ;  /* 0x000000524808723c */ /* 0x040fe80000001808 */
[C---:B------:R-:W-:Y:S02]  /*3f30*/  @!P2 IADD3 R84, -R0.reuse, 0x1, RZ ;  /* 0x000000010054a810 */ /* 0x040fe40007ffe1ff */
[C---:B--2---:R-:W-:Y:S02]  /*3f40*/  IADD3 R3, R0.reuse, 0x7, RZ ;  /* 0x0000000700037810 */ /* 0x044fe40007ffe0ff */
[----:B------:R2:W3:Y:S01]  /*3f50*/  I2F R81, R84 ;  /* 0x0000005400517306 */ /* 0x0004e20000201400 */
[C---:B-1----:R-:W-:Y:S03]  /*3f60*/  HMMA.16816.F32 R12, R72.reuse, R76, R12 ;  /* 0x0000004c480c723c */ /* 0x042fe6000000180c */
[C---:B------:R-:W-:Y:S02]  /*3f70*/  IADD3 R2, R0.reuse, -0x8, RZ ;  /* 0xfffffff800027810 */ /* 0x040fe40007ffe0ff */
[----:B------:R-:W-:Y:S02]  /*3f80*/  ISETP.GE.AND P2, PT, R3, RZ, PT ;  /* 0x000000ff0300720c */ /* 0x000fe40003f46270 */
[----:B------:R-:W-:Y:S01]  /*3f90*/  IADD3 R77, R0, -0x10, RZ ;  /* 0xfffffff0004d7810 */ /* 0x000fe20007ffe0ff */
[----:B------:R-:W-:Y:S01]  /*3fa0*/  HMMA.16816.F32 R16, R72, R78, R16 ;  /* 0x0000004e4810723c */ /* 0x000fe20000001810 */
[----:B------:R-:W-:Y:S02]  /*3fb0*/  LDSM.16.M88.4 R72, [R170+0x16800] ;  /* 0x01680000aa48783b */ /* 0x000fe40000000200 */
[----:B------:R-:W-:Y:S02]  /*3fc0*/  ISETP.GE.AND P1, PT, R2, RZ, PT ;  /* 0x000000ff0200720c */ /* 0x000fe40003f26270 */
[----:B------:R-:W-:Y:S02]  /*3fd0*/  IADD3 R76, R0, -0x11, RZ ;  /* 0xffffffef004c7810 */ /* 0x000fe40007ffe0ff */
[----:B------:R-:W-:Y:S02]  /*3fe0*/  IMAD R78, R194, 0x4, R92 ;  /* 0x00000004c24e7824 */ /* 0x000fe400078e025c */
[----:B------:R-:W-:Y:S03]  /*3ff0*/  ISETP.GE.AND P3, PT, R76, RZ, PT ;  /* 0x000000ff4c00720c */ /* 0x000fe60003f66270 */
[----:B------:R-:W-:Y:S01]  /*4000*/  @!P2 IADD3 R3, -R0, -0x7, RZ ;  /* 0xfffffff90003a810 */ /* 0x000fe20007ffe1ff */
[----:B------:R-:W-:Y:S01]  /*4010*/  IMAD.WIDE.U32 R78, R78, -0x326172a9, RZ ;  /* 0xcd9e8d574e4e7825 */ /* 0x000fe200078e00ff */
[----:B------:R-:W-:Y:S01]  /*4020*/  ISETP.GE.AND P2, PT, R80, RZ, PT ;  /* 0x000000ff5000720c */ /* 0x000fe20003f46270 */
[----:B--2---:R-:W1:Y:S01]  /*4030*/  LDSM.16.M88.4 R84, [R170+0x16000] ;  /* 0x01600000aa54783b */ /* 0x004e620000000200 */
[----:B------:R2:W1:Y:S01]  /*4040*/  I2F R90, R3 ;  /* 0x00000003005a7306 */ /* 0x0004620000201400 */
[C---:B------:R-:W-:Y:S02]  /*4050*/  @!P1 IADD3 R2, -R0.reuse, 0x8, RZ ;  /* 0x0000000800029810 */ /* 0x040fe40007ffe1ff */
[----:B------:R-:W-:Y:S03]  /*4060*/  ISETP.GE.AND P1, PT, R77, RZ, PT ;  /* 0x000000ff4d00720c */ /* 0x000fe60003f26270 */
[----:B------:R-:W-:Y:S02]  /*4070*/  @!P3 IADD3 R76, -R0, 0x11, RZ ;  /* 0x00000011004cb810 */ /* 0x000fe40007ffe1ff */
[----:B------:R-:W-:Y:S02]  /*4080*/  @P0 ISETP.GE.AND P3, PT, R244, R195, PT ;  /* 0x000000c3f400020c */ /* 0x000fe40003f66270 */
[----:B------:R3:W-:Y:S01]  /*4090*/  I2F R83, R76 ;  /* 0x0000004c00537306 */ /* 0x0007e20000201400 */
[C---:B------:R-:W-:Y:S05]  /*40a0*/  @!P2 IADD3 R80, -R0.reuse, 0x9, RZ ;  /* 0x000000090050a810 */ /* 0x040fea0007ffe1ff */
[C---:B------:R-:W-:Y:S04]  /*40b0*/  @!P1 IADD3 R77, -R0.reuse, 0x10, RZ ;  /* 0x00000010004d9810 */ /* 0x040fe80007ffe1ff */
[----:B------:R4:W-:Y:S01]  /*40c0*/  I2F R82, R77 ;  /* 0x0000004d00527306 */ /* 0x0009e20000201400 */
[----:B--2---:R-:W-:Y:S04]  /*40d0*/  IADD3 R3, R0, -0x19, RZ ;  /* 0xffffffe700037810 */ /* 0x004fe80007ffe0ff */
[----:B------:R-:W-:Y:S05]  /*40e0*/  ISETP.GE.AND P1, PT, R3, RZ, PT ;  /* 0x000000ff0300720c */ /* 0x000fea0003f26270 */
[----:B------:R-:W-:Y:S01]  /*40f0*/  I2F R80, R80 ;  /* 0x0000005000507306 */ /* 0x000fe20000201400 */
[----:B---3--:R-:W-:Y:S02]  /*4100*/  LOP3.LUT R76, R79, R91, R218, 0x96, !PT ;  /* 0x0000005b4f4c7212 */ /* 0x008fe400078e96da */
[----:B------:R-:W-:Y:S01]  /*4110*/  IADD3 R91, R218, -0x61c88647, RZ ;  /* 0x9e3779b9da5b7810 */ /* 0x000fe20007ffe0ff */
[C---:B-1----:R-:W-:Y:S01]  /*4120*/  HMMA.16816.F32 R4, R68.reuse, R84, R4 ;  /* 0x000000544404723c */ /* 0x042fe20000001804 */
[----:B------:R-:W2:Y:S05]  /*4130*/  LDL R84, [R1] ;  /* 0x0000000001547983 */ /* 0x000eaa0000100800 */
[----:B------:R1:W3:Y:S01]  /*4140*/  I2F R88, R2 ;  /* 0x0000000200587306 */ /* 0x0002e20000201400 */
[----:B------:R-:W-:Y:S01]  /*4150*/  @!P1 IADD3 R3, -R0, 0x19, RZ ;  /* 0x0000001900039810 */ /* 0x000fe20007ffe1ff */
[----:B----4-:R-:W-:Y:S01]  /*4160*/  IMAD.WIDE.U32 R76, R76, -0x2daee0ad, RZ ;  /* 0xd2511f534c4c7825 */ /* 0x010fe200078e00ff */
[----:B-----5:R-:W-:Y:S01]  /*4170*/  FSETP.NEU.FTZ.AND P1, PT, R201, -INF , PT ;  /* 0xff800000c900780b */ /* 0x020fe20003f3d000 */
[C---:B------:R-:W-:Y:S01]  /*4180*/  HMMA.16816.F32 R8, R68.reuse, R86, R8 ;  /* 0x000000564408723c */ /* 0x040fe20000001808 */
[----:B------:R-:W4:Y:S05]  /*4190*/  LDL R87, [R1+0x8] ;  /* 0x0000080001577983 */ /* 0x000f2a0000100800 */
[----:B------:R3:W3:Y:S01]  /*41a0*/  I2F R96, R3 ;  /* 0x0000000300607306 */ /* 0x0006e20000201400 */
[----:B------:R-:W4:Y:S01]  /*41b0*/  LDL R85, [R1+0xc] ;  /* 0x00000c0001557983 */ /* 0x000f220000100800 */
[----:B------:R-:W-:Y:S01]  /*41c0*/  IADD3 R86, R218, -0x255992d5, RZ ;  /* 0xdaa66d2bda567810 */ /* 0x000fe20007ffe0ff */
[C---:B------:R-:W-:Y:S08]  /*41d0*/  HMMA.16816.F32 R12, R68.reuse, R72, R12 ;  /* 0x00000048440c723c */ /* 0x040ff0000000180c */
[----:B------:R-:W-:Y:S04]  /*41e0*/  HMMA.16816.F32 R16, R68, R74, R16 ;  /* 0x0000004a4410723c */ /* 0x000fe80000001810 */
[----:B-1----:R-:W-:Y:S01]  /*41f0*/  IADD3 R2, R0, -0x18, RZ ;  /* 0xffffffe800027810 */ /* 0x002fe20007ffe0ff */
[-C--:B------:R-:W-:Y:S02]  /*4200*/  FFMA.FTZ R4, R95, -R191.reuse, R4 ;  /* 0x800000bf5f047223 */ /* 0x080fe40000010004 */
[-C--:B------:R-:W-:Y:S01]  /*4210*/  FFMA.FTZ R6, R89, -R191.reuse, R6 ;  /* 0x800000bf59067223 */ /* 0x080fe20000010006 */
[----:B------:R-:W-:Y:S01]  /*4220*/  ISETP.GE.AND P2, PT, R2, RZ, PT ;  /* 0x000000ff0200720c */ /* 0x000fe20003f46270 */
[-C--:B------:R-:W-:Y:S03]  /*4230*/  FFMA.FTZ R5, R81, -R191.reuse, R5 ;  /* 0x800000bf51057223 */ /* 0x080fe60000010005 */
[----:B---3--:R-:W-:Y:S01]  /*4240*/  LOP3.LUT R3, R217, R78, R91, 0x96, !PT ;  /* 0x0000004ed9037212 */ /* 0x008fe200078e965b */
[-C--:B------:R-:W-:Y:S01]  /*4250*/  FFMA.FTZ R7, R90, -R191.reuse, R7 ;  /* 0x800000bf5a077223 */ /* 0x080fe20000010007 */
[----:B------:R-:W-:Y:S01]  /*4260*/  LOP3.LUT R78, R77, R240, R251, 0x96, !PT ;  /* 0x000000f04d4e7212 */ /* 0x000fe200078e96fb */
[----:B------:R-:W-:Y:S01]  /*4270*/  FFMA.FTZ R8, R88, -R191, R8 ;  /* 0x800000bf58087223 */ /* 0x000fe20000010008 */
[----:B------:R-:W-:Y:S01]  /*4280*/  @P0 FSEL R5, R5, -INF , !P3 ;  /* 0xff80000005050808 */ /* 0x000fe20005800000 */
[----:B------:R-:W-:Y:S01]  /*4290*/  IMAD.WIDE.U32 R72, R3, -0x2daee0ad, RZ ;  /* 0xd2511f5303487825 */ /* 0x000fe200078e00ff */
[----:B------:R-:W-:Y:S02]  /*42a0*/  @P0 FSEL R7, R7, -INF , !P3 ;  /* 0xff80000007070808 */ /* 0x000fe40005800000 */
[----:B------:R-:W-:Y:S01]  /*42b0*/  IADD3 R89, R218, 0x1715609d, RZ ;  /* 0x1715609dda597810 */ /* 0x000fe20007ffe0ff */
[----:B------:R-:W-:Y:S01]  /*42c0*/  IMAD.WIDE.U32 R78, R78, -0x326172a9, RZ ;  /* 0xcd9e8d574e4e7825 */ /* 0x000fe200078e00ff */
[----:B------:R-:W-:Y:S02]  /*42d0*/  @!P2 IADD3 R2, -R0, 0x18, RZ ;  /* 0x000000180002a810 */ /* 0x000fe40007ffe1ff */
[----:B------:R-:W-:Y:S01]  /*42e0*/  @P0 ISETP.GE.AND P2, PT, R234, R195, PT ;  /* 0x000000c3ea00020c */ /* 0x000fe20003f46270 */
[----:B------:R-:W-:Y:S01]  /*42f0*/  FMUL.FTZ R0, R206, 1.4426950216293334961 ;  /* 0x3fb8aa3bce007820 */ /* 0x000fe20000410000 */
[----:B------:R1:W3:Y:S01]  /*4300*/  I2F R97, R2 ;  /* 0x0000000200617306 */ /* 0x0002e20000201400 */
[-C--:B------:R-:W-:Y:S01]  /*4310*/  FFMA.FTZ R9, R80, -R191.reuse, R9 ;  /* 0x800000bf50097223 */ /* 0x080fe20000010009 */
[----:B------:R-:W-:Y:S01]  /*4320*/  @P0 FSEL R4, R4, -INF , !P2 ;  /* 0xff80000004040808 */ /* 0x000fe20005000000 */
[-C--:B------:R-:W-:Y:S01]  /*4330*/  FFMA.FTZ R10, R95, -R191.reuse, R10 ;  /* 0x800000bf5f0a7223 */ /* 0x080fe2000001000a */
[----:B------:R-:W-:Y:S01]  /*4340*/  @P0 FSEL R6, R6, -INF , !P2 ;  /* 0xff80000006060808 */ /* 0x000fe20005000000 */
[----:B------:R-:W-:Y:S01]  /*4350*/  FFMA.FTZ R11, R81, -R191, R11 ;  /* 0x800000bf510b7223 */ /* 0x000fe2000001000b */
[----:B------:R-:W-:Y:S01]  /*4360*/  @P0 ISETP.GE.AND P2, PT, R246, R195, PT ;  /* 0x000000c3f600020c */ /* 0x000fe20003f46270 */
[----:B------:R-:W-:Y:S01]  /*4370*/  FFMA.FTZ R18, R82, -R191, R18 ;  /* 0x800000bf52127223 */ /* 0x000fe20000010012 */
[----:B------:R-:W-:Y:S01]  /*4380*/  @P0 ISETP.GE.AND P3, PT, R248, R195, PT ;  /* 0x000000c3f800020c */ /* 0x000fe20003f66270 */
[-C--:B------:R-:W-:Y:S01]  /*4390*/  FFMA.FTZ R17, R96, -R191.reuse, R17 ;  /* 0x800000bf60117223 */ /* 0x080fe20000010011 */
[----:B------:R-:W-:Y:S01]  /*43a0*/  @P0 FSEL R9, R9, -INF , !P2 ;  /* 0xff80000009090808 */ /* 0x000fe20005000000 */
[-C--:B------:R-:W-:Y:S01]  /*43b0*/  FFMA.FTZ R12, R82, -R191.reuse, R12 ;  /* 0x800000bf520c7223 */ /* 0x080fe2000001000c */
[----:B------:R-:W-:Y:S01]  /*43c0*/  @P0 FSEL R11, R11, -INF , !P2 ;  /* 0xff8000000b0b0808 */ /* 0x000fe20005000000 */
[-C--:B------:R-:W-:Y:S01]  /*43d0*/  FFMA.FTZ R13, R83, -R191.reuse, R13 ;  /* 0x800000bf530d7223 */ /* 0x080fe2000001000d */
[----:B------:R-:W-:Y:S01]  /*43e0*/  @P0 FSEL R18, R18, -INF , !P5 ;  /* 0xff80000012120808 */ /* 0x000fe20006800000 */
[----:B------:R-:W-:Y:S01]  /*43f0*/  FFMA.FTZ R14, R88, -R191, R14 ;  /* 0x800000bf580e7223 */ /* 0x000fe2000001000e */
[----:B------:R-:W-:Y:S01]  /*4400*/  @P0 ISETP.GE.AND P2, PT, R247, R195, PT ;  /* 0x000000c3f700020c */ /* 0x000fe20003f46270 */
[-C--:B------:R-:W-:Y:S01]  /*4410*/  FFMA.FTZ R19, R83, -R191.reuse, R19 ;  /* 0x800000bf53137223 */ /* 0x080fe20000010013 */
[----:B------:R-:W-:Y:S01]  /*4420*/  @P0 FSEL R13, R13, -INF , !P3 ;  /* 0xff8000000d0d0808 */ /* 0x000fe20005800000 */
[-C--:B------:R-:W-:Y:S01]  /*4430*/  FFMA.FTZ R15, R80, -R191.reuse, R15 ;  /* 0x800000bf500f7223 */ /* 0x080fe2000001000f */
[----:B------:R-:W-:Y:S02]  /*4440*/  @P0 FSEL R12, R12, -INF , !P2 ;  /* 0xff8000000c0c0808 */ /* 0x000fe40005000000 */
[----:B------:R-:W-:Y:S01]  /*4450*/  @P0 FSEL R14, R14, -INF , !P2 ;  /* 0xff8000000e0e0808 */ /* 0x000fe20005000000 */
[----:B-1----:R-:W-:Y:S01]  /*4460*/  FMUL.FTZ R2, R201, 1.4426950216293334961 ;  /* 0x3fb8aa3bc9027820 */ /* 0x002fe20000410000 */
[----:B------:R-:W-:Y:S01]  /*4470*/  @P0 FSEL R15, R15, -INF , !P3 ;  /* 0xff8000000f0f0808 */ /* 0x000fe20005800000 */
[----:B---3--:R-:W-:Y:S03]  /*4480*/  FFMA.FTZ R16, R97, -R191, R16 ;  /* 0x800000bf61107223 */ /* 0x008fe60000010010 */
[----:B------:R-:W-:Y:S02]  /*4490*/  FSEL R2, R2, RZ, P1 ;  /* 0x000000ff02027208 */ /* 0x000fe40000800000 */
[----:B------:R-:W-:Y:S02]  /*44a0*/  FSETP.NEU.FTZ.AND P1, PT, R206, -INF , PT ;  /* 0xff800000ce00780b */ /* 0x000fe40003f3d000 */
[----:B------:R-:W-:Y:S01]  /*44b0*/  @P0 FSEL R16, R16, -INF , !P5 ;  /* 0xff80000010100808 */ /* 0x000fe20006800000 */
[--C-:B------:R-:W-:Y:S01]  /*44c0*/  FFMA.FTZ R4, R4, c[0x0][0x23c], -R2.reuse ;  /* 0x00008f0004047a23 */ /* 0x100fe20000010802 */
[----:B------:R-:W-:Y:S01]  /*44d0*/  FSEL R0, R0, RZ, P1 ;  /* 0x000000ff00007208 */ /* 0x000fe20000800000 */
[----:B------:R-:W-:Y:S01]  /*44e0*/  FFMA.FTZ R5, R5, c[0x0][0x23c], -R2 ;  /* 0x00008f0005057a23 */ /* 0x000fe20000010802 */
[-C--:B------:R-:W-:Y:S01]  /*44f0*/  @P0 ISETP.GE.AND P1, PT, R245, R195.reuse, PT ;  /* 0x000000c3f500020c */ /* 0x080fe20003f26270 */
[----:B------:R1:W-:Y:S01]  /*4500*/  MUFU.EX2 R92, R4 ;  /* 0x00000004005c7308 */ /* 0x0003e20000000800 */
[----:B------:R-:W-:Y:S01]  /*4510*/  @P0 ISETP.GE.AND P5, PT, R250, R195, PT ;  /* 0x000000c3fa00020c */ /* 0x000fe20003fa6270 */
[--C-:B------:R-:W-:Y:S01]  /*4520*/  FFMA.FTZ R6, R6, c[0x0][0x23c], -R0.reuse ;  /* 0x00008f0006067a23 */ /* 0x100fe20000010800 */
[----:B------:R-:W-:Y:S01]  /*4530*/  @P0 FSEL R8, R8, -INF , !P1 ;  /* 0xff80000008080808 */ /* 0x000fe20004800000 */
[--C-:B------:R-:W-:Y:S01]  /*4540*/  FFMA.FTZ R3, R7, c[0x0][0x23c], -R0.reuse ;  /* 0x00008f0007037a23 */ /* 0x100fe20000010800 */
[----:B------:R-:W-:Y:S01]  /*4550*/  @P0 FSEL R10, R10, -INF , !P1 ;  /* 0xff8000000a0a0808 */ /* 0x000fe20004800000 */
[----:B------:R-:W-:Y:S01]  /*4560*/  FFMA.FTZ R11, R11, c[0x0][0x23c], -R0 ;  /* 0x00008f000b0b7a23 */ /* 0x000fe20000010800 */
[----:B------:R-:W-:Y:S01]  /*4570*/  @P0 FSEL R17, R17, -INF , !P5 ;  /* 0xff80000011110808 */ /* 0x000fe20006800000 */
[----:B------:R-:W-:Y:S01]  /*4580*/  FFMA.FTZ R8, R8, c[0x0][0x23c], -R2 ;  /* 0x00008f0008087a23 */ /* 0x000fe20000010802 */
[----:B------:R-:W-:Y:S01]  /*4590*/  @P0 FSEL R19, R19, -INF , !P5 ;  /* 0xff80000013130808 */ /* 0x000fe20006800000 */
[----:B------:R3:W-:Y:S01]  /*45a0*/  MUFU.EX2 R91, R5 ;  /* 0x00000005005b7308 */ /* 0x0007e20000000800 */
[----:B------:R-:W-:Y:S02]  /*45b0*/  FFMA.FTZ R10, R10, c[0x0][0x23c], -R0 ;  /* 0x00008f000a0a7a23 */ /* 0x000fe40000010800 */
[--C-:B------:R-:W-:Y:S02]  /*45c0*/  FFMA.FTZ R16, R16, c[0x0][0x23c], -R2.reuse ;  /* 0x00008f0010107a23 */ /* 0x100fe40000010802 */
[--C-:B------:R-:W-:Y:S02]  /*45d0*/  FFMA.FTZ R12, R12, c[0x0][0x23c], -R2.reuse ;  /* 0x00008f000c0c7a23 */ /* 0x100fe40000010802 */
[----:B------:R-:W-:Y:S02]  /*45e0*/  FFMA.FTZ R13, R13, c[0x0][0x23c], -R2 ;  /* 0x00008f000d0d7a23 */ /* 0x000fe40000010802 */
[--C-:B------:R-:W-:Y:S01]  /*45f0*/  FFMA.FTZ R18, R18, c[0x0][0x23c], -R0.reuse ;  /* 0x00008f0012127a23 */ /* 0x100fe20000010800 */
[----:B------:R-:W-:Y:S01]  /*4600*/  MUFU.EX2 R90, R10 ;  /* 0x0000000a005a7308 */ /* 0x000fe20000000800 */
[--C-:B------:R-:W-:Y:S02]  /*4610*/  FFMA.FTZ R14, R14, c[0x0][0x23c], -R0.reuse ;  /* 0x00008f000e0e7a23 */ /* 0x100fe40000010800 */
[----:B------:R-:W-:Y:S01]  /*4620*/  FFMA.FTZ R15, R15, c[0x0][0x23c], -R0 ;  /* 0x00008f000f0f7a23 */ /* 0x000fe20000010800 */
[----:B-1----:R-:W-:Y:S01]  /*4630*/  LOP3.LUT R4, R79, R216, R94, 0x96, !PT ;  /* 0x000000d84f047212 */ /* 0x002fe200078e965e */
[----:B------:R-:W-:Y:S05]  /*4640*/  FFMA.FTZ R0, R19, c[0x0][0x23c], -R0 ;  /* 0x00008f0013007a23 */ /* 0x000fea0000010800 */
[----:B------:R-:W-:Y:S01]  /*4650*/  MUFU.EX2 R94, R6 ;  /* 0x00000006005e7308 */ /* 0x000fe20000000800 */
[----:B---3--:R-:W-:Y:S05]  /*4660*/  IMAD.WIDE.U32 R4, R4, -0x2daee0ad, RZ ;  /* 0xd2511f5304047825 */ /* 0x008fea00078e00ff */
[----:B------:R-:W-:Y:S04]  /*4670*/  LOP3.LUT R5, R5, R72, R93, 0x96, !PT ;  /* 0x0000004805057212 */ /* 0x000fe800078e965d */
[----:B------:R-:W-:Y:S10]  /*4680*/  MUFU.EX2 R81, R13 ;  /* 0x0000000d00517308 */ /* 0x000ff40000000800 */
[----:B------:R1:W-:Y:S10]  /*4690*/  MUFU.EX2 R93, R3 ;  /* 0x00000003005d7308 */ /* 0x0003f40000000800 */
[----:B------:R-:W-:Y:S10]  /*46a0*/  MUFU.EX2 R80, R15 ;  /* 0x0000000f00507308 */ /* 0x000ff40000000800 */
[----:B------:R-:W3:Y:S01]  /*46b0*/  MUFU.EX2 R77, R16 ;  /* 0x00000010004d7308 */ /* 0x000ee20000000800 */
[--C-:B-1----:R-:W-:Y:S02]  /*46c0*/  FFMA.FTZ R3, R9, c[0x0][0x23c], -R2.reuse ;  /* 0x00008f0009037a23 */ /* 0x102fe40000010802 */
[----:B------:R-:W-:Y:S07]  /*46d0*/  FFMA.FTZ R2, R17, c[0x0][0x23c], -R2 ;  /* 0x00008f0011027a23 */ /* 0x000fee0000010802 */
[----:B------:R-:W-:Y:S01]  /*46e0*/  MUFU.EX2 R79, R18 ;  /* 0x00000012004f7308 */ /* 0x000fe20000000800 */
[----:B--2---:R-:W-:Y:S02]  /*46f0*/  LOP3.LUT R6, R73, R76, R84, 0x96, !PT ;  /* 0x0000004c49067212 */ /* 0x004fe400078e9654 */
[----:B------:R-:W2:Y:S01]  /*4700*/  LDL R84, [R1+0x10] ;  /* 0x0000100001547983 */ /* 0x000ea20000100800 */
[----:B------:R-:W-:Y:S02]  /*4710*/  IADD3 R76, R218, -0x4ab325aa, RZ ;  /* 0xb54cda56da4c7810 */ /* 0x000fe40007ffe0ff */
[----:B------:R-:W-:Y:S05]  /*4720*/  IMAD.WIDE.U32 R6, R6, -0x326172a9, RZ ;  /* 0xcd9e8d5706067825 */ /* 0x000fea00078e00ff */
[----:B------:R-:W-:Y:S02]  /*4730*/  LOP3.LUT R72, R7, R78, R86, 0x96, !PT ;  /* 0x0000004e07487212 */ /* 0x000fe400078e9656 */
[----:B------:R4:W-:Y:S03]  /*4740*/  MUFU.EX2 R86, R8 ;  /* 0x0000000800567308 */ /* 0x0009e60000000800 */
[----:B------:R-:W-:Y:S07]  /*4750*/  IMAD.WIDE.U32 R72, R72, -0x2daee0ad, RZ ;  /* 0xd2511f5348487825 */ /* 0x000fee00078e00ff */
[----:B------:R-:W1:Y:S01]  /*4760*/  MUFU.EX2 R78, R0 ;  /* 0x00000000004e7308 */ /* 0x000e620000000800 */
[----:B----4-:R-:W-:Y:S01]  /*4770*/  LOP3.LUT R8, R73, R4, R87, 0x96, !PT ;  /* 0x0000000449087212 */ /* 0x010fe200078e9657 */
[----:B------:R-:W-:Y:S08]  /*4780*/  IMAD.WIDE.U32 R4, R5, -0x326172a9, RZ ;  /* 0xcd9e8d5705047825 */ /* 0x000ff000078e00ff */
[----:B------:R4:W1:Y:S01]  /*4790*/  MUFU.EX2 R87, R3 ;  /* 0x0000000300577308 */ /* 0x0008620000000800 */
[----:B------:R-:W-:Y:S01]  /*47a0*/  IMAD.WIDE.U32 R8, R8, -0x326172a9, RZ ;  /* 0xcd9e8d5708087825 */ /* 0x000fe200078e00ff */
[----:B------:R-:W-:Y:S03]  /*47b0*/  LOP3.LUT R6, R5, R6, R98, 0x96, !PT ;  /* 0x0000000605067212 */ /* 0x000fe600078e9662 */
[----:B------:R-:W-:Y:S01]  /*47c0*/  IMAD.MOV.U32 R98, RZ, RZ, c[0x0][0x22c] ;  /* 0x00008b00ff627624 */ /* 0x000fe200078e00ff */
[----:B------:R-:W-:Y:S01]  /*47d0*/  LOP3.LUT R4, R9, R4, R89, 0x96, !PT ;  /* 0x0000000409047212 */ /* 0x000fe200078e9659 */
[----:B------:R-:W-:Y:S03]  /*47e0*/  IMAD.WIDE.U32 R6, R6, -0x2daee0ad, RZ ;  /* 0xd2511f5306067825 */ /* 0x000fe600078e00ff */
[----:B------:R1:W1:Y:S01]  /*47f0*/  MUFU.EX2 R89, R11 ;  /* 0x0000000b00597308 */ /* 0x0002620000000800 */
[----:B------:R-:W-:Y:S01]  /*4800*/  IMAD.WIDE.U32 R4, R4, -0x2daee0ad, RZ ;  /* 0xd2511f5304047825 */ /* 0x000fe200078e00ff */
[----:B------:R-:W-:Y:S03]  /*4810*/  LOP3.LUT R72, R7, R72, R85, 0x96, !PT ;  /* 0x0000004807487212 */ /* 0x000fe600078e9655 */
[----:B------:R-:W-:Y:S01]  /*4820*/  IMAD R98, R98, c[0x0][0x1c0], RZ ;  /* 0x0000700062627a24 */ /* 0x000fe200078e02ff */
[C---:B------:R-:W-:Y:S02]  /*4830*/  LOP3.LUT R73, R4.reuse, 0xffff, RZ, 0xc0, !PT ;  /* 0x0000ffff04497812 */ /* 0x040fe400078ec0ff */
[----:B------:R-:W-:Y:S02]  /*4840*/  LOP3.LUT R7, R4, 0xff, RZ, 0xc0, !PT ;  /* 0x000000ff04077812 */ /* 0x000fe400078ec0ff */
[----:B------:R-:W-:Y:S01]  /*4850*/  MUFU.EX2 R85, R14 ;  /* 0x0000000e00557308 */ /* 0x000fe20000000800 */
[--C-:B------:R-:W-:Y:S01]  /*4860*/  SHF.R.U32.HI R95, RZ, 0x10, R4.reuse ;  /* 0x00000010ff5f7819 */ /* 0x100fe20000011604 */
[----:B------:R-:W-:Y:S01]  /*4870*/  IMAD.U32 R98, R98, -0x40, RZ ;  /* 0xffffffc062627824 */ /* 0x000fe200078e00ff */
[----:B----4-:R-:W-:Y:S02]  /*4880*/  SHF.R.U32.HI R3, RZ, 0x18, R4 ;  /* 0x00000018ff037819 */ /* 0x010fe40000011604 */
[----:B------:R-:W-:Y:S02]  /*4890*/  ISETP.LE.U32.AND P4, PT, R7, UR4, PT ;  /* 0x0000000407007c0c */ /* 0x000fe4000bf83070 */
[----:B------:R-:W-:Y:S11]  /*48a0*/  ISETP.LE.U32.AND P1, PT, R3, UR4, PT ;  /* 0x0000000403007c0c */ /* 0x000ff6000bf23070 */
[----:B---3--:R-:W-:Y:S02]  /*48b0*/  @!P4 FADD.FTZ R77, -R77, -RZ ;  /* 0x800000ff4d4dc221 */ /* 0x008fe40000010100 */
[----:B-1----:R-:W-:Y:S01]  /*48c0*/  @!P1 FADD.FTZ R78, -R78, -RZ ;  /* 0x800000ff4e4e9221 */ /* 0x002fe20000010100 */
[----:B--2---:R-:W-:Y:S01]  /*48d0*/  LOP3.LUT R6, R5, R6, R84, 0x96, !PT ;  /* 0x0000000605067212 */ /* 0x004fe200078e9654 */
[----:B------:R-:W-:Y:S01]  /*48e0*/  IMAD.WIDE.U32 R4, R72, -0x326172a9, RZ ;  /* 0xcd9e8d5748047825 */ /* 0x000fe200078e00ff */
[----:B------:R-:W1:Y:S04]  /*48f0*/  MUFU.EX2 R84, R12 ;  /* 0x0000000c00547308 */ /* 0x000e680000000800 */
[----:B------:R-:W-:Y:S02]  /*4900*/  LOP3.LUT R3, R5, R8, R76, 0x96, !PT ;  /* 0x0000000805037212 */ /* 0x000fe400078e964c */
[C---:B------:R-:W-:Y:S02]  /*4910*/  LOP3.LUT R8, R4.reuse, 0xffff, RZ, 0xc0, !PT ;  /* 0x0000ffff04087812 */ /* 0x040fe400078ec0ff */
[----:B------:R-:W-:Y:S02]  /*4920*/  LOP3.LUT R5, R3, 0xffff, RZ, 0xc0, !PT ;  /* 0x0000ffff03057812 */ /* 0x000fe400078ec0ff */
[----:B------:R2:W3:Y:S01]  /*4930*/  MUFU.EX2 R76, R2 ;  /* 0x00000002004c7308 */ /* 0x0004e20000000800 */
[----:B------:R-:W-:Y:S02]  /*4940*/  LOP3.LUT R10, R4, 0xff, RZ, 0xc0, !PT ;  /* 0x000000ff040a7812 */ /* 0x000fe400078ec0ff */
[----:B------:R-:W-:Y:S02]  /*4950*/  SHF.R.U32.HI R5, RZ, 0x8, R5 ;  /* 0x00000008ff057819 */ /* 0x000fe40000011605 */
[--C-:B------:R-:W-:Y:S02]  /*4960*/  SHF.R.U32.HI R11, RZ, 0x18, R4.reuse ;  /* 0x00000018ff0b7819 */ /* 0x100fe40000011604 */
[----:B------:R-:W-:Y:S02]  /*4970*/  LOP3.LUT R5, R5, 0xffff, RZ, 0xc0, !PT ;  /* 0x0000ffff05057812 */ /* 0x000fe400078ec0ff */
[----:B------:R-:W-:Y:S02]  /*4980*/  SHF.R.U32.HI R9, RZ, 0x10, R4 ;  /* 0x00000010ff097819 */ /* 0x000fe40000011604 */
[--C-:B------:R-:W-:Y:S02]  /*4990*/  SHF.R.U32.HI R4, RZ, 0x10, R3.reuse ;  /* 0x00000010ff047819 */ /* 0x100fe40000011603 */
[----:B------:R-:W-:Y:S02]  /*49a0*/  LOP3.LUT R7, R3, 0xff, RZ, 0xc0, !PT ;  /* 0x000000ff03077812 */ /* 0x000fe400078ec0ff */
[----:B------:R-:W-:Y:S02]  /*49b0*/  ISETP.LE.U32.AND P2, PT, R5, UR4, PT ;  /* 0x0000000405007c0c */ /* 0x000fe4000bf43070 */
[----:B------:R-:W-:Y:S02]  /*49c0*/  LOP3.LUT R4, R4, 0xff, RZ, 0xc0, !PT ;  /* 0x000000ff04047812 */ /* 0x000fe400078ec0ff */
[----:B------:R-:W-:Y:S02]  /*49d0*/  ISETP.LE.U32.AND P3, PT, R7, UR4, PT ;  /* 0x0000000407007c0c */ /* 0x000fe4000bf63070 */
[----:B------:R-:W-:Y:S02]  /*49e0*/  ISETP.LE.U32.AND P6, PT, R4, UR4, PT ;  /* 0x0000000404007c0c */ /* 0x000fe4000bfc3070 */
[----:B------:R-:W-:Y:S02]  /*49f0*/  SHF.R.U32.HI R4, RZ, 0x18, R3 ;  /* 0x00000018ff047819 */ /* 0x000fe40000011603 */
[----:B------:R-:W-:Y:S02]  /*4a00*/  SHF.R.U32.HI R3, RZ, 0x8, R8 ;  /* 0x00000008ff037819 */ /* 0x000fe40000011608 */
[----:B------:R-:W-:Y:S01]  /*4a10*/  ISETP.LE.U32.AND P5, PT, R4, UR4, PT ;  /* 0x0000000404007c0c */ /* 0x000fe2000bfa3070 */
[----:B------:R-:W-:Y:S01]  /*4a20*/  @!P2 FADD.FTZ R91, -R91, -RZ ;  /* 0x800000ff5b5ba221 */ /* 0x000fe20000010100 */
[----:B------:R-:W-:Y:S02]  /*4a30*/  LOP3.LUT R3, R3, 0xffff, RZ, 0xc0, !PT ;  /* 0x0000ffff03037812 */ /* 0x000fe400078ec0ff */
[----:B------:R-:W-:Y:S01]  /*4a40*/  LOP3.LUT R4, R9, 0xff, RZ, 0xc0, !PT ;  /* 0x000000ff09047812 */ /* 0x000fe200078ec0ff */
[----:B------:R-:W-:Y:S01]  /*4a50*/  @!P3 FADD.FTZ R92, -R92, -RZ ;  /* 0x800000ff5c5cb221 */ /* 0x000fe20000010100 */
[----:B------:R-:W-:Y:S01]  /*4a60*/  ISETP.LE.U32.AND P2, PT, R3, UR4, PT ;  /* 0x0000000403007c0c */ /* 0x000fe2000bf43070 */
[----:B------:R-:W-:Y:S01]  /*4a70*/  @!P6 FADD.FTZ R94, -R94, -RZ ;  /* 0x800000ff5e5ee221 */ /* 0x000fe20000010100 */
[----:B------:R-:W-:Y:S02]  /*4a80*/  LOP3.LUT R3, R6, 0xffff, RZ, 0xc0, !PT ;  /* 0x0000ffff06037812 */ /* 0x000fe400078ec0ff */
[----:B------:R-:W-:Y:S02]  /*4a90*/  ISETP.LE.U32.AND P3, PT, R10, UR4, PT ;  /* 0x000000040a007c0c */ /* 0x000fe4000bf63070 */
[----:B--2---:R-:W-:Y:S01]  /*4aa0*/  SHF.R.U32.HI R2, RZ, 0x8, R3 ;  /* 0x00000008ff027819 */ /* 0x004fe20000011603 */
[----:B------:R-:W-:Y:S01]  /*4ab0*/  @!P5 FADD.FTZ R93, -R93, -RZ ;  /* 0x800000ff5d5dd221 */ /* 0x000fe20000010100 */
[----:B------:R-:W-:Y:S02]  /*4ac0*/  ISETP.LE.U32.AND P6, PT, R11, UR4, PT ;  /* 0x000000040b007c0c */ /* 0x000fe4000bfc3070 */
[----:B------:R-:W-:Y:S02]  /*4ad0*/  LOP3.LUT R2, R2, 0xffff, RZ, 0xc0, !PT ;  /* 0x0000ffff02027812 */ /* 0x000fe400078ec0ff */
[----:B------:R-:W-:Y:S01]  /*4ae0*/  LOP3.LUT R3, R6, 0xff, RZ, 0xc0, !PT ;  /* 0x000000ff06037812 */ /* 0x000fe200078ec0ff */
[----:B------:R-:W-:Y:S01]  /*4af0*/  @!P2 FADD.FTZ R87, -R87, -RZ ;  /* 0x800000ff5757a221 */ /* 0x000fe20000010100 */
[----:B------:R-:W-:Y:S02]  /*4b00*/  ISETP.LE.U32.AND P2, PT, R2, UR4, PT ;  /* 0x0000000402007c0c */ /* 0x000fe4000bf43070 */
[----:B------:R-:W-:Y:S01]  /*4b10*/  SHF.R.U32.HI R2, RZ, 0x8, R73 ;  /* 0x00000008ff027819 */ /* 0x000fe20000011649 */
[----:B------:R-:W-:Y:S01]  /*4b20*/  @!P3 FADD.FTZ R86, -R86, -RZ ;  /* 0x800000ff5656b221 */ /* 0x000fe20000010100 */
[----:B------:R-:W-:Y:S02]  /*4b30*/  ISETP.LE.U32.AND P3, PT, R3, UR4, PT ;  /* 0x0000000403007c0c */ /* 0x000fe4000bf63070 */
[--C-:B------:R-:W-:Y:S01]  /*4b40*/  SHF.R.U32.HI R3, RZ, 0x10, R6.reuse ;  /* 0x00000010ff037819 */ /* 0x100fe20000011606 */
[----:B------:R-:W-:Y:S01]  /*4b50*/  @!P6 FADD.FTZ R89, -R89, -RZ ;  /* 0x800000ff5959e221 */ /* 0x000fe20000010100 */
[----:B------:R-:W-:Y:S02]  /*4b60*/  LOP3.LUT R0, R2, 0xffff, RZ, 0xc0, !PT ;  /* 0x0000ffff02007812 */ /* 0x000fe400078ec0ff */
[----:B------:R-:W-:Y:S02]  /*4b70*/  LOP3.LUT R3, R3, 0xff, RZ, 0xc0, !PT ;  /* 0x000000ff03037812 */ /* 0x000fe400078ec0ff */
[----:B------:R-:W-:Y:S01]  /*4b80*/  LOP3.LUT R2, R95, 0xff, RZ, 0xc0, !PT ;  /* 0x000000ff5f027812 */ /* 0x000fe200078ec0ff */
[----:B------:R-:W-:Y:S01]  /*4b90*/  @!P2 FADD.FTZ R81, -R81, -RZ ;  /* 0x800000ff5151a221 */ /* 0x000fe20000010100 */
[----:B------:R-:W-:Y:S02]  /*4ba0*/  ISETP.LE.U32.AND P5, PT, R4, UR4, PT ;  /* 0x0000000404007c0c */ /* 0x000fe4000bfa3070 */
[----:B------:R-:W-:Y:S01]  /*4bb0*/  ISETP.LE.U32.AND P2, PT, R2, UR4, PT ;  /* 0x0000000402007c0c */ /* 0x000fe2000bf43070 */
[----:B-1----:R-:W-:Y:S01]  /*4bc0*/  @!P3 FADD.FTZ R84, -R84, -RZ ;  /* 0x800000ff5454b221 */ /* 0x002fe20000010100 */
[----:B------:R-:W-:Y:S02]  /*4bd0*/  F2FP.RELU.PACK_AB R2, R93, R94 ;  /* 0x0000005e5d02723e */ /* 0x000fe400000008ff */
[----:B------:R-:W-:Y:S02]  /*4be0*/  ISETP.LE.U32.AND P6, PT, R3, UR4, PT ;  /* 0x0000000403007c0c */ /* 0x000fe4000bfc3070 */
[----:B------:R-:W-:Y:S01]  /*4bf0*/  F2FP.RELU.PACK_AB R3, R91, R92 ;  /* 0x0000005c5b03723e */ /* 0x000fe200000008ff */
[----:B------:R1:W-:Y:S01]  /*4c00*/  STS [R207+0x20400], R2 ;  /* 0x02040002cf007388 */ /* 0x0003e20000000800 */
[----:B------:R-:W-:Y:S02]  /*4c10*/  ISETP.LE.U32.AND P3, PT, R0, UR4, PT ;  /* 0x0000000400007c0c */ /* 0x000fe4000bf63070 */
[----:B------:R-:W-:Y:S01]  /*4c20*/  F2FP.RELU.PACK_AB R0, R87, R86 ;  /* 0x000000565700723e */ /* 0x000fe200000008ff */
[----:B------:R2:W-:Y:S01]  /*4c30*/  STS [R207+0x20000], R3 ;  /* 0x02000003cf007388 */ /* 0x0005e20000000800 */
[----:B------:R-:W-:Y:S01]  /*4c40*/  SHF.R.U32.HI R6, RZ, 0x18, R6 ;  /* 0x00000018ff067819 */ /* 0x000fe20000011606 */
[----:B------:R-:W-:Y:S01]  /*4c50*/  @!P5 FADD.FTZ R90, -R90, -RZ ;  /* 0x800000ff5a5ad221 */ /* 0x000fe20000010100 */
[----:B------:R-:W-:Y:S01]  /*4c60*/  F2FP.RELU.PACK_AB R4, R81, R84 ;  /* 0x000000545104723e */ /* 0x000fe200000008ff */
[----:B------:R4:W-:Y:S01]  /*4c70*/  STS [R210+0x20000], R0 ;  /* 0x02000000d2007388 */ /* 0x0009e20000000800 */
[----:B------:R-:W-:Y:S01]  /*4c80*/  ISETP.LE.U32.AND P5, PT, R6, UR4, PT ;  /* 0x0000000406007c0c */ /* 0x000fe2000bfa3070 */
[----:B------:R-:W-:Y:S01]  /*4c90*/  @!P6 FADD.FTZ R85, -R85, -RZ ;  /* 0x800000ff5555e221 */ /* 0x000fe20000010100 */
[----:B------:R-:W-:Y:S01]  /*4ca0*/  F2FP.RELU.PACK_AB R5, R89, R90 ;  /* 0x0000005a5905723e */ /* 0x000fe200000008ff */
[----:B------:R-:W-:Y:S01]  /*4cb0*/  @!P2 FADD.FTZ R79, -R79, -RZ ;  /* 0x800000ff4f4fa221 */ /* 0x000fe20000010100 */
[----:B------:R-:W-:Y:S01]  /*4cc0*/  FSETP.GE.FTZ.AND P2, PT, R91, RZ, PT ;  /* 0x000000ff5b00720b */ /* 0x000fe20003f56000 */
[----:B---3--:R-:W-:Y:S01]  /*4cd0*/  @!P3 FADD.FTZ R76, -R76, -RZ ;  /* 0x800000ff4c4cb221 */ /* 0x008fe20000010100 */
[----:B------:R-:W-:Y:S01]  /*4ce0*/  FSETP.GE.FTZ.AND P3, PT, R92, RZ, PT ;  /* 0x000000ff5c00720b */ /* 0x000fe20003f76000 */
[----:B------:R-:W-:Y:S01]  /*4cf0*/  STS [R210+0x20400], R5 ;  /* 0x02040005d2007388 */ /* 0x000fe20000000800 */
[----:B------:R-:W-:Y:S02]  /*4d00*/  FSETP.GE.FTZ.AND P6, PT, R87, RZ, PT ;  /* 0x000000ff5700720b */ /* 0x000fe40003fd6000 */
[----:B------:R-:W-:Y:S01]  /*4d10*/  FSETP.GE.FTZ.AND P4, PT, R81, RZ, PT ;  /* 0x000000ff5100720b */ /* 0x000fe20003f96000 */
[----:B------:R-:W-:Y:S02]  /*4d20*/  STS [R208+0x20000], R4 ;  /* 0x02000004d0007388 */ /* 0x000fe40000000800 */
[----:B------:R-:W-:Y:S01]  /*4d30*/  @!P5 FADD.FTZ R80, -R80, -RZ ;  /* 0x800000ff5050d221 */ /* 0x000fe20000010100 */
[----:B------:R-:W-:Y:S02]  /*4d40*/  FSETP.GE.FTZ.AND P5, PT, R84, RZ, PT ;  /* 0x000000ff5400720b */ /* 0x000fe40003fb6000 */
[----:B-1----:R-:W-:Y:S02]  /*4d50*/  F2FP.RELU.PACK_AB R2, R76, R77 ;  /* 0x0000004d4c02723e */ /* 0x002fe400000008ff */
[----:B--2---:R-:W-:Y:S02]  /*4d60*/  F2FP.RELU.PACK_AB R3, R80, R85 ;  /* 0x000000555003723e */ /* 0x004fe400000008ff */
[----:B----4-:R-:W-:Y:S03]  /*4d70*/  F2FP.RELU.PACK_AB R0, R78, R79 ;  /* 0x0000004f4e00723e */ /* 0x010fe600000008ff */
[----:B------:R1:W-:Y:S04]  /*4d80*/  STS [R208+0x20400], R3 ;  /* 0x02040003d0007388 */ /* 0x0003e80000000800 */
[----:B------:R-:W-:Y:S04]  /*4d90*/  STS [R209+0x20400], R0 ;  /* 0x02040000d1007388 */ /* 0x000fe80000000800 */
[----:B------:R2:W-:Y:S04]  /*4da0*/  STS [R209+0x20000], R2 ;  /* 0x02000002d1007388 */ /* 0x0005e80000000800 */
[----:B------:R-:W-:Y:S08]  /*4db0*/  LDSM.16.M88.4 R16, [R176+0xc000] ;  /* 0x00c00000b010783b */ /* 0x000ff00000000200 */
[----:B------:R-:W3:Y:S01]  /*4dc0*/  LDSM.16.M88.4 R8, [R172+0x18000] ;  /* 0x01800000ac08783b */ /* 0x000ee20000000200 */
[----:B-1----:R-:W-:Y:S07]  /*4dd0*/  IMAD.MOV.U32 R3, RZ, RZ, R211 ;  /* 0x000000ffff037224 */ /* 0x002fee00078e00d3 */
[----:B------:R-:W1:Y:S01]  /*4de0*/  LDSM.16.M88.4 R68, [R172+0x18800] ;  /* 0x01880000ac44783b */ /* 0x000e620000000200 */
[----:B--2---:R-:W-:Y:S07]  /*4df0*/  IMAD.MOV.U32 R2, RZ, RZ, R212 ;  /* 0x000000ffff027224 */ /* 0x004fee00078e00d4 */
[----:B------:R-:W-:Y:S01]  /*4e00*/  LDSM.16.M88.4 R72, [R177+0xc000] ;  /* 0x00c00000b148783b */ /* 0x000fe20000000200 */
[C---:B---3--:R-:W-:Y:S08]  /*4e10*/  HMMA.16816.F32 R4, R16.reuse, R8, RZ ;  /* 0x000000081004723c */ /* 0x048ff000000018ff */
[C---:B------:R-:W-:Y:S08]  /*4e20*/  HMMA.16816.F32 R8, R16.reuse, R10, RZ ;  /* 0x0000000a1008723c */ /* 0x040ff000000018ff */
[C---:B-1----:R-:W-:Y:S08]  /*4e30*/  HMMA.16816.F32 R12, R16.reuse, R68, RZ ;  /* 0x00000044100c723c */ /* 0x042ff000000018ff */
[----:B------:R-:W-:Y:S01]  /*4e40*/  HMMA.16816.F32 R16, R16, R70, RZ ;  /* 0x000000461010723c */ /* 0x000fe200000018ff */
[----:B------:R-:W1:Y:S07]  /*4e50*/  LDSM.16.M88.4 R68, [R169+0x18000] ;  /* 0x01800000a944783b */ /* 0x000e6e0000000200 */
[C---:B-1----:R-:W-:Y:S08]  /*4e60*/  HMMA.16816.F32 R4, R72.reuse, R68, R4 ;  /* 0x000000444804723c */ /* 0x042ff00000001804 */
[C---:B------:R-:W-:Y:S01]  /*4e70*/  HMMA.16816.F32 R8, R72.reuse, R70, R8 ;  /* 0x000000464808723c */ /* 0x040fe20000001808 */
[----:B------:R-:W1:Y:S07]  /*4e80*/  LDSM.16.M88.4 R68, [R169+0x18800] ;  /* 0x01880000a944783b */ /* 0x000e6e0000000200 */
[C---:B-1----:R-:W-:Y:S08]  /*4e90*/  HMMA.16816.F32 R12, R72.reuse, R68, R12 ;  /* 0x00000044480c723c */ /* 0x042ff0000000180c */
[----:B------:R-:W-:Y:S01]  /*4ea0*/  HMMA.16816.F32 R16, R72, R70, R16 ;  /* 0x000000464810723c */ /* 0x000fe20000001810 */
[----:B------:R-:W-:Y:S08]  /*4eb0*/  LDSM.16.M88.4 R68, [R179+0xc000] ;  /* 0x00c00000b344783b */ /* 0x000ff00000000200 */
[----:B------:R-:W1:Y:S02]  /*4ec0*/  LDSM.16.M88.4 R72, [R171+0x18000] ;  /* 0x01800000ab48783b */ /* 0x000e640000000200 */
        /* <DEDUP_REMOVED lines=63> */
[C---:B-1----:R-:W-:Y:S07]  /*52c0*/  HMMA.16816.F32 R4, R68.reuse, R72, R4 ;  /* 0x000000484404723c */ /* 0x042fee0000001804 */
[C---:B------:R-:W-:Y:S01]  /*52d0*/  LEA R72, P1, R215.reuse, R2, 0x2 ;  /* 0x00000002d7487211 */ /* 0x040fe200078210ff */
[C---:B------:R-:W-:Y:S04]  /*52e0*/  HMMA.16816.F32 R8, R68.reuse, R74, R8 ;  /* 0x0000004a4408723c */ /* 0x040fe80000001808 */
[----:B------:R-:W-:Y:S02]  /*52f0*/  LEA.HI.X.SX32 R73, R215, R3, 0x2, P1 ;  /* 0x00000003d7497211 */ /* 0x000fe400008f16ff */
[----:B------:R-:W-:Y:S03]  /*5300*/  FSETP.GE.FTZ.AND P1, PT, R86, RZ, PT ;  /* 0x000000ff5600720b */ /* 0x000fe60003f36000 */
[----:B------:R-:W2:Y:S04]  /*5310*/  LDG.E R2, [R72.64] ;  /* 0x0000000648027981 */ /* 0x000ea8000c1e1900 */
[----:B------:R2:W3:Y:S03]  /*5320*/  LDG.E R0, [R72.64+0x20] ;  /* 0x0000200648007981 */ /* 0x0004e6000c1e1900 */
[C---:B--2---:R-:W-:Y:S02]  /*5330*/  FADD.FTZ R72, -R2.reuse, R4 ;  /* 0x0000000402487221 */ /* 0x044fe40000010100 */
[C---:B------:R-:W-:Y:S06]  /*5340*/  FADD.FTZ R4, -R2.reuse, R5 ;  /* 0x0000000502047221 */ /* 0x040fec0000010100 */
        /* <DEDUP_REMOVED lines=41> */
[----:B------:R-:W-:Y:S01]  /*55e0*/  FADD.FTZ R4, -R0, R14 ;  /* 0x0000000e00047221 */ /* 0x000fe20000010100 */
[----:B------:R-:W-:Y:S01]  /*55f0*/  FSETP.GE.FTZ.AND P1, PT, R78, RZ, PT ;  /* 0x000000ff4e00720b */ /* 0x000fe20003f36000 */
[----:B------:R-:W-:Y:S01]  /*5600*/  FMUL.FTZ R69, R94, R6 ;  /* 0x000000065e457220 */ /* 0x000fe20000410000 */
[----:B------:R-:W-:Y:S01]  /*5610*/  FSEL R3, R3, R0, P2 ;  /* 0x0000000003037208 */ /* 0x000fe20001000000 */
[----:B------:R-:W-:Y:S01]  /*5620*/  FMUL.FTZ R17, R90, R2 ;  /* 0x000000025a117220 */ /* 0x000fe20000410000 */
[----:B------:R-:W-:Y:S01]  /*5630*/  FSETP.GE.FTZ.AND P3, PT, R80, RZ, PT ;  /* 0x000000ff5000720b */ /* 0x000fe20003f76000 */
[C---:B------:R-:W-:Y:S01]  /*5640*/  FADD.FTZ R2, -R0.reuse, R18 ;  /* 0x0000001200027221 */ /* 0x040fe20000010100 */
        /* <DEDUP_REMOVED lines=89> */
.L_x_1321:
        /* <DEDUP_REMOVED lines=24> */
[----:B------:R-:W-:Y:S01]  /*5d60*/  LDSM.16.MT88.4 R76, [R0+0xe800] ;  /* 0x00e80000004c783b */ /* 0x000fe20000004200 */
        /* <DEDUP_REMOVED lines=9> */
[----:B------:R-:W1:Y:S07]  /*5e00*/  LDSM.16.MT88.4 R16, [R0+0xc800] ;  /* 0x00c800000010783b */ /* 0x000e6e0000004200 */
[-C--:B----4-:R-:W-:Y:S08]  /*5e10*/  HMMA.16816.F32 R52, R4, R68.reuse, R52 ;  /* 0x000000440434723c */ /* 0x090ff00000001834 */
[C---:B------:R-:W-:Y:S08]  /*5e20*/  HMMA.16816.F32 R56, R12.reuse, R68, R56 ;  /* 0x000000440c38723c */ /* 0x040ff00000001838 */
[-C--:B------:R-:W-:Y:S01]  /*5e30*/  HMMA.16816.F32 R60, R12, R70.reuse, R60 ;  /* 0x000000460c3c723c */ /* 0x080fe2000000183c */
[----:B------:R-:W2:Y:S07]  /*5e40*/  LDSM.16.MT88.4 R12, [R0+0x10800] ;  /* 0x01080000000c783b */ /* 0x000eae0000004200 */
[----:B------:R-:W-:Y:S01]  /*5e50*/  HMMA.16816.F32 R64, R4, R70, R64 ;  /* 0x000000460440723c */ /* 0x000fe20000001840 */
[----:B------:R-:W-:Y:S05]  /*5e60*/  LDSM.16.MT88.4 R4, [R174+0x21000] ;  /* 0x02100000ae04783b */ /* 0x000fea0000004200 */
[----:B------:R-:W-:Y:S02]  /*5e70*/  LDSM.16.MT88.4 R68, [R173+0x21000] ;  /* 0x02100000ad44783b */ /* 0x000fe40000004200 */
        /* <DEDUP_REMOVED lines=9> */
[----:B------:R-:W3:Y:S07]  /*5f10*/  LDSM.16.MT88.4 R76, [R0+0xf000] ;  /* 0x00f00000004c783b */ /* 0x000eee0000004200 */
[-C--:B--2---:R-:W-:Y:S08]  /*5f20*/  HMMA.16816.F32 R52, R8, R12.reuse, R52 ;  /* 0x0000000c0834723c */ /* 0x084ff00000001834 */
[C---:B------:R-:W-:Y:S08]  /*5f30*/  HMMA.16816.F32 R56, R72.reuse, R12, R56 ;  /* 0x0000000c4838723c */ /* 0x040ff00000001838 */
[-C--:B------:R-:W-:Y:S01]  /*5f40*/  HMMA.16816.F32 R60, R72, R14.reuse, R60 ;  /* 0x0000000e483c723c */ /* 0x080fe2000000183c */
[----:B------:R-:W2:Y:S07]  /*5f50*/  LDSM.16.MT88.4 R72, [R0+0x11000] ;  /* 0x011000000048783b */ /* 0x000eae0000004200 */
[----:B------:R-:W-:Y:S01]  /*5f60*/  HMMA.16816.F32 R64, R8, R14, R64 ;  /* 0x0000000e0840723c */ /* 0x000fe20000001840 */
[----:B------:R-:W-:Y:S05]  /*5f70*/  LDSM.16.MT88.4 R8, [R174+0x21800] ;  /* 0x02180000ae08783b */ /* 0x000fea0000004200 */
[----:B------:R-:W4:Y:S02]  /*5f80*/  LDSM.16.MT88.4 R12, [R0+0xd800] ;  /* 0x00d80000000c783b */ /* 0x000f240000004200 */
[-C--:B-1----:R-:W-:Y:S08]  /*5f90*/  HMMA.16816.F32 R20, R4, R16.reuse, R20 ;  /* 0x000000100414723c */ /* 0x082ff00000001814 */
[C---:B------:R-:W-:Y:S08]  /*5fa0*/  HMMA.16816.F32 R24, R68.reuse, R16, R24 ;  /* 0x000000104418723c */ /* 0x040ff00000001818 */
[-C--:B------:R-:W-:Y:S08]  /*5fb0*/  HMMA.16816.F32 R28, R68, R18.reuse, R28 ;  /* 0x00000012441c723c */ /* 0x080ff0000000181c */
[C---:B------:R-:W-:Y:S01]  /*5fc0*/  HMMA.16816.F32 R32, R4.reuse, R18, R32 ;  /* 0x000000120420723c */ /* 0x040fe20000001820 */
[----:B------:R-:W1:Y:S07]  /*5fd0*/  LDSM.16.MT88.4 R16, [R173+0x21800] ;  /* 0x02180000ad10783b */ /* 0x000e6e0000004200 */
[-C--:B---3--:R-:W-:Y:S08]  /*5fe0*/  HMMA.16816.F32 R36, R4, R76.reuse, R36 ;  /* 0x0000004c0424723c */ /* 0x088ff00000001824 */
[C---:B------:R-:W-:Y:S08]  /*5ff0*/  HMMA.16816.F32 R40, R68.reuse, R76, R40 ;  /* 0x0000004c4428723c */ /* 0x040ff00000001828 */
[-C--:B------:R-:W-:Y:S08]  /*6000*/  HMMA.16816.F32 R44, R68, R78.reuse, R44 ;  /* 0x0000004e442c723c */ /* 0x080ff0000000182c */
[C---:B------:R-:W-:Y:S01]  /*6010*/  HMMA.16816.F32 R48, R4.reuse, R78, R48 ;  /* 0x0000004e0430723c */ /* 0x040fe20000001830 */
[----:B------:R-:W3:Y:S07]  /*6020*/  LDSM.16.MT88.4 R76, [R0+0xf800] ;  /* 0x00f80000004c783b */ /* 0x000eee0000004200 */
[-C--:B--2---:R-:W-:Y:S08]  /*6030*/  HMMA.16816.F32 R52, R4, R72.reuse, R52 ;  /* 0x000000480434723c */ /* 0x084ff00000001834 */
[C---:B------:R-:W-:Y:S08]  /*6040*/  HMMA.16816.F32 R56, R68.reuse, R72, R56 ;  /* 0x000000484438723c */ /* 0x040ff00000001838 */
[-C--:B------:R-:W-:Y:S01]  /*6050*/  HMMA.16816.F32 R60, R68, R74.reuse, R60 ;  /* 0x0000004a443c723c */ /* 0x080fe2000000183c */
[----:B------:R-:W2:Y:S05]  /*6060*/  LDSM.16.MT88.4 R68, [R0+0x11800] ;  /* 0x011800000044783b */ /* 0x000eaa0000004200 */
[----:B------:R-:W-:Y:S02]  /*6070*/  BAR.SYNC.DEFER_BLOCKING 0x0 ;  /* 0x0000000000007b1d */ /* 0x000fe40000010000 */
[----:B------:R-:W-:Y:S08]  /*6080*/  HMMA.16816.F32 R64, R4, R74, R64 ;  /* 0x0000004a0440723c */ /* 0x000ff00000001840 */
[-C--:B----4-:R-:W-:Y:S08]  /*6090*/  HMMA.16816.F32 R20, R8, R12.reuse, R20 ;  /* 0x0000000c0814723c */ /* 0x090ff00000001814 */
[C---:B-1----:R-:W-:Y:S08]  /*60a0*/  HMMA.16816.F32 R24, R16.reuse, R12, R24 ;  /* 0x0000000c1018723c */ /* 0x042ff00000001818 */
[-C--:B------:R-:W-:Y:S08]  /*60b0*/  HMMA.16816.F32 R28, R16, R14.reuse, R28 ;  /* 0x0000000e101c723c */ /* 0x080ff0000000181c */
[C---:B------:R-:W-:Y:S08]  /*60c0*/  HMMA.16816.F32 R32, R8.reuse, R14, R32 ;  /* 0x0000000e0820723c */ /* 0x040ff00000001820 */
[-C--:B---3--:R-:W-:Y:S08]  /*60d0*/  HMMA.16816.F32 R36, R8, R76.reuse, R36 ;  /* 0x0000004c0824723c */ /* 0x088ff00000001824 */
[C---:B------:R-:W-:Y:S08]  /*60e0*/  HMMA.16816.F32 R40, R16.reuse, R76, R40 ;  /* 0x0000004c1028723c */ /* 0x040ff00000001828 */
[-C--:B------:R-:W-:Y:S08]  /*60f0*/  HMMA.16816.F32 R44, R16, R78.reuse, R44 ;  /* 0x0000004e102c723c */ /* 0x080ff0000000182c */
[C---:B------:R-:W-:Y:S08]  /*6100*/  HMMA.16816.F32 R48, R8.reuse, R78, R48 ;  /* 0x0000004e0830723c */ /* 0x040ff00000001830 */
[-C--:B--2---:R-:W-:Y:S08]  /*6110*/  HMMA.16816.F32 R52, R8, R68.reuse, R52 ;  /* 0x000000440834723c */ /* 0x084ff00000001834 */
        /* <DEDUP_REMOVED lines=54> */
.L_x_1322:
[----:B------:R-:W-:Y:S01]  /*6480*/  LDSM.16.M88.4 R96, [R181] ;  /* 0x00000000b560783b */ /* 0x000fe20000000200 */
[----:B-1----:R-:W-:Y:S03]  /*6490*/  @P6 IADD3 R2, P1, R202, -0x100, RZ ;  /* 0xffffff00ca026810 */ /* 0x002fe60007f3e0ff */
[----:B------:R-:W1:Y:S02]  /*64a0*/  LDSM.16.MT88.4 R16, [R0+0x12000] ;  /* 0x012000000010783b */ /* 0x000e640000004200 */
[----:B------:R-:W-:Y:S01]  /*64b0*/  @P6 IMAD.MOV.U32 R202, RZ, RZ, R2 ;  /* 0x000000ffffca6224 */ /* 0x000fe200078e0002 */
[CC--:B------:R-:W-:Y:S01]  /*64c0*/  LEA R2, P2, R200.reuse, R188.reuse, 0x2 ;  /* 0x000000bcc8027211 */ /* 0x0c0fe200078410ff */
[----:B------:R-:W2:Y:S03]  /*64d0*/  LDSM.16.M88.4 R92, [R181+0x1000] ;  /* 0x00100000b55c783b */ /* 0x000ea60000000200 */
[-C--:B------:R-:W-:Y:S01]  /*64e0*/  LEA.HI.X.SX32 R3, R200, R189.reuse, 0x2, P2 ;  /* 0x000000bdc8037211 */ /* 0x080fe200010f16ff */
        /* <DEDUP_REMOVED lines=56> */
[----:B------:R-:W-:Y:S01]  /*6870*/  @P6 IMAD.MOV.U32 R203, RZ, RZ, R0 ;  /* 0x000000ffffcb6224 */ /* 0x000fe200078e0000 */
[----:B------:R-:W-:Y:S02]  /*6880*/  IADD3 R0, R236, 0x40, RZ ;  /* 0x00000040ec007810 */ /* 0x000fe40007ffe0ff */
        /* <DEDUP_REMOVED lines=9> */
[----:B------:R-:W-:Y:S03]  /*6920*/  IMAD.MOV.U32 R158, RZ, RZ, c[0x0][0x22c] ;  /* 0x00008b00ff9e7624 */ /* 0x000fe600078e00ff */
[----:B------:R-:W-:Y:S02]  /*6930*/  IMAD.IADD R0, R200, 0x1, R0 ;  /* 0x00000001c8007824 */ /* 0x000fe400078e0200 */
[----:B------:R-:W-:Y:S02]  /*6940*/  IMAD R158, R158, c[0x0][0x1c0], RZ ;  /* 0x000070009e9e7a24 */ /* 0x000fe400078e02ff */
[C---:B------:R-:W-:Y:S01]  /*6950*/  HMMA.16816.F32 R72, R160.reuse, R148, R72 ;  /* 0x00000094a048723c */ /* 0x040fe20000001848 */
[----:B------:R-:W-:Y:S03]  /*6960*/  IMAD.MOV.U32 R159, RZ, RZ, c[0x0][0x22c] ;  /* 0x00008b00ff9f7624 */ /* 0x000fe600078e00ff */
[----:B------:R-:W-:Y:S02]  /*6970*/  IMAD.SHL.U32 R158, R158, 0x20, RZ ;  /* 0x000000209e9e7824 */ /* 0x000fe400078e00ff */
[----:B------:R-:W-:Y:S02]  /*6980*/  IMAD.IADD R0, R200, 0x1, R0 ;  /* 0x00000001c8007824 */ /* 0x000fe400078e0200 */
[-C--:B------:R-:W-:Y:S04]  /*6990*/  HMMA.16816.F32 R76, R160, R150.reuse, R76 ;  /* 0x00000096a04c723c */ /* 0x080fe8000000184c */
[----:B------:R-:W-:Y:S04]  /*69a0*/  @P6 IMAD.WIDE R148, R215, 0x4, R202 ;  /* 0x00000004d7946825 */ /* 0x000fe800078e02ca */
[C---:B------:R-:W-:Y:S01]  /*69b0*/  HMMA.16816.F32 R80, R152.reuse, R150, R80 ;  /* 0x000000969850723c */ /* 0x040fe20000001850 */
[----:B------:R1:W5:Y:S03]  /*69c0*/  @P6 LDG.E R201, [R148.64] ;  /* 0x0000000694c96981 */ /* 0x000366000c1e1900 */
[----:B------:R-:W-:Y:S01]  /*69d0*/  IMAD R159, R159, c[0x0][0x1c0], RZ ;  /* 0x000070009f9f7a24 */ /* 0x000fe200078e02ff */
[----:B------:R1:W5:Y:S03]  /*69e0*/  @P6 LDG.E R206, [R148.64+0x20] ;  /* 0x0000200694ce6981 */ /* 0x000366000c1e1900 */
[-C--:B------:R-:W-:Y:S01]  /*69f0*/  HMMA.16816.F32 R84, R152, R164.reuse, R84 ;  /* 0x000000a49854723c */ /* 0x080fe20000001854 */
[----:B------:R2:W-:Y:S03]  /*6a00*/  RED.E.ADD.F32.FTZ.RN.STRONG.GPU [R188.64], R4 ;  /* 0x00000004bc00798e */ /* 0x0005e6000c10e786 */
[----:B------:R-:W-:Y:S01]  /*6a10*/  IMAD R159, R159, 0x28, RZ ;  /* 0x000000289f9f7824 */ /* 0x000fe200078e02ff */
        /* <DEDUP_REMOVED lines=23> */
[-C--:B------:R-:W-:Y:S02]  /*6b90*/  LEA.HI.X.SX32 R5, R157, R189.reuse, 0x2, P1 ;  /* 0x000000bd9d057211 */ /* 0x080fe400008f16ff */
[CC--:B---3--:R-:W-:Y:S01]  /*6ba0*/  LEA R8, P1, R159.reuse, R188.reuse, 0x2 ;  /* 0x000000bc9f087211 */ /* 0x0c8fe200078210ff */
[----:B------:R2:W-:Y:S01]  /*6bb0*/  RED.E.ADD.F32.FTZ.RN.STRONG.GPU [R6.64], R10 ;  /* 0x0000000a0600798e */ /* 0x0005e2000c10e786 */
[C---:B------:R-:W-:Y:S02]  /*6bc0*/  IADD3 R156, R236.reuse, 0x20, RZ ;  /* 0x00000020ec9c7810 */ /* 0x040fe40007ffe0ff */
[----:B------:R-:W-:Y:S01]  /*6bd0*/  IADD3 R157, R236, 0x20, RZ ;  /* 0x00000020ec9d7810 */ /* 0x000fe20007ffe0ff */
[----:B------:R3:W-:Y:S02]  /*6be0*/  RED.E.ADD.F32.FTZ.RN.STRONG.GPU [R4.64], R11 ;  /* 0x0000000b0400798e */ /* 0x0007e4000c10e786 */
[C---:B------:R-:W-:Y:S02]  /*6bf0*/  IMAD.IADD R156, R200.reuse, 0x1, R156 ;  /* 0x00000001c89c7824 */ /* 0x040fe400078e029c */
[----:B------:R-:W-:Y:S01]  /*6c00*/  RED.E.ADD.F32.FTZ.RN.STRONG.GPU [R188.64+0x80], R16 ;  /* 0x00008010bc00798e */ /* 0x000fe2000c10e786 */
[C---:B------:R-:W-:Y:S03]  /*6c10*/  IMAD.IADD R157, R200.reuse, 0x1, R157 ;  /* 0x00000001c89d7824 */ /* 0x040fe600078e029d */
[----:B------:R4:W-:Y:S01]  /*6c20*/  RED.E.ADD.F32.FTZ.RN.STRONG.GPU [R2.64+0x80], R17 ;  /* 0x000080110200798e */ /* 0x0009e2000c10e786 */
[----:B------:R-:W-:Y:S01]  /*6c30*/  IMAD.IADD R157, R200, 0x1, R157 ;  /* 0x00000001c89d7824 */ /* 0x000fe200078e029d */
[-C--:B-1----:R-:W-:Y:S05]  /*6c40*/  LEA.HI.X.SX32 R9, R159, R189.reuse, 0x2, P1 ;  /* 0x000000bd9f097211 */ /* 0x082fea00008f16ff */
[----:B------:R1:W-:Y:S01]  /*6c50*/  RED.E.ADD.F32.FTZ.RN.STRONG.GPU [R8.64], R18 ;  /* 0x000000120800798e */ /* 0x0003e2000c10e786 */
[CC--:B--2---:R-:W-:Y:S02]  /*6c60*/  LEA R6, P2, R156.reuse, R188.reuse, 0x2 ;  /* 0x000000bc9c067211 */ /* 0x0c4fe400078410ff */
[CC--:B------:R-:W-:Y:S02]  /*6c70*/  LEA R10, P1, R157.reuse, R188.reuse, 0x2 ;  /* 0x000000bc9d0a7211 */ /* 0x0c0fe400078210ff */
[-C--:B------:R-:W-:Y:S02]  /*6c80*/  LEA.HI.X.SX32 R7, R156, R189.reuse, 0x2, P2 ;  /* 0x000000bd9c077211 */ /* 0x080fe400010f16ff */
[-C--:B---3--:R-:W-:Y:S02]  /*6c90*/  LEA.HI.X.SX32 R11, R157, R189.reuse, 0x2, P1 ;  /* 0x000000bd9d0b7211 */ /* 0x088fe400008f16ff */
[CC--:B------:R-:W-:Y:S01]  /*6ca0*/  LEA R4, P2, R227.reuse, R188.reuse, 0x2 ;  /* 0x000000bce3047211 */ /* 0x0c0fe200078410ff */
[----:B------:R2:W-:Y:S01]  /*6cb0*/  RED.E.ADD.F32.FTZ.RN.STRONG.GPU [R6.64], R19 ;  /* 0x000000130600798e */ /* 0x0005e2000c10e786 */
[C---:B------:R-:W-:Y:S02]  /*6cc0*/  IADD3 R157, R236.reuse, 0x40, RZ ;  /* 0x00000040ec9d7810 */ /* 0x040fe40007ffe0ff */
[-C--:B------:R-:W-:Y:S01]  /*6cd0*/  LEA.HI.X.SX32 R5, R227, R189.reuse, 0x2, P2 ;  /* 0x000000bde3057211 */ /* 0x080fe200010f16ff */
[----:B------:R3:W-:Y:S01]  /*6ce0*/  RED.E.ADD.F32.FTZ.RN.STRONG.GPU [R10.64], R12 ;  /* 0x0000000c0a00798e */ /* 0x0007e2000c10e786 */
[C---:B------:R-:W-:Y:S02]  /*6cf0*/  IADD3 R156, R236.reuse, 0x40, RZ ;  /* 0x00000040ec9c7810 */ /* 0x040fe40007ffe0ff */
[C---:B----4-:R-:W-:Y:S02]  /*6d00*/  IADD3 R17, R236.reuse, 0x60, RZ ;  /* 0x00000060ec117810 */ /* 0x050fe40007ffe0ff */
[----:B------:R-:W-:Y:S01]  /*6d10*/  IADD3 R16, R236, 0x60, RZ ;  /* 0x00000060ec107810 */ /* 0x000fe20007ffe0ff */
[C---:B------:R-:W-:Y:S04]  /*6d20*/  IMAD.IADD R156, R200.reuse, 0x1, R156 ;  /* 0x00000001c89c7824 */ /* 0x040fe800078e029c */
[----:B------:R-:W-:Y:S01]  /*6d30*/  IMAD.IADD R16, R200, 0x1, R16 ;  /* 0x00000001c8107824 */ /* 0x000fe200078e0210 */
[CC--:B-1----:R-:W-:Y:S04]  /*6d40*/  LEA R8, P3, R228.reuse, R188.reuse, 0x2 ;  /* 0x000000bce4087211 */ /* 0x0c2fe800078610ff */
[-C--:B------:R-:W-:Y:S05]  /*6d50*/  LEA.HI.X.SX32 R9, R228, R189.reuse, 0x2, P3 ;  /* 0x000000bde4097211 */ /* 0x080fea00018f16ff */
[----:B------:R1:W-:Y:S01]  /*6d60*/  RED.E.ADD.F32.FTZ.RN.STRONG.GPU [R8.64], R13 ;  /* 0x0000000d0800798e */ /* 0x0003e2000c10e786 */
[CC--:B--2---:R-:W-:Y:S03]  /*6d70*/  LEA R6, P1, R233.reuse, R188.reuse, 0x2 ;  /* 0x000000bce9067211 */ /* 0x0c4fe600078210ff */
[----:B------:R2:W-:Y:S01]  /*6d80*/  RED.E.ADD.F32.FTZ.RN.STRONG.GPU [R4.64], R14 ;  /* 0x0000000e0400798e */ /* 0x0005e2000c10e786 */
[-C--:B------:R-:W-:Y:S02]  /*6d90*/  LEA.HI.X.SX32 R7, R233, R189.reuse, 0x2, P1 ;  /* 0x000000bde9077211 */ /* 0x080fe400008f16ff */
[----:B---3--:R-:W-:Y:S03]  /*6da0*/  IADD3 R12, R236, 0x80, RZ ;  /* 0x00000080ec0c7810 */ /* 0x008fe60007ffe0ff */
[----:B------:R3:W-:Y:S02]  /*6db0*/  RED.E.ADD.F32.FTZ.RN.STRONG.GPU [R6.64], R15 ;  /* 0x0000000f0600798e */ /* 0x0007e4000c10e786 */
[----:B------:R-:W-:Y:S02]  /*6dc0*/  IMAD.IADD R12, R200, 0x1, R12 ;  /* 0x00000001c80c7824 */ /* 0x000fe400078e020c */
[----:B------:R-:W-:Y:S04]  /*6dd0*/  RED.E.ADD.F32.FTZ.RN.STRONG.GPU [R188.64+0x100], R68 ;  /* 0x00010044bc00798e */ /* 0x000fe8000c10e786 */
[----:B------:R-:W-:Y:S01]  /*6de0*/  RED.E.ADD.F32.FTZ.RN.STRONG.GPU [R2.64+0x100], R69 ;  /* 0x000100450200798e */ /* 0x000fe2000c10e786 */
[-C--:B-1----:R-:W-:Y:S02]  /*6df0*/  LEA R8, P3, R226, R188.reuse, 0x2 ;  /* 0x000000bce2087211 */ /* 0x082fe400078610ff */
[----:B------:R-:W-:Y:S02]  /*6e00*/  IADD3 R13, R236, 0x80, RZ ;  /* 0x00000080ec0d7810 */ /* 0x000fe40007ffe0ff */
[CC--:B--2---:R-:W-:Y:S02]  /*6e10*/  LEA R4, P1, R157.reuse, R188.reuse, 0x2 ;  /* 0x000000bc9d047211 */ /* 0x0c4fe400078210ff */
[-C--:B------:R-:W-:Y:S02]  /*6e20*/  LEA.HI.X.SX32 R9, R226, R189.reuse, 0x2, P3 ;  /* 0x000000bde2097211 */ /* 0x080fe400018f16ff */
[-C--:B------:R-:W-:Y:S02]  /*6e30*/  LEA.HI.X.SX32 R5, R157, R189.reuse, 0x2, P1 ;  /* 0x000000bd9d057211 */ /* 0x080fe400008f16ff */
[-C--:B---3--:R-:W-:Y:S02]  /*6e40*/  LEA R6, P2, R156, R188.reuse, 0x2 ;  /* 0x000000bc9c067211 */ /* 0x088fe400078410ff */
[-C--:B------:R-:W-:Y:S01]  /*6e50*/  LEA R10, P1, R0, R188.reuse, 0x2 ;  /* 0x000000bc000a7211 */ /* 0x080fe200078210ff */
[----:B------:R1:W-:Y:S01]  /*6e60*/  RED.E.ADD.F32.FTZ.RN.STRONG.GPU [R4.64], R70 ;  /* 0x000000460400798e */ /* 0x0003e2000c10e786 */
[-C--:B------:R-:W-:Y:S02]  /*6e70*/  LEA.HI.X.SX32 R7, R156, R189.reuse, 0x2, P2 ;  /* 0x000000bd9c077211 */ /* 0x080fe400010f16ff */
[-C--:B------:R-:W-:Y:S02]  /*6e80*/  LEA.HI.X.SX32 R11, R0, R189.reuse, 0x2, P1 ;  /* 0x000000bd000b7211 */ /* 0x080fe400008f16ff */
[----:B------:R-:W-:Y:S01]  /*6e90*/  IADD3 R0, R236, 0x60, RZ ;  /* 0x00000060ec007810 */ /* 0x000fe20007ffe0ff */
[----:B------:R2:W-:Y:S04]  /*6ea0*/  RED.E.ADD.F32.FTZ.RN.STRONG.GPU [R6.64], R71 ;  /* 0x000000470600798e */ /* 0x0005e8000c10e786 */
[----:B------:R-:W-:Y:S01]  /*6eb0*/  RED.E.ADD.F32.FTZ.RN.STRONG.GPU [R10.64], R72 ;  /* 0x000000480a00798e */ /* 0x000fe2000c10e786 */
[C---:B------:R-:W-:Y:S03]  /*6ec0*/  IMAD.IADD R0, R200.reuse, 0x1, R0 ;  /* 0x00000001c8007824 */ /* 0x040fe600078e0200 */
[----:B------:R3:W-:Y:S01]  /*6ed0*/  RED.E.ADD.F32.FTZ.RN.STRONG.GPU [R8.64], R73 ;  /* 0x000000490800798e */ /* 0x0007e2000c10e786 */
[----:B------:R-:W-:Y:S03]  /*6ee0*/  IMAD.IADD R0, R200, 0x1, R0 ;  /* 0x00000001c8007824 */ /* 0x000fe600078e0200 */
        /* <DEDUP_REMOVED lines=19> */
[----:B------:R-:W-:Y:S01]  /*7020*/  LDSM.16.MT88.4 R16, [R168+0x2000] ;  /* 0x00200000a810783b */ /* 0x000fe20000004200 */
[----:B------:R-:W-:Y:S03]  /*7030*/  IADD3 R0, R236, 0x80, RZ ;  /* 0x00000080ec007810 */ /* 0x000fe60007ffe0ff */
[----:B------:R2:W-:Y:S02]  /*7040*/  RED.E.ADD.F32.FTZ.RN.STRONG.GPU [R6.64], R83 ;  /* 0x000000530600798e */ /* 0x0005e4000c10e786 */
[C---:B------:R-:W-:Y:S02]  /*7050*/  IMAD.IADD R0, R200.reuse, 0x1, R0 ;  /* 0x00000001c8007824 */ /* 0x040fe400078e0200 */
[----:B------:R-:W-:Y:S02]  /*7060*/  RED.E.ADD.F32.FTZ.RN.STRONG.GPU [R10.64], R76 ;  /* 0x0000004c0a00798e */ /* 0x000fe4000c10e786 */
[----:B------:R-:W-:Y:S02]  /*7070*/  IMAD.IADD R0, R200, 0x1, R0 ;  /* 0x00000001c8007824 */ /* 0x000fe400078e0200 */
        /* <DEDUP_REMOVED lines=15> */
[-C--:B------:R-:W-:Y:S02]  /*7170*/  LEA R10, P1, R0, R188.reuse, 0x2 ;  /* 0x000000bc000a7211 */ /* 0x080fe400078210ff */
[-C--:B--2---:R-:W-:Y:S01]  /*7180*/  LEA R6, P2, R12, R188.reuse, 0x2 ;  /* 0x000000bc0c067211 */ /* 0x084fe200078410ff */
[----:B------:R1:W-:Y:S01]  /*7190*/  RED.E.ADD.F32.FTZ.RN.STRONG.GPU [R4.64], R86 ;  /* 0x000000560400798e */ /* 0x0003e2000c10e786 */
[-C--:B------:R-:W-:Y:S02]  /*71a0*/  LEA.HI.X.SX32 R11, R0, R189.reuse, 0x2, P1 ;  /* 0x000000bd000b7211 */ /* 0x080fe400008f16ff */
[-C--:B------:R-:W-:Y:S02]  /*71b0*/  LEA.HI.X.SX32 R7, R12, R189.reuse, 0x2, P2 ;  /* 0x000000bd0c077211 */ /* 0x080fe400010f16ff */
[C---:B------:R-:W-:Y:S02]  /*71c0*/  IADD3 R13, R236.reuse, 0xa0, RZ ;  /* 0x000000a0ec0d7810 */ /* 0x040fe40007ffe0ff */
[C---:B------:R-:W-:Y:S01]  /*71d0*/  IADD3 R12, R236.reuse, 0xa0, RZ ;  /* 0x000000a0ec0c7810 */ /* 0x040fe20007ffe0ff */
[----:B------:R2:W-:Y:S01]  /*71e0*/  RED.E.ADD.F32.FTZ.RN.STRONG.GPU [R6.64], R87 ;  /* 0x000000570600798e */ /* 0x0005e2000c10e786 */
[----:B------:R-:W-:Y:S03]  /*71f0*/  IADD3 R0, R236, 0xa0, RZ ;  /* 0x000000a0ec007810 */ /* 0x000fe60007ffe0ff */
[----:B------:R3:W-:Y:S01]  /*7200*/  RED.E.ADD.F32.FTZ.RN.STRONG.GPU [R10.64], R88 ;  /* 0x000000580a00798e */ /* 0x0007e2000c10e786 */
[C---:B------:R-:W-:Y:S02]  /*7210*/  IMAD.IADD R12, R200.reuse, 0x1, R12 ;  /* 0x00000001c80c7824 */ /* 0x040fe400078e020c */
[C---:B------:R-:W-:Y:S01]  /*7220*/  IMAD.IADD R0, R200.reuse, 0x1, R0 ;  /* 0x00000001c8007824 */ /* 0x040fe200078e0200 */
[----:B------:R4:W-:Y:S03]  /*7230*/  RED.E.ADD.F32.FTZ.RN.STRONG.GPU [R8.64], R89 ;  /* 0x000000590800798e */ /* 0x0009e6000c10e786 */
[----:B------:R-:W-:Y:S01]  /*7240*/  IMAD.IADD R0, R200, 0x1, R0 ;  /* 0x00000001c8007824 */ /* 0x000fe200078e0200 */
        /* <DEDUP_REMOVED lines=17> */
[----:B------:R-:W-:Y:S01]  /*7360*/  LDSM.16.MT88.4 R12, [R173+0x1e000] ;  /* 0x01e00000ad0c783b */ /* 0x000fe20000004200 */
[CC--:B--2---:R-:W-:Y:S03]  /*7370*/  LEA R6, P3, R220.reuse, R188.reuse, 0x2 ;  /* 0x000000bcdc067211 */ /* 0x0c4fe600078610ff */
[----:B------:R1:W-:Y:S01]  /*7380*/  RED.E.ADD.F32.FTZ.RN.STRONG.GPU [R4.64], R98 ;  /* 0x000000620400798e */ /* 0x0003e2000c10e786 */
[-C--:B------:R-:W-:Y:S03]  /*7390*/  LEA.HI.X.SX32 R7, R220, R189.reuse, 0x2, P3 ;  /* 0x000000bddc077211 */ /* 0x080fe600018f16ff */
[----:B------:R-:W-:Y:S01]  /*73a0*/  RED.E.ADD.F32.FTZ.RN.STRONG.GPU [R10.64], R99 ;  /* 0x000000630a00798e */ /* 0x000fe2000c10e786 */
[----:B------:R-:W-:Y:S02]  /*73b0*/  ISETP.GT.AND P3, PT, R194, RZ, PT ;  /* 0x000000ffc200720c */ /* 0x000fe40003f64270 */
[CC--:B---3--:R-:W-:Y:S01]  /*73c0*/  LEA R2, P1, R229.reuse, R188.reuse, 0x2 ;  /* 0x000000bce5027211 */ /* 0x0c8fe200078210ff */
[----:B------:R-:W-:Y:S03]  /*73d0*/  RED.E.ADD.F32.FTZ.RN.STRONG.GPU [R8.64], R92 ;  /* 0x0000005c0800798e */ /* 0x000fe6000c10e786 */
[-C--:B------:R-:W-:Y:S01]  /*73e0*/  LEA.HI.X.SX32 R3, R229, R189.reuse, 0x2, P1 ;  /* 0x000000bde5037211 */ /* 0x080fe200008f16ff */
[----:B------:R-:W-:Y:S01]  /*73f0*/  RED.E.ADD.F32.FTZ.RN.STRONG.GPU [R6.64], R93 ;  /* 0x0000005d0600798e */ /* 0x000fe2000c10e786 */
[----:B------:R-:W-:Y:S02]  /*7400*/  ISETP.NE.U32.AND P1, PT, R0, 0x1, PT ;  /* 0x000000010000780c */ /* 0x000fe40003f25070 */
[C---:B------:R-:W-:Y:S01]  /*7410*/  IADD3 R0, R168.reuse, -0x6000, RZ ;  /* 0xffffa000a8007810 */ /* 0x040fe20007ffe0ff */
[----:B------:R-:W-:Y:S10]  /*7420*/  LDSM.16.MT88.4 R8, [R168] ;  /* 0x00000000a808783b */ /* 0x000ff40000004200 */
        /* <DEDUP_REMOVED lines=71> */
[----:B------:R-:W-:-:S02]  /*78a0*/  FMUL.FTZ R68, R48, c[0x0][0x2dc] ;  /* 0x0000b70030447a20 */ /* 0x000fc40000410000 */
[----:B------:R-:W-:Y:S01]  /*78b0*/  FMUL.FTZ R48, R44, c[0x0][0x2dc] ;  /* 0x0000b7002c307a20 */ /* 0x000fe20000410000 */
[----:B------:R-:W1:Y:S01]  /*78c0*/  S2R R96, SR_CTAID.Y ;  /* 0x0000000000607919 */ /* 0x000e620000002600 */
[----:B------:R-:W-:Y:S02]  /*78d0*/  FMUL.FTZ R10, R45, c[0x0][0x2dc] ;  /* 0x0000b7002d0a7a20 */ /* 0x000fe40000410000 */
        /* <DEDUP_REMOVED lines=34> */
[----:B------:R-:W-:Y:S02]  /*7b00*/  FMUL.FTZ R108, R108, c[0x0][0x2e0] ;  /* 0x0000b8006c6c7a20 */ /* 0x000fe40000410000 */
        /* <DEDUP_REMOVED lines=154> */
[----:B------:R4:W-:Y:S01]  /*84b0*/  STS [R243+0xb000], R2 ;  /* 0x00b00002f3007388 */ /* 0x0009e20000000800 */
[----:B-1----:R-:W-:-:S02]  /*84c0*/  SHF.R.S32.HI R5, RZ, 0x1f, R96 ;  /* 0x0000001fff057819 */ /* 0x002fc40000011460 */
[----:B--2---:R-:W-:-:S13]  /*84d0*/  ISETP.NE.AND P0, PT, R97, -0x1, PT ;  /* 0xffffffff6100780c */ /* 0x004fda0003f05270 */
[----:B---3--:R-:W-:-:S05]  /*84e0*/  @P0 IADD3 R0, R237, R97, RZ ;  /* 0x00000061ed000210 */ /* 0x008fca0007ffe0ff */
[----:B----4-:R-:W-:-:S04]  /*84f0*/  @P0 IMAD.WIDE.U32 R2, R0, c[0x0][0x3a0], RZ ;  /* 0x0000e80000020a25 */ /* 0x010fc800078e00ff */
        /* <DEDUP_REMOVED lines=13> */
.L_x_1324:
        /* <DEDUP_REMOVED lines=15> */
.L_x_1325:
[----:B------:R-:W2:Y:S01]  /*86c0*/  LDL R9, [R1+0x20] ;  /* 0x0000200001097983 */ /* 0x000ea20000100800 */
[----:B------:R-:W-:Y:S01]  /*86d0*/  SHF.R.S32.HI R5, RZ, 0x1f, R204 ;  /* 0x0000001fff057819 */ /* 0x000fe200000114cc */
[----:B------:R-:W-:Y:S01]  /*86e0*/  BSSY B0, `(.L_x_1326) ;  /* 0x000002d000007945 */ /* 0x000fe20003800000 */
[----:B------:R-:W-:Y:S01]  /*86f0*/  MOV R4, R204 ;  /* 0x000000cc00047202 */ /* 0x000fe20000000f00 */
[----:B------:R-:W-:Y:S01]  /*8700*/  BAR.SYNC.DEFER_BLOCKING 0x0 ;  /* 0x0000000000007b1d */ /* 0x000fe20000010000 */
[----:B------:R-:W-:Y:S02]  /*8710*/  SHF.R.S32.HI R26, RZ, 0x1f, R238 ;  /* 0x0000001fff1a7819 */ /* 0x000fe400000114ee */
[----:B------:R-:W-:-:S03]  /*8720*/  SHF.R.S32.HI R64, RZ, 0x1f, R235 ;  /* 0x0000001fff407819 */ /* 0x000fc600000114eb */
[----:B------:R1:W3:Y:S04]  /*8730*/  LDS.128 R36, [R192+0x13000] ;  /* 0x01300000c0247984 */ /* 0x0002e80000000c00 */
[----:B------:R1:W4:Y:S04]  /*8740*/  LDS.128 R32, [R192+0x15000] ;  /* 0x01500000c0207984 */ /* 0x0003280000000c00 */
[----:B------:R1:W1:Y:S04]  /*8750*/  LDS.128 R28, [R192+0x17000] ;  /* 0x01700000c01c7984 */ /* 0x0002680000000c00 */
[----:B------:R1:W1:Y:S04]  /*8760*/  LDS.128 R48, [R192+0x18000] ;  /* 0x01800000c0307984 */ /* 0x0002680000000c00 */
[----:B------:R1:W1:Y:S04]  /*8770*/  LDS.128 R60, [R192+0x19000] ;  /* 0x01900000c03c7984 */ /* 0x0002680000000c00 */
[----:B------:R1:W1:Y:S04]  /*8780*/  LDS.128 R44, [R192+0x1a000] ;  /* 0x01a00000c02c7984 */ /* 0x0002680000000c00 */
[----:B------:R1:W1:Y:S04]  /*8790*/  LDS.128 R56, [R192+0x1b000] ;  /* 0x01b00000c0387984 */ /* 0x0002680000000c00 */
[----:B------:R1:W1:Y:S04]  /*87a0*/  LDS.128 R40, [R192+0x1c000] ;  /* 0x01c00000c0287984 */ /* 0x0002680000000c00 */
[----:B------:R1:W1:Y:S01]  /*87b0*/  LDS.128 R52, [R192+0x1d000] ;  /* 0x01d00000c0347984 */ /* 0x0002620000000c00 */
[C---:B--2---:R-:W-:Y:S01]  /*87c0*/  SHF.L.U32 R0, R9.reuse, 0x6, RZ ;  /* 0x0000000609007819 */ /* 0x044fe200000006ff */
[----:B------:R-:W-:-:S03]  /*87d0*/  IMAD R11, R9, -0x40, R195 ;  /* 0xffffffc0090b7824 */ /* 0x000fc600078e02c3 */
[----:B------:R-:W-:Y:S01]  /*87e0*/  SHF.R.S32.HI R24, RZ, 0x1f, R0 ;  /* 0x0000001fff187819 */ /* 0x000fe20000011400 */
[----:B------:R-:W-:Y:S01]  /*87f0*/  IMAD.WIDE.U32 R2, R0, c[0x0][0x3a0], R4 ;  /* 0x0000e80000027a25 */ /* 0x000fe200078e0004 */
[----:B------:R-:W-:-:S03]  /*8800*/  ISETP.GE.AND P4, PT, R235, R11, PT ;  /* 0x0000000beb00720c */ /* 0x000fc60003f86270 */
[----:B------:R-:W-:Y:S01]  /*8810*/  IMAD R6, R24, c[0x0][0x3a0], RZ ;  /* 0x0000e80018067a24 */ /* 0x000fe200078e02ff */
[----:B------:R-:W-:-:S03]  /*8820*/  IADD3 R2, P0, R7, R2, RZ ;  /* 0x0000000207027210 */ /* 0x000fc60007f1e0ff */
[----:B------:R-:W-:-:S05]  /*8830*/  IMAD R6, R0, c[0x0][0x3a4], R6 ;  /* 0x0000e90000067a24 */ /* 0x000fca00078e0206 */
[----:B------:R-:W-:Y:S01]  /*8840*/  IADD3.X R3, R8, R3, R6, P0, !PT ;  /* 0x0000000308037210 */ /* 0x000fe200007fe406 */
[----:B------:R-:W-:-:S04]  /*8850*/  IMAD R6, R26, c[0x0][0x3b8], RZ ;  /* 0x0000ee001a067a24 */ /* 0x000fc800078e02ff */
[C---:B------:R-:W-:Y:S02]  /*8860*/  IMAD R8, R238.reuse, c[0x0][0x3bc], R6 ;  /* 0x0000ef00ee087a24 */ /* 0x040fe400078e0206 */
[----:B------:R-:W-:-:S05]  /*8870*/  IMAD.WIDE.U32 R6, R238, c[0x0][0x3b8], R2 ;  /* 0x0000ee00ee067a25 */ /* 0x000fca00078e0002 */
[----:B------:R-:W-:Y:S01]  /*8880*/  IADD3 R10, R7, R8, RZ ;  /* 0x00000008070a7210 */ /* 0x000fe20007ffe0ff */
[----:B------:R-:W-:Y:S05]  /*8890*/  @P4 BRA `(.L_x_1327) ;  /* 0x0000011000004947 */ /* 0x000fea0003800000 */
[----:B-1-34-:R-:W-:Y:S01]  /*88a0*/  ISETP.GE.AND P3, PT, R204, c[0x0][0x220], PT ;  /* 0x00008800cc007a0c */ /* 0x01afe20003f66270 */
[----:B------:R-:W1:Y:S01]  /*88b0*/  LDS.128 R20, [R192+0x14000] ;  /* 0x01400000c0147984 */ /* 0x000e620000000c00 */
        /* <DEDUP_REMOVED lines=12> */
[----:B-1----:R1:W-:Y:S04]  /*8980*/  @!P2 STG.E.128 [R2.64+0x80], R20 ;  /* 0x000080140200a986 */ /* 0x0023e8000c101d06 */
[----:B--2---:R1:W-:Y:S04]  /*8990*/  @!P1 STG.E.128 [R2.64+0x100], R16 ;  /* 0x0001001002009986 */ /* 0x0043e8000c101d06 */
[----:B---3--:R1:W-:Y:S02]  /*89a0*/  @!P3 STG.E.128 [R2.64], R12 ;  /* 0x0000000c0200b986 */ /* 0x0083e4000c101d06 */
.L_x_1327:
[----:B-1-34-:R-:W-:Y:S05]  /*89b0*/  BSYNC B0 ;  /* 0x0000000000007941 */ /* 0x01afea0003800000 */
.L_x_1326:
        /* <DEDUP_REMOVED lines=19> */
.L_x_1329:
[----:B------:R-:W-:Y:S05]  /*8af0*/  BSYNC B0 ;  /* 0x0000000000007941 */ /* 0x000fea0003800000 */
.L_x_1328:
        /* <DEDUP_REMOVED lines=25> */
.L_x_1331:
[----:B------:R-:W-:Y:S05]  /*8c90*/  BSYNC B0 ;  /* 0x0000000000007941 */ /* 0x000fea0003800000 */
.L_x_1330:
        /* <DEDUP_REMOVED lines=19> */
.L_x_1302:
[----:B------:R-:W2:Y:S04]  /*8dd0*/  LDL R9, [R1+0x1c] ;  /* 0x00001c0001097983 */ /* 0x000ea80000100800 */
[----:B------:R-:W1:Y:S02]  /*8de0*/  S2R R8, SR_CTAID.Y ;  /* 0x0000000000087919 */ /* 0x000e640000002600 */
[----:B-1----:R-:W-:Y:S02]  /*8df0*/  SHF.R.S32.HI R5, RZ, 0x1f, R8 ;  /* 0x0000001fff057819 */ /* 0x002fe40000011408 */
[----:B--2---:R-:W-:-:S13]  /*8e00*/  ISETP.NE.AND P0, PT, R9, -0x1, PT ;  /* 0xffffffff0900780c */ /* 0x004fda0003f05270 */
        /* <DEDUP_REMOVED lines=15> */
.L_x_1333:
        /* <DEDUP_REMOVED lines=15> */
.L_x_1334:
[----:B------:R-:W2:Y:S01]  /*8ff0*/  LDL R8, [R1+0x20] ;  /* 0x0000200001087983 */ /* 0x000ea20000100800 */
[----:B------:R-:W-:Y:S01]  /*9000*/  SHF.R.S32.HI R12, RZ, 0x1f, R238 ;  /* 0x0000001fff0c7819 */ /* 0x000fe200000114ee */
[----:B------:R-:W-:Y:S01]  /*9010*/  BSSY B0, `(.L_x_1335) ;  /* 0x000001e000007945 */ /* 0x000fe20003800000 */
[----:B------:R-:W-:Y:S02]  /*9020*/  SHF.R.S32.HI R15, RZ, 0x1f, R235 ;  /* 0x0000001fff0f7819 */ /* 0x000fe400000114eb */
[C---:B--2---:R-:W-:Y:S01]  /*9030*/  SHF.L.U32 R0, R8.reuse, 0x6, RZ ;  /* 0x0000000608007819 */ /* 0x044fe200000006ff */
[----:B------:R-:W-:Y:S02]  /*9040*/  IMAD R9, R8, -0x40, R195 ;  /* 0xffffffc008097824 */ /* 0x000fe400078e02c3 */
[----:B------:R-:W-:Y:S01]  /*9050*/  IMAD R8, R12, c[0x0][0x3b8], RZ ;  /* 0x0000ee000c087a24 */ /* 0x000fe200078e02ff */
[----:B------:R-:W-:Y:S01]  /*9060*/  SHF.R.S32.HI R10, RZ, 0x1f, R0 ;  /* 0x0000001fff0a7819 */ /* 0x000fe20000011400 */
[----:B------:R-:W-:Y:S01]  /*9070*/  IMAD.WIDE.U32 R2, R0, c[0x0][0x3a0], R204 ;  /* 0x0000e80000027a25 */ /* 0x000fe200078e00cc */
[----:B------:R-:W-:-:S03]  /*9080*/  ISETP.GE.AND P4, PT, R235, R9, PT ;  /* 0x00000009eb00720c */ /* 0x000fc60003f86270 */
[----:B------:R-:W-:Y:S02]  /*9090*/  IMAD R4, R10, c[0x0][0x3a0], RZ ;  /* 0x0000e8000a047a24 */ /* 0x000fe400078e02ff */
[----:B------:R-:W-:Y:S02]  /*90a0*/  IMAD R8, R238, c[0x0][0x3bc], R8 ;  /* 0x0000ef00ee087a24 */ /* 0x000fe400078e0208 */
[----:B------:R-:W-:Y:S01]  /*90b0*/  IMAD R5, R0, c[0x0][0x3a4], R4 ;  /* 0x0000e90000057a24 */ /* 0x000fe200078e0204 */
[----:B------:R-:W-:-:S04]  /*90c0*/  IADD3 R4, P0, R6, R2, RZ ;  /* 0x0000000206047210 */ /* 0x000fc80007f1e0ff */
[----:B------:R-:W-:-:S05]  /*90d0*/  IADD3.X R5, R7, R3, R5, P0, !PT ;  /* 0x0000000307057210 */ /* 0x000fca00007fe405 */
[----:B------:R-:W-:-:S05]  /*90e0*/  IMAD.WIDE.U32 R4, R238, c[0x0][0x3b8], R4 ;  /* 0x0000ee00ee047a25 */ /* 0x000fca00078e0004 */
        /* <DEDUP_REMOVED lines=16> */
.L_x_1336:
[----:B------:R-:W-:Y:S05]  /*91f0*/  BSYNC B0 ;  /* 0x0000000000007941 */ /* 0x000fea0003800000 */
.L_x_1335:
        /* <DEDUP_REMOVED lines=19> */
.L_x_1338:
[----:B------:R-:W-:Y:S05]  /*9330*/  BSYNC B0 ;  /* 0x0000000000007941 */ /* 0x000fea0003800000 */
.L_x_1337:
        /* <DEDUP_REMOVED lines=25> */
.L_x_1340:
[----:B------:R-:W-:Y:S05]  /*94d0*/  BSYNC B0 ;  /* 0x0000000000007941 */ /* 0x000fea0003800000 */
.L_x_1339:
        /* <DEDUP_REMOVED lines=16> */
.L_x_1332:
[----:B------:R-:W-:Y:S05]  /*95e0*/  BSYNC B1 ;  /* 0x0000000000017941 */ /* 0x000fea0003800000 */
.L_x_1297:
[----:B------:R-:W3:Y:S02]  /*95f0*/  LDL.LU R0, [R1+0x20] ;  /* 0x0000200001007983 */ /* 0x000ee40000300800 */
[----:B---3--:R-:W-:-:S04]  /*9600*/  IADD3 R0, R0, c[0x0][0xc], RZ ;  /* 0x0000030000007a10 */ /* 0x008fc80007ffe0ff */
[----:B------:R-:W-:Y:S01]  /*9610*/  ISETP.GE.AND P0, PT, R0, UR5, PT ;  /* 0x0000000500007c0c */ /* 0x000fe2000bf06270 */
[----:B------:R3:W-:-:S12]  /*9620*/  STL [R1+0x20], R0 ;  /* 0x0000200001007387 */ /* 0x0007d80000100800 */
[----:B------:R-:W-:Y:S01]  /*9630*/  @P0 CALL.REL.NOINC `(.L_x_1341) ;  /* 0x0000001000000944 */ /* 0x000fe20003c00000 */
[----:B------:R-:W-:Y:S05]  /*9640*/  BRA `(.L_x_1342) ;  /* 0xffff726000007947 */ /* 0x000fea000383ffff */
.L_x_1341:
[----:B------:R-:W-:Y:S05]  /*9650*/  EXIT ;  /* 0x000000000000794d */ /* 0x000fea0003800000 */
.L_x_1343:
        /* <DEDUP_REMOVED lines=10> */
.L_x_1612:


//--------------------- .text._ZN5flash44flash_bwd_dq_dk_dv_loop_seqk_parallel_kernelI23Flash_bwd_kernel_traitsILi192ELi64ELi64ELi8ELi4ELi2ELi2ELb0ELb0EN7cutlass6half_tE19Flash_kernel_traitsILi192ELi64ELi64ELi8ES3_EELb0ELb0ELb0ELb1ELb0ELb0ELb1EEEvNS_16Flash_bwd_paramsE --------------------------
	.section	.text._ZN5flash44flash_bwd_dq_dk_dv_loop_seqk_parallel_kernelI23Flash_bwd_kernel_traitsILi192ELi64ELi64ELi8ELi4ELi2ELi2ELb0ELb0EN7cutlass6half_tE19Flash_kernel_traitsILi192ELi64ELi64ELi8ES3_EELb0ELb0ELb0ELb1ELb0ELb0ELb1EEEvNS_16Flash_bwd_paramsE,"ax",@progbits
	.sectioninfo	@"SHI_REGISTERS=255"
	.align	128
        .global         _ZN5flash44flash_bwd_dq_dk_dv_loop_seqk_parallel_kernelI23Flash_bwd_kernel_traitsILi192ELi64ELi64ELi8ELi4ELi2ELi2ELb0ELb0EN7cutlass6half_tE19Flash_kernel_traitsILi192ELi64ELi64ELi8ES3_EELb0ELb0ELb0ELb1ELb0ELb0ELb1EEEvNS_16Flash_bwd_paramsE
        .type           _ZN5flash44flash_bwd_dq_dk_dv_loop_seqk_parallel_kernelI23Flash_bwd_kernel_traitsILi192ELi64ELi64ELi8ELi4ELi2ELi2ELb0ELb0EN7cutlass6half_tE19Flash_kernel_traitsILi192ELi64ELi64ELi8ES3_EELb0ELb0ELb0ELb1ELb0ELb0ELb1EEEvNS_16Flash_bwd_paramsE,@function
        .size           _ZN5flash44flash_bwd_dq_dk_dv_loop_seqk_parallel_kernelI23Flash_bwd_kernel_traitsILi192ELi64ELi64ELi8ELi4ELi2ELi2ELb0ELb0EN7cutlass6half_tE19Flash_kernel_traitsILi192ELi64ELi64ELi8ES3_EELb0ELb0ELb0ELb1ELb0ELb0ELb1EEEvNS_16Flash_bwd_paramsE,(.L_x_1613 - _ZN5flash44flash_bwd_dq_dk_dv_loop_seqk_parallel_kernelI23Flash_bwd_kernel_traitsILi192ELi64ELi64ELi8ELi4ELi2ELi2ELb0ELb0EN7cutlass6half_tE19Flash_kernel_traitsILi192ELi64ELi64ELi8ES3_EELb0ELb0ELb0ELb1ELb0ELb0ELb1EEEvNS_16Flash_bwd_paramsE)
        .other          _ZN5flash44flash_bwd_dq_dk_dv_loop_seqk_parallel_kernelI23Flash_bwd_kernel_traitsILi192ELi64ELi64ELi8ELi4ELi2ELi2ELb0ELb0EN7cutlass6half_tE19Flash_kernel_traitsILi192ELi64ELi64ELi8ES3_EELb0ELb0ELb0ELb1ELb0ELb0ELb1EEEvNS_16Flash_bwd_paramsE,@"STO_CUDA_ENTRY STV_DEFAULT"
_ZN5flash44flash_bwd_dq_dk_dv_loop_seqk_parallel_kernelI23Flash_bwd_kernel_traitsILi192ELi64ELi64ELi8ELi4ELi2ELi2ELb0ELb0EN7cutlass6half_tE19Flash_kernel_traitsILi192ELi64ELi64ELi8ES3_EELb0ELb0ELb0ELb1ELb0ELb0ELb1EEEvNS_16Flash_bwd_paramsE:
.text._ZN5flash44flash_bwd_dq_dk_dv_loop_seqk_parallel_kernelI23Flash_bwd_kernel_traitsILi192ELi64ELi64ELi8ELi4ELi2ELi2ELb0ELb0EN7cutlass6half_tE19Flash_kernel_traitsILi192ELi64ELi64ELi8ES3_EELb0ELb0ELb0ELb1ELb0ELb0ELb1EEEvNS_16Flash_bwd_paramsE:
        /* <DEDUP_REMOVED lines=69> */
[----:B------:R-:W-:Y:S01]  /*0450*/  IMAD.SHL.U32 R169, R169, 0x2, RZ ;  /* 0x00000002a9a97824 */ /* 0x000fe200078e00ff */
[----:B------:R-:W-:Y:S01]  /*0460*/  SHF.R.S32.HI R0, RZ, 0x6, R0 ;  /* 0x00000006ff007819 */ /* 0x000fe20000011400 */
[----:B------:R-:W-:Y:S01]  /*0470*/  IMAD.IADD R5, R12, 0x1, -R2 ;  /* 0x000000010c057824 */ /* 0x000fe200078e0a02 */
[----:B------:R-:W-:-:S02]  /*0480*/  ISETP.NE.U32.AND P0, PT, R3, 0x1, PT ;  /* 0x000000010300780c */ /* 0x000fc40003f05070 */
        /* <DEDUP_REMOVED lines=27> */
[----:B------:R-:W-:Y:S01]  /*0640*/  STL [R1], R17 ;  /* 0x0000001101007387 */ /* 0x000fe20000100800 */
[----:B------:R-:W-:Y:S01]  /*0650*/  LOP3.LUT R2, R2, 0x1c0, RZ, 0xc0, !PT ;  /* 0x000001c002027812 */ /* 0x000fe200078ec0ff */
[----:B------:R-:W-:Y:S01]  /*0660*/  IMAD.IADD R201, R0, 0x1, R3 ;  /* 0x0000000100c97824 */ /* 0x000fe200078e0203 */
[----:B------:R-:W-:Y:S01]  /*0670*/  LEA.HI R4, R4, R18, RZ, 0x2 ;  /* 0x0000001204047211 */ /* 0x000fe200078f10ff */
[----:B------:R-:W-:Y:S01]  /*0680*/  IMAD.SHL.U32 R0, R10, 0x8, RZ ;  /* 0x000000080a007824 */ /* 0x000fe200078e00ff */
[----:B------:R1:W-:Y:S01]  /*0690*/  STL [R1+0x8], R6 ;  /* 0x0000080601007387 */ /* 0x0003e20000100800 */
        /* <DEDUP_REMOVED lines=10> */
[----:B------:R-:W-:Y:S01]  /*0740*/  IMAD.IADD R4, R4, 0x1, R9 ;  /* 0x0000000104047824 */ /* 0x000fe200078e0209 */
[----:B------:R-:W-:Y:S01]  /*0750*/  SEL R203, R203, 0x10, !P0 ;  /* 0x00000010cbcb7807 */ /* 0x000fe20004000000 */
[----:B------:R-:W-:Y:S01]  /*0760*/  IMAD R252, R180, 0x10, R5 ;  /* 0x00000010b4fc7824 */ /* 0x000fe200078e0205 */
[----:B------:R-:W-:Y:S01]  /*0770*/  IADD3 R202, R201, 0x20, RZ ;  /* 0x00000020c9ca7810 */ /* 0x000fe20007ffe0ff */
[--C-:B------:R-:W-:Y:S01]  /*0780*/  IMAD R174, R174, 0x2, R171.reuse ;  /* 0x00000002aeae7824 */ /* 0x100fe200078e02ab */
[----:B------:R-:W-:Y:S01]  /*0790*/  LEA R231, R4, 0x12000, 0x1 ;  /* 0x0001200004e77811 */ /* 0x000fe200078e08ff */
[----:B------:R-:W-:Y:S01]  /*07a0*/  IMAD.IADD R172, R169, 0x1, R171 ;  /* 0x00000001a9ac7824 */ /* 0x000fe200078e02ab */
[C---:B------:R-:W-:Y:S01]  /*07b0*/  @P1 IADD3 R202, R201.reuse, -0x20, RZ ;  /* 0xffffffe0c9ca1810 */ /* 0x040fe20007ffe0ff */
[----:B------:R-:W-:Y:S01]  /*07c0*/  IMAD.IADD R204, R201, 0x1, R203 ;  /* 0x00000001c9cc7824 */ /* 0x000fe200078e02cb */
[----:B------:R-:W-:Y:S01]  /*07d0*/  IADD3 R234, R231, 0x40, RZ ;  /* 0x00000040e7ea7810 */ /* 0x000fe20007ffe0ff */
[----:B------:R-:W-:Y:S01]  /*07e0*/  IMAD.IADD R171, R171, 0x1, R170 ;  /* 0x00000001abab7824 */ /* 0x000fe200078e02aa */
[C---:B------:R-:W-:Y:S01]  /*07f0*/  IADD3 R207, R198.reuse, 0x40, RZ ;  /* 0x00000040c6cf7810 */ /* 0x040fe20007ffe0ff */
[----:B-1----:R-:W-:Y:S01]  /*0800*/  IMAD.SHL.U32 R6, R11, 0x40, RZ ;  /* 0x000000400b067824 */ /* 0x002fe200078e00ff */
[----:B------:R-:W-:Y:S01]  /*0810*/  IADD3 R208, R198, 0x80, RZ ;  /* 0x00000080c6d07810 */ /* 0x000fe20007ffe0ff */
[----:B------:R-:W-:Y:S01]  /*0820*/  IMAD.IADD R203, R203, 0x1, R202 ;  /* 0x00000001cbcb7824 */ /* 0x000fe200078e02ca */
[----:B------:R-:W-:-:S02]  /*0830*/  @P2 IADD3 R234, R231, -0x40, RZ ;  /* 0xffffffc0e7ea2810 */ /* 0x000fc40007ffe0ff */
[----:B------:R-:W-:-:S04]  /*0840*/  LOP3.LUT R0, R6, 0xfffffe00, RZ, 0xc0, !PT ;  /* 0xfffffe0006007812 */ /* 0x000fc800078ec0ff */
[----:B------:R-:W-:Y:S01]  /*0850*/  LOP3.LUT R179, R2, R0, RZ, 0xfc, !PT ;  /* 0x0000000002b37212 */ /* 0x000fe200078efcff */
[--C-:B------:R-:W-:Y:S02]  /*0860*/  IMAD R178, R178, 0x400, R0.reuse ;  /* 0x00000400b2b27824 */ /* 0x100fe400078e0200 */
[----:B------:R-:W-:Y:S01]  /*0870*/  IMAD R180, R180, 0x400, R0 ;  /* 0x00000400b4b47824 */ /* 0x000fe200078e0200 */
[----:B------:R-:W-:Y:S01]  /*0880*/  SHF.R.S32.HI R0, RZ, 0x1f, R230 ;  /* 0x0000001fff007819 */ /* 0x000fe200000114e6 */
[----:B------:R-:W-:Y:S01]  /*0890*/  IMAD.IADD R178, R3, 0x1, R178 ;  /* 0x0000000103b27824 */ /* 0x000fe200078e02b2 */
[----:B------:R-:W-:Y:S01]  /*08a0*/  IADD3 R0, R252, 0x8, RZ ;  /* 0x00000008fc007810 */ /* 0x000fe20007ffe0ff */
[----:B------:R-:W-:-:S03]  /*08b0*/  IMAD.IADD R180, R180, 0x1, R3 ;  /* 0x00000001b4b47824 */ /* 0x000fc600078e0203 */
[----:B--2---:R-:W-:Y:S02]  /*08c0*/  LEA R178, R178, 0x1e000, 0x1 ;  /* 0x0001e000b2b27811 */ /* 0x004fe400078e08ff */
.L_x_1390:
[----:B-1-3--:R-:W1:Y:S01]  /*08d0*/  S2R R32, SR_CTAID.Y ;  /* 0x0000000000207919 */ /* 0x00ae620000002600 */
[----:B--2---:R-:W2:Y:S01]  /*08e0*/  LDC.U8 R0, c[0x0][0x312] ;  /* 0x0000c480ff007b82 */ /* 0x004ea20000000000 */
[----:B------:R-:W-:Y:S02]  /*08f0*/  ISETP.NE.U32.AND P1, PT, RZ, c[0x0][0x240], PT ;  /* 0x00009000ff007a0c */ /* 0x000fe40003f25070 */
[----:B------:R-:W3:Y:S01]  /*0900*/  S2R R2, SR_CTAID.Y ;  /* 0x0000000000027919 */ /* 0x000ee20000002600 */
[----:B------:R-:W-:Y:S02]  /*0910*/  ISETP.EQ.U32.AND P5, PT, RZ, c[0x0][0x248], PT ;  /* 0x00009200ff007a0c */ /* 0x000fe40003fa2070 */
[----:B------:R-:W-:Y:S02]  /*0920*/  ISETP.NE.AND.EX P1, PT, RZ, c[0x0][0x244], PT, P1 ;  /* 0x00009100ff007a0c */ /* 0x000fe40003f25310 */
[----:B------:R-:W-:Y:S01]  /*0930*/  ISETP.NE.U32.AND P3, PT, RZ, c[0x0][0x250], PT ;  /* 0x00009400ff007a0c */ /* 0x000fe20003f65070 */
[----:B------:R-:W-:-:S03]  /*0940*/  IMAD.MOV.U32 R249, RZ, RZ, -0x1 ;  /* 0xfffffffffff97424 */ /* 0x000fc600078e00ff */
[----:B------:R-:W-:Y:S01]  /*0950*/  ISETP.NE.AND.EX P3, PT, RZ, c[0x0][0x254], PT, P3 ;  /* 0x00009500ff007a0c */ /* 0x000fe20003f65330 */
[----:B-1----:R-:W-:Y:S01]  /*0960*/  IMAD.SHL.U32 R8, R32, 0x4, RZ ;  /* 0x0000000420087824 */ /* 0x002fe200078e00ff */
        /* <DEDUP_REMOVED lines=21> */
[----:B----4-:R-:W-:Y:S05]  /*0ac0*/  @!P0 BRA `(.L_x_1344) ;  /* 0x0000003000008947 */ /* 0x010fea0003800000 */
[----:B---3--:R-:W2:Y:S02]  /*0ad0*/  @P4 LDG.E R4, [R2.64+0x4] ;  /* 0x0000040602044981 */ /* 0x008ea4000c1e1900 */
[----:B--2--5:R-:W-:-:S06]  /*0ae0*/  @P4 IADD3 R4, R4, -R249, RZ ;  /* 0x800000f904044210 */ /* 0x024fcc0007ffe0ff */
[----:B------:R1:W5:Y:S02]  /*0af0*/  @!P4 LDG.E R4, [R2.64] ;  /* 0x000000060204c981 */ /* 0x000364000c1e1900 */
.L_x_1344:
        /* <DEDUP_REMOVED lines=44> */
.L_x_1346:
        /* <DEDUP_REMOVED lines=15> */
.L_x_1347:
[----:B------:R-:W-:Y:S01]  /*0eb0*/  IABS R14, c[0x0][0x1c8] ;  /* 0x00007200000e7a13 */ /* 0x000fe20000000000 */
[----:B------:R-:W1:Y:S01]  /*0ec0*/  LDC.U8 R15, c[0x0][0x328] ;  /* 0x0000ca00ff0f7b82 */ /* 0x000e620000000000 */
[----:B------:R-:W-:Y:S01]  /*0ed0*/  IABS R7, R232 ;  /* 0x000000e800077213 */ /* 0x000fe20000000000 */
[C---:B------:R-:W-:Y:S01]  /*0ee0*/  @P0 IMAD.WIDE.U32 R4, R0.reuse, c[0x0][0x370], RZ ;  /* 0x0000dc0000040a25 */ /* 0x040fe200078e00ff */
[----:B------:R-:W2:Y:S01]  /*0ef0*/  I2F.RP R2, R14 ;  /* 0x0000000e00027306 */ /* 0x000ea20000209400 */
[----:B------:R-:W-:Y:S01]  /*0f00*/  MOV R12, c[0x0][0x224] ;  /* 0x00008900000c7a02 */ /* 0x000fe20000000f00 */
[----:B------:R-:W3:Y:S01]  /*0f10*/  S2R R16, SR_CTAID.X ;  /* 0x0000000000107919 */ /* 0x000ee20000002500 */
[----:B------:R-:W-:Y:S01]  /*0f20*/  MOV R8, R7 ;  /* 0x0000000700087202 */ /* 0x000fe20000000f00 */
[----:B------:R-:W-:Y:S01]  /*0f30*/  @P0 IMAD R11, R0, c[0x0][0x374], R5 ;  /* 0x0000dd00000b0a24 */ /* 0x000fe200078e0205 */
[----:B------:R-:W-:Y:S01]  /*0f40*/  LOP3.LUT R7, R232, c[0x0][0x1c8], RZ, 0x3c, !PT ;  /* 0x00007200e8077a12 */ /* 0x000fe200078e3cff */
[----:B------:R-:W-:Y:S01]  /*0f50*/  @P0 IMAD.MOV.U32 R9, RZ, RZ, R4 ;  /* 0x000000ffff090224 */ /* 0x000fe200078e0004 */
[----:B------:R-:W-:Y:S01]  /*0f60*/  SHF.R.S32.HI R12, RZ, 0x1f, R12 ;  /* 0x0000001fff0c7819 */ /* 0x000fe2000001140c */
[----:B------:R-:W-:Y:S01]  /*0f70*/  @!P0 IMAD.WIDE.U32 R4, R32, c[0x0][0x368], RZ ;  /* 0x0000da0020048a25 */ /* 0x000fe200078e00ff */
[----:B------:R-:W-:Y:S01]  /*0f80*/  ISETP.GE.AND P3, PT, R7, RZ, PT ;  /* 0x000000ff0700720c */ /* 0x000fe20003f66270 */
[----:B------:R-:W4:Y:S01]  /*0f90*/  LDC.U8 R21, c[0x0][0x3d0] ;  /* 0x0000f400ff157b82 */ /* 0x000f220000000000 */
[----:B------:R-:W-:Y:S01]  /*0fa0*/  MOV R29, c[0x0][0x22c] ;  /* 0x00008b00001d7a02 */ /* 0x000fe20000000f00 */
[----:B------:R-:W-:Y:S01]  /*0fb0*/  IMAD R7, R12, R32, RZ ;  /* 0x000000200c077224 */ /* 0x000fe200078e02ff */
[----:B------:R-:W-:Y:S01]  /*0fc0*/  @!P0 MOV R9, R4 ;  /* 0x0000000400098202 */ /* 0x000fe20000000f00 */
[----:B------:R-:W-:Y:S01]  /*0fd0*/  IMAD.WIDE.U32 R12, R32, c[0x0][0x224], RZ ;  /* 0x00008900200c7a25 */ /* 0x000fe200078e00ff */
[----:B------:R-:W-:Y:S01]  /*0fe0*/  SHF.R.S32.HI R251, RZ, 0x1f, R242 ;  /* 0x0000001ffffb7819 */ /* 0x000fe200000114f2 */
[----:B--2---:R-:W2:Y:S01]  /*0ff0*/  MUFU.RCP R2, R2 ;  /* 0x0000000200027308 */ /* 0x004ea20000001000 */
[----:B------:R-:W-:Y:S01]  /*1000*/  SHF.R.S32.HI R233, RZ, 0x1f, R232 ;  /* 0x0000001fffe97819 */ /* 0x000fe200000114e8 */
[----:B------:R-:W-:Y:S01]  /*1010*/  IMAD.WIDE R18, R29, c[0x0][0x1c0], RZ ;  /* 0x000070001d127a25 */ /* 0x000fe200078e02ff */
[----:B-1----:R-:W-:-:S03]  /*1020*/  ISETP.NE.AND P2, PT, R15, RZ, PT ;  /* 0x000000ff0f00720c */ /* 0x002fc60003f45270 */
[----:B---3--:R-:W-:Y:S01]  /*1030*/  IMAD.WIDE.U32 R30, R16, c[0x0][0x3d8], RZ ;  /* 0x0000f600101e7a25 */ /* 0x008fe200078e00ff */
[----:B--2---:R-:W-:-:S04]  /*1040*/  IADD3 R2, R2, 0xffffffe, RZ ;  /* 0x0ffffffe02027810 */ /* 0x004fc80007ffe0ff */
[----:B------:R-:W1:Y:S02]  /*1050*/  F2I.FTZ.U32.TRUNC.NTZ R3, R2 ;  /* 0x0000000200037305 */ /* 0x000e64000021f000 */
[----:B-1----:R-:W-:-:S05]  /*1060*/  IADD3 R2, RZ, -R3, RZ ;  /* 0x80000003ff027210 */ /* 0x002fca0007ffe0ff */
[----:B------:R-:W-:Y:S02]  /*1070*/  IMAD R6, R2, R14, RZ ;  /* 0x0000000e02067224 */ /* 0x000fe400078e02ff */
[----:B------:R-:W-:-:S04]  /*1080*/  IMAD.MOV.U32 R2, RZ, RZ, RZ ;  /* 0x000000ffff027224 */ /* 0x000fc800078e00ff */
[----:B------:R-:W-:-:S04]  /*1090*/  IMAD.HI.U32 R2, R3, R6, R2 ;  /* 0x0000000603027227 */ /* 0x000fc800078e0002 */
[----:B------:R-:W-:Y:S02]  /*10a0*/  @!P0 IMAD R6, R33, c[0x0][0x368], RZ ;  /* 0x0000da0021068a24 */ /* 0x000fe400078e02ff */
[----:B------:R-:W-:-:S04]  /*10b0*/  IMAD.HI.U32 R2, R2, R8, RZ ;  /* 0x0000000802027227 */ /* 0x000fc800078e00ff */
[----:B------:R-:W-:Y:S02]  /*10c0*/  IMAD.MOV R3, RZ, RZ, -R2 ;  /* 0x000000ffff037224 */ /* 0x000fe400078e0a02 */
[----:B------:R-:W-:Y:S02]  /*10d0*/  @!P0 IMAD R6, R32, c[0x0][0x36c], R6 ;  /* 0x0000db0020068a24 */ /* 0x000fe400078e0206 */
        /* <DEDUP_REMOVED lines=15> */
[----:B----4-:R-:W-:Y:S02]  /*11d0*/  ISETP.NE.AND P1, PT, R21, RZ, PT ;  /* 0x000000ff1500720c */ /* 0x010fe40003f25270 */
        /* <DEDUP_REMOVED lines=35> */
.L_x_1348:
[----:B------:R-:W-:-:S04]  /*1410*/  IMAD R0, R32, c[0x0][0x1c0], R232 ;  /* 0x0000700020007a24 */ /* 0x000fc800078e02e8 */
[----:B------:R-:W-:Y:S02]  /*1420*/  IMAD R8, R0, c[0x0][0x224], RZ ;  /* 0x0000890000087a24 */ /* 0x000fe400078e02ff */
.L_x_1349:
        /* <DEDUP_REMOVED lines=98> */
.L_x_1352:
[----:B------:R-:W-:Y:S05]  /*1a50*/  BSYNC B0 ;  /* 0x0000000000007941 */ /* 0x000fea0003800000 */
.L_x_1351:
        /* <DEDUP_REMOVED lines=39> */
.L_x_1354:
[----:B------:R-:W-:Y:S05]  /*1cd0*/  BSYNC B0 ;  /* 0x0000000000007941 */ /* 0x000fea0003800000 */
.L_x_1353:
[----:B------:R-:W5:Y:S01]  /*1ce0*/  LDL R2, [R1] ;  /* 0x0000000001027983 */ /* 0x000f620000100800 */
        /* <DEDUP_REMOVED lines=18> */
.L_x_1356:
        /* <DEDUP_REMOVED lines=28> */
.L_x_1357:
[----:B------:R-:W-:Y:S05]  /*1fd0*/  BSYNC B0 ;  /* 0x0000000000007941 */ /* 0x000fea0003800000 */
.L_x_1355:
        /* <DEDUP_REMOVED lines=17> */
.L_x_1359:
        /* <DEDUP_REMOVED lines=38> */
.L_x_1360:
[----:B------:R-:W-:Y:S05]  /*2350*/  BSYNC B0 ;  /* 0x0000000000007941 */ /* 0x000fea0003800000 */
.L_x_1358:
[----:B------:R-:W-:Y:S01]  /*2360*/  IMAD R11, R250, -0x40, R189 ;  /* 0xffffffc0fa0b7824 */ /* 0x000fe200078e02bd */
[C---:B-1----:R-:W-:Y:S01]  /*2370*/  IADD3 R2, R252.reuse, 0x8, RZ ;  /* 0x00000008fc027810 */ /* 0x042fe20007ffe0ff */
[----:B------:R-:W-:Y:S01]  /*2380*/  IMAD.SHL.U32 R227, R252, 0x4, RZ ;  /* 0x00000004fce37824 */ /* 0x000fe200078e00ff */
[----:B------:R-:W-:Y:S01]  /*2390*/  SHF.R.S32.HI R0, RZ, 0x1f, R252 ;  /* 0x0000001fff007819 */ /* 0x000fe200000114fc */
[----:B------:R-:W-:Y:S01]  /*23a0*/  IMAD.MOV.U32 R197, RZ, RZ, 0x7f800000 ;  /* 0x7f800000ffc57424 */ /* 0x000fe200078e00ff */
[----:B------:R-:W-:Y:S02]  /*23b0*/  ISETP.GE.AND P5, PT, R230, R11, PT ;  /* 0x0000000be600720c */ /* 0x000fe40003fa6270 */
[-C--:B------:R-:W-:Y:S02]  /*23c0*/  ISETP.GE.AND P2, PT, R252, R10.reuse, PT ;  /* 0x0000000afc00720c */ /* 0x080fe40003f46270 */
[----:B------:R-:W-:Y:S02]  /*23d0*/  ISETP.GE.AND P1, PT, R2, R10, PT ;  /* 0x0000000a0200720c */ /* 0x000fe40003f26270 */
[----:B------:R-:W-:-:S02]  /*23e0*/  SHF.L.U64.HI R226, R252, 0x2, R0 ;  /* 0x00000002fce27819 */ /* 0x000fc40000010200 */
[----:B------:R-:W-:Y:S02]  /*23f0*/  IADD3 R2, P0, R227, R206, RZ ;  /* 0x000000cee3027210 */ /* 0x000fe40007f1e0ff */
[----:B------:R-:W-:Y:S02]  /*2400*/  MOV R200, 0x7f800000 ;  /* 0x7f80000000c87802 */ /* 0x000fe40000000f00 */
[----:B------:R-:W-:Y:S01]  /*2410*/  IADD3.X R3, R226, R205, RZ, P0, !PT ;  /* 0x000000cde2037210 */ /* 0x000fe200007fe4ff */
[----:B------:R1:W-:Y:S01]  /*2420*/  @P5 STS.128 [R187+0x12000], RZ ;  /* 0x012000ffbb005388 */ /* 0x0003e20000000c00 */
[----:B------:R-:W-:-:S03]  /*2430*/  IMAD R0, R251, c[0x0][0x198], RZ ;  /* 0x00006600fb007a24 */ /* 0x000fc600078e02ff */
[----:B------:R1:W-:Y:S04]  /*2440*/  @P5 STS.128 [R187+0x14000], RZ ;  /* 0x014000ffbb005388 */ /* 0x0003e80000000c00 */
[----:B------:R1:W-:Y:S04]  /*2450*/  @P5 STS.128 [R187+0x16000], RZ ;  /* 0x016000ffbb005388 */ /* 0x0003e80000000c00 */
[----:B------:R2:W5:Y:S04]  /*2460*/  @!P2 LDG.E R197, [R2.64] ;  /* 0x0000000602c5a981 */ /* 0x000568000c1e1900 */
[----:B------:R2:W5:Y:S01]  /*2470*/  @!P1 LDG.E R200, [R2.64+0x20] ;  /* 0x0000200602c89981 */ /* 0x000562000c1e1900 */
[C---:B------:R-:W-:Y:S01]  /*2480*/  IMAD R0, R242.reuse, c[0x0][0x19c], R0 ;  /* 0x00006700f2007a24 */ /* 0x040fe200078e0200 */
[----:B------:R-:W-:Y:S01]  /*2490*/  BSSY B0, `(.L_x_1361) ;  /* 0x0000028000007945 */ /* 0x000fe20003800000 */
        /* <DEDUP_REMOVED lines=39> */
.L_x_1362:
[----:B-1----:R-:W-:Y:S05]  /*2710*/  BSYNC B0 ;  /* 0x0000000000007941 */ /* 0x002fea0003800000 */
.L_x_1361:
        /* <DEDUP_REMOVED lines=38> */
.L_x_1364:
[----:B------:R-:W-:Y:S05]  /*2980*/  BSYNC B0 ;  /* 0x0000000000007941 */ /* 0x000fea0003800000 */
.L_x_1363:
[----:B------:R1:W-:Y:S01]  /*2990*/  @P5 STS.128 [R187+0x18000], RZ ;  /* 0x018000ffbb005388 */ /* 0x0003e20000000c00 */
[C---:B--2---:R-:W-:Y:S01]  /*29a0*/  IMAD.WIDE.U32 R2, R242.reuse, c[0x0][0x1a0], R198 ;  /* 0x00006800f2027a25 */ /* 0x044fe200078e00c6 */
        /* <DEDUP_REMOVED lines=43> */
.L_x_1366:
[----:B------:R-:W-:Y:S05]  /*2c60*/  BSYNC B0 ;  /* 0x0000000000007941 */ /* 0x000fea0003800000 */
.L_x_1365:
        /* <DEDUP_REMOVED lines=37> */
.L_x_1368:
[----:B------:R-:W-:Y:S05]  /*2ec0*/  BSYNC B0 ;  /* 0x0000000000007941 */ /* 0x000fea0003800000 */
.L_x_1367:
[----:B------:R-:W-:Y:S01]  /*2ed0*/  ISETP.NE.U32.AND P1, PT, RZ, c[0x0][0x318], PT ;  /* 0x0000c600ff007a0c */ /* 0x000fe20003f25070 */
[----:B--2---:R-:W2:Y:S03]  /*2ee0*/  LDL R6, [R1+0x8] ;  /* 0x0000080001067983 */ /* 0x004ea60000100800 */
[----:B------:R-:W-:Y:S01]  /*2ef0*/  ISETP.NE.AND.EX P1, PT, RZ, c[0x0][0x31c], PT, P1 ;  /* 0x0000c700ff007a0c */ /* 0x000fe20003f25310 */
[----:B------:R-:W0:-:S12]  /*2f00*/  LDGDEPBAR ;  /* 0x00000000000079af */ /* 0x000e180000000000 */
[----:B------:R-:W-:Y:S02]  /*2f10*/  @P1 IMAD R0, R33, c[0x0][0x320], RZ ;  /* 0x0000c80021001a24 */ /* 0x000fe400078e02ff */
[----:B------:R-:W-:-:S04]  /*2f20*/  @P1 IMAD.WIDE.U32 R2, R32, c[0x0][0x320], R232 ;  /* 0x0000c80020021a25 */ /* 0x000fc800078e00e8 */
[----:B------:R-:W-:Y:S01]  /*2f30*/  @P1 IMAD R0, R32, c[0x0][0x324], R0 ;  /* 0x0000c90020001a24 */ /* 0x000fe200078e0200 */
[----:B------:R-:W-:-:S03]  /*2f40*/  @P1 LEA R4, P0, R2, c[0x0][0x318], 0x2 ;  /* 0x0000c60002041a11 */ /* 0x000fc600078010ff */
[----:B------:R-:W-:-:S05]  /*2f50*/  @P1 IMAD.IADD R0, R3, 0x1, R0 ;  /* 0x0000000103001824 */ /* 0x000fca00078e0200 */
[----:B------:R-:W-:-:S05]  /*2f60*/  @P1 LEA.HI.X R5, R2, c[0x0][0x31c], R0, 0x2, P0 ;  /* 0x0000c70002051a11 */ /* 0x000fca00000f1400 */
[----:B---3--:R-:W3:Y:S01]  /*2f70*/  @P1 LDG.E R4, [R4.64] ;  /* 0x0000000604041981 */ /* 0x008ee2000c1e1900 */
[----:B------:R-:W3:Y:S01]  /*2f80*/  @P1 MUFU.RCP R0, c[0x0][0x238] ;  /* 0x00008e0000001b08 */ /* 0x000ee20000001000 */
[----:B------:R-:W-:Y:S01]  /*2f90*/  IMAD.MOV.U32 R186, RZ, RZ, RZ ;  /* 0x000000ffffba7224 */ /* 0x000fe200078e00ff */
[----:B------:R-:W-:Y:S01]  /*2fa0*/  IADD3 R176, R180, 0x3000, RZ ;  /* 0x00003000b4b07810 */ /* 0x000fe20007ffe0ff */
[----:B------:R-:W-:Y:S01]  /*2fb0*/  IMAD.MOV.U32 R190, RZ, RZ, R183 ;  /* 0x000000ffffbe7224 */ /* 0x000fe200078e00b7 */
[----:B------:R-:W-:Y:S01]  /*2fc0*/  CS2R R142, SRZ ;  /* 0x00000000008e7805 */ /* 0x000fe2000001ff00 */
[----:B------:R-:W-:Y:S01]  /*2fd0*/  CS2R R140, SRZ ;  /* 0x00000000008c7805 */ /* 0x000fe2000001ff00 */
[----:B------:R-:W-:Y:S01]  /*2fe0*/  SEL R176, R176, R180, !P6 ;  /* 0x000000b4b0b07207 */ /* 0x000fe20007000000 */
        /* <DEDUP_REMOVED lines=47> */
[----:B------:R-:W-:Y:S01]  /*32e0*/  IADD3 R235, R242, 0x40, RZ ;  /* 0x00000040f2eb7810 */ /* 0x000fe20007ffe0ff */
[----:B------:R-:W-:Y:S01]  /*32f0*/  IMAD.MOV.U32 R181, RZ, RZ, 0x40 ;  /* 0x00000040ffb57424 */ /* 0x000fe200078e00ff */
[----:B------:R-:W-:Y:S01]  /*3300*/  MOV R182, 0x20 ;  /* 0x0000002000b67802 */ /* 0x000fe20000000f00 */
[----:B------:R-:W-:Y:S01]  /*3310*/  IMAD.SHL.U32 R177, R180, 0x2, RZ ;  /* 0x00000002b4b17824 */ /* 0x000fe200078e00ff */
[----:B--2---:R-:W-:-:S04]  /*3320*/  LEA R188, R250, R6, 0x6 ;  /* 0x00000006fabc7211 */ /* 0x004fc800078e30ff */
[----:B------:R-:W-:-:S05]  /*3330*/  IADD3 R68, -R68, R252, -R188 ;  /* 0x000000fc44447210 */ /* 0x000fca0007ffe9bc */
[----:B------:R-:W-:Y:S02]  /*3340*/  IMAD.IADD R236, R68, 0x1, R189 ;  /* 0x0000000144ec7824 */ /* 0x000fe400078e02bd */
[----:B---3--:R-:W-:Y:S01]  /*3350*/  @P1 FMUL.FTZ R186, R4, R0 ;  /* 0x0000000004ba1220 */ /* 0x008fe20000410000 */
[----:B------:R-:W-:-:S04]  /*3360*/  IADD3 R0, R179, 0x3000, RZ ;  /* 0x00003000b3007810 */ /* 0x000fc80007ffe0ff */
[----:B------:R-:W-:-:S04]  /*3370*/  SEL R0, R0, R179, !P6 ;  /* 0x000000b300007207 */ /* 0x000fc80007000000 */
[----:B------:R-:W-:Y:S01]  /*3380*/  SHF.L.U32 R168, R0, 0x1, RZ ;  /* 0x0000000100a87819 */ /* 0x000fe200000006ff */
[----:B------:R-:W-:-:S04]  /*3390*/  IMAD.MOV.U32 R0, RZ, RZ, c[0x0][0x22c] ;  /* 0x00008b00ff007624 */ /* 0x000fc800078e00ff */
[----:B------:R-:W-:-:S04]  /*33a0*/  IMAD R0, R0, c[0x0][0x1c0], RZ ;  /* 0x0000700000007a24 */ /* 0x000fc800078e02ff */
[C---:B------:R-:W-:Y:S01]  /*33b0*/  IMAD.SHL.U32 R228, R0.reuse, 0x10, RZ ;  /* 0x0000001000e47824 */ /* 0x040fe200078e00ff */
[----:B------:R-:W-:-:S04]  /*33c0*/  SHF.L.U32 R191, R0, 0x3, RZ ;  /* 0x0000000300bf7819 */ /* 0x000fc800000006ff */
[C---:B------:R-:W-:Y:S02]  /*33d0*/  IADD3 R248, R228.reuse, 0x20, RZ ;  /* 0x00000020e4f87810 */ /* 0x040fe40007ffe0ff */
[C---:B------:R-:W-:Y:S02]  /*33e0*/  IADD3 R246, R228.reuse, 0x60, RZ ;  /* 0x00000060e4f67810 */ /* 0x040fe40007ffe0ff */
[C---:B------:R-:W-:Y:S01]  /*33f0*/  IADD3 R244, R228.reuse, 0xa0, RZ ;  /* 0x000000a0e4f47810 */ /* 0x040fe20007ffe0ff */
[C---:B------:R-:W-:Y:S01]  /*3400*/  IMAD.IADD R241, R191.reuse, 0x1, R248 ;  /* 0x00000001bff17824 */ /* 0x040fe200078e02f8 */
[C---:B------:R-:W-:Y:S01]  /*3410*/  IADD3 R247, R228.reuse, 0x40, RZ ;  /* 0x00000040e4f77810 */ /* 0x040fe20007ffe0ff */
[C---:B------:R-:W-:Y:S01]  /*3420*/  IMAD.IADD R239, R191.reuse, 0x1, R246 ;  /* 0x00000001bfef7824 */ /* 0x040fe200078e02f6 */
[----:B------:R-:W-:Y:S01]  /*3430*/  IADD3 R245, R228, 0x80, RZ ;  /* 0x00000080e4f57810 */ /* 0x000fe20007ffe0ff */
[C---:B------:R-:W-:Y:S01]  /*3440*/  IMAD.IADD R6, R191.reuse, 0x1, R241 ;  /* 0x00000001bf067824 */ /* 0x040fe200078e02f1 */
[----:B------:R-:W-:-:S02]  /*3450*/  IADD3 R237, R191, R244, RZ ;  /* 0x000000f4bfed7210 */ /* 0x000fc40007ffe0ff */
[C---:B------:R-:W-:Y:S01]  /*3460*/  IADD3 R240, R191.reuse, R247, RZ ;  /* 0x000000f7bff07210 */ /* 0x040fe20007ffe0ff */
[C---:B------:R-:W-:Y:S01]  /*3470*/  IMAD.IADD R238, R191.reuse, 0x1, R245 ;  /* 0x00000001bfee7824 */ /* 0x040fe200078e02f5 */
[C---:B------:R-:W-:Y:S01]  /*3480*/  IADD3 R4, R191.reuse, R239, RZ ;  /* 0x000000efbf047210 */ /* 0x040fe20007ffe0ff */
[C---:B------:R-:W-:Y:S01]  /*3490*/  IMAD.IADD R2, R191.reuse, 0x1, R237 ;  /* 0x00000001bf027824 */ /* 0x040fe200078e02ed */
[C---:B------:R-:W-:Y:S01]  /*34a0*/  IADD3 R220, R191.reuse, R6, RZ ;  /* 0x00000006bfdc7210 */ /* 0x040fe20007ffe0ff */
[C---:B------:R-:W-:Y:S01]  /*34b0*/  IMAD.IADD R5, R191.reuse, 0x1, R240 ;  /* 0x00000001bf057824 */ /* 0x040fe200078e02f0 */
[C---:B------:R-:W-:Y:S01]  /*34c0*/  IADD3 R216, R191.reuse, R4, RZ ;  /* 0x00000004bfd87210 */ /* 0x040fe20007ffe0ff */
[C---:B------:R-:W-:Y:S01]  /*34d0*/  IMAD.IADD R3, R191.reuse, 0x1, R238 ;  /* 0x00000001bf037824 */ /* 0x040fe200078e02ee */
[C---:B------:R-:W-:Y:S01]  /*34e0*/  IADD3 R212, R191.reuse, R2, RZ ;  /* 0x00000002bfd47210 */ /* 0x040fe20007ffe0ff */
[C---:B------:R-:W-:Y:S02]  /*34f0*/  IMAD.IADD R218, R191.reuse, 0x1, R5 ;  /* 0x00000001bfda7824 */ /* 0x040fe400078e0205 */
[----:B------:R-:W-:-:S02]  /*3500*/  IMAD.IADD R214, R191, 0x1, R3 ;  /* 0x00000001bfd67824 */ /* 0x000fc400078e0203 */
        /* <DEDUP_REMOVED lines=9> */
[----:B------:R-:W-:Y:S02]  /*35a0*/  IADD3 R221, R191, R211, RZ ;  /* 0x000000d3bfdd7210 */ /* 0x000fe40007ffe0ff */
.L_x_1371:
[----:B------:R-:W0:Y:S01]  /*35b0*/  LDGDEPBAR ;  /* 0x00000000000079af */ /* 0x000e220000000000 */
[----:B------:R-:W-:Y:S02]  /*35c0*/  R2P PR, R243, 0x6 ;  /* 0x00000006f3007804 */ /* 0x000fe40000000000 */
[----:B------:R-:W-:Y:S02]  /*35d0*/  ISETP.GE.AND P3, PT, R235, R189, PT ;  /* 0x000000bdeb00720c */ /* 0x000fe40003f66270 */
[----:B------:R-:W-:Y:S02]  /*35e0*/  MOV R159, c[0x0][0x22c] ;  /* 0x00008b00009f7a02 */ /* 0x000fe40000000f00 */
[----:B------:R-:W-:Y:S02]  /*35f0*/  SEL R148, R182, 0xffffffe0, !P1 ;  /* 0xffffffe0b6947807 */ /* 0x000fe40004800000 */
[----:B------:R-:W-:Y:S01]  /*3600*/  SEL R173, R181, 0xffffffc0, !P2 ;  /* 0xffffffc0b5ad7807 */ /* 0x000fe20005000000 */
[----:B------:R-:W-:Y:S01]  /*3610*/  IMAD R159, R159, c[0x0][0x1c0], RZ ;  /* 0x000070009f9f7a24 */ /* 0x000fe200078e02ff */
[C---:B------:R-:W-:Y:S02]  /*3620*/  IADD3 R0, R176.reuse, R148, RZ ;  /* 0x00000094b0007210 */ /* 0x040fe40007ffe0ff */
[-C--:B------:R-:W-:Y:S02]  /*3630*/  IADD3 R2, R176, R173.reuse, RZ ;  /* 0x000000adb0027210 */ /* 0x080fe40007ffe0ff */
[----:B------:R-:W-:Y:S02]  /*3640*/  IADD3 R3, R0, R173, RZ ;  /* 0x000000ad00037210 */ /* 0x000fe40007ffe0ff */
[C---:B------:R-:W-:Y:S02]  /*3650*/  ISETP.GE.AND P4, PT, R196.reuse, 0x1, PT ;  /* 0x00000001c400780c */ /* 0x040fe40003f86270 */
[----:B------:R-:W-:Y:S01]  /*3660*/  LEA R159, -R159, RZ, 0x6 ;  /* 0x000000ff9f9f7211 */ /* 0x000fe200078e31ff */
[----:B------:R-:W-:Y:S04]  /*3670*/  DEPBAR.LE SB0, 0x0 ;  /* 0x000080000000791a */ /* 0x000fe80000000000 */
[----:B------:R-:W-:Y:S08]  /*3680*/  BAR.SYNC.DEFER_BLOCKING 0x0 ;  /* 0x0000000000007b1d */ /* 0x000ff00000010000 */
[----:B------:R-:W-:Y:S08]  /*3690*/  LDSM.16.M88.4 R16, [R176] ;  /* 0x00000000b010783b */ /* 0x000ff00000000200 */
[----:B------:R-:W2:Y:S08]  /*36a0*/  LDSM.16.M88.4 R8, [R169+0x12000] ;  /* 0x01200000a908783b */ /* 0x000eb00000000200 */
[----:B------:R-:W3:Y:S08]  /*36b0*/  LDSM.16.M88.4 R68, [R169+0x12800] ;  /* 0x01280000a944783b */ /* 0x000ef00000000200 */
[----:B------:R-:W-:Y:S08]  /*36c0*/  LDSM.16.M88.4 R72, [R0] ;  /* 0x000000000048783b */ /* 0x000ff00000000200 */
[----:B------:R-:W1:Y:S08]  /*36d0*/  LDSM.16.M88.4 R76, [R170+0x12000] ;  /* 0x01200000aa4c783b */ /* 0x000e700000000200 */
[----:B------:R-:W4:Y:S01]  /*36e0*/  LDSM.16.M88.4 R80, [R170+0x12800] ;  /* 0x01280000aa50783b */ /* 0x000f220000000200 */
[C---:B--2---:R-:W-:Y:S07]  /*36f0*/  HMMA.16816.F32 R4, R16.reuse, R8, RZ ;  /* 0x000000081004723c */ /* 0x044fee00000018ff */
[----:B------:R-:W-:Y:S01]  /*3700*/  LDSM.16.M88.4 R84, [R2] ;  /* 0x000000000254783b */ /* 0x000fe20000000200 */
[C---:B------:R-:W-:Y:S07]  /*3710*/  HMMA.16816.F32 R8, R16.reuse, R10, RZ ;  /* 0x0000000a1008723c */ /* 0x040fee00000018ff */
[----:B------:R-:W2:Y:S01]  /*3720*/  LDSM.16.M88.4 R88, [R172+0x12000] ;  /* 0x01200000ac58783b */ /* 0x000ea20000000200 */
[C---:B---3--:R-:W-:Y:S07]  /*3730*/  HMMA.16816.F32 R12, R16.reuse, R68, RZ ;  /* 0x00000044100c723c */ /* 0x048fee00000018ff */
[----:B------:R-:W-:Y:S01]  /*3740*/  LDSM.16.M88.4 R92, [R171+0x12000] ;  /* 0x01200000ab5c783b */ /* 0x000fe20000000200 */
[----:B------:R-:W-:Y:S07]  /*3750*/  HMMA.16816.F32 R16, R16, R70, RZ ;  /* 0x000000461010723c */ /* 0x000fee00000018ff */
[----:B------:R-:W3:Y:S01]  /*3760*/  LDSM.16.M88.4 R68, [R172+0x12800] ;  /* 0x01280000ac44783b */ /* 0x000ee20000000200 */
[C---:B-1----:R-:W-:Y:S08]  /*3770*/  HMMA.16816.F32 R4, R72.reuse, R76, R4 ;  /* 0x0000004c4804723c */ /* 0x042ff00000001804 */
[C---:B------:R-:W-:Y:S01]  /*3780*/  HMMA.16816.F32 R8, R72.reuse, R78, R8 ;  /* 0x0000004e4808723c */ /* 0x040fe20000001808 */
[----:B------:R-:W1:Y:S07]  /*3790*/  LDSM.16.M88.4 R76, [R3] ;  /* 0x00000000034c783b */ /* 0x000e6e0000000200 */
[C---:B----4-:R-:W-:Y:S08]  /*37a0*/  HMMA.16816.F32 R12, R72.reuse, R80, R12 ;  /* 0x00000050480c723c */ /* 0x050ff0000000180c */
[----:B------:R-:W-:Y:S01]  /*37b0*/  HMMA.16816.F32 R16, R72, R82, R16 ;  /* 0x000000524810723c */ /* 0x000fe20000001810 */
[----:B------:R-:W4:Y:S07]  /*37c0*/  LDSM.16.M88.4 R72, [R171+0x12800] ;  /* 0x01280000ab48783b */ /* 0x000f2e0000000200 */
[C---:B--2---:R-:W-:Y:S01]  /*37d0*/  HMMA.16816.F32 R4, R84.reuse, R88, R4 ;  /* 0x000000585404723c */ /* 0x044fe20000001804 */
[----:B------:R-:W-:Y:S07]  /*37e0*/  LDSM.16.M88.4 R80, [R176+0x2000] ;  /* 0x00200000b050783b */ /* 0x000fee0000000200 */
[C---:B------:R-:W-:Y:S01]  /*37f0*/  HMMA.16816.F32 R8, R84.reuse, R90, R8 ;  /* 0x0000005a5408723c */ /* 0x040fe20000001808 */
[----:B------:R-:W2:Y:S07]  /*3800*/  LDSM.16.M88.4 R88, [R169+0x14000] ;  /* 0x01400000a958783b */ /* 0x000eae0000000200 */
[C---:B---3--:R-:W-:Y:S08]  /*3810*/  HMMA.16816.F32 R12, R84.reuse, R68, R12 ;  /* 0x00000044540c723c */ /* 0x048ff0000000180c */
[----:B------:R-:W-:Y:S01]  /*3820*/  HMMA.16816.F32 R16, R84, R70, R16 ;  /* 0x000000465410723c */ /* 0x000fe20000001810 */
[----:B------:R-:W3:Y:S07]  /*3830*/  LDSM.16.M88.4 R68, [R169+0x14800] ;  /* 0x01480000a944783b */ /* 0x000eee0000000200 */
[C---:B-1----:R-:W-:Y:S01]  /*3840*/  HMMA.16816.F32 R4, R76.reuse, R92, R4 ;  /* 0x0000005c4c04723c */ /* 0x042fe20000001804 */
[----:B------:R-:W-:Y:S07]  /*3850*/  LDSM.16.M88.4 R84, [R0+0x2000] ;  /* 0x002000000054783b */ /* 0x000fee0000000200 */
[C---:B------:R-:W-:Y:S01]  /*3860*/  HMMA.16816.F32 R8, R76.reuse, R94, R8 ;  /* 0x0000005e4c08723c */ /* 0x040fe20000001808 */
[----:B------:R-:W1:Y:S07]  /*3870*/  LDSM.16.M88.4 R92, [R170+0x14000] ;  /* 0x01400000aa5c783b */ /* 0x000e6e0000000200 */
        /* <DEDUP_REMOVED lines=25> */
[----:B------:R1:W-:Y:S07]  /*3a10*/  LDSM.16.M88.4 R76, [R0+0x4000] ;  /* 0x00400000004c783b */ /* 0x0003ee0000000200 */
[C---:B------:R-:W-:Y:S01]  /*3a20*/  HMMA.16816.F32 R8, R80.reuse, R94, R8 ;  /* 0x0000005e5008723c */ /* 0x040fe20000001808 */
[----:B------:R-:W3:Y:S07]  /*3a30*/  LDSM.16.M88.4 R92, [R170+0x16000] ;  /* 0x01600000aa5c783b */ /* 0x000eee0000000200 */
[C---:B----4-:R-:W-:Y:S08]  /*3a40*/  HMMA.16816.F32 R12, R80.reuse, R72, R12 ;  /* 0x00000048500c723c */ /* 0x050ff0000000180c */
[----:B------:R-:W-:Y:S01]  /*3a50*/  HMMA.16816.F32 R16, R80, R74, R16 ;  /* 0x0000004a5010723c */ /* 0x000fe20000001810 */
[----:B------:R-:W4:Y:S03]  /*3a60*/  LDSM.16.M88.4 R72, [R170+0x16800] ;  /* 0x01680000aa48783b */ /* 0x000f260000000200 */
[----:B-1----:R-:W-:Y:S04]  /*3a70*/  LEA R0, R196, R236, 0x6 ;  /* 0x000000ecc4007211 */ /* 0x002fe800078e30ff */
[C---:B--2---:R-:W-:Y:S01]  /*3a80*/  HMMA.16816.F32 R4, R84.reuse, R88, R4 ;  /* 0x000000585404723c */ /* 0x044fe20000001804 */
[----:B------:R-:W-:Y:S06]  /*3a90*/  LDSM.16.M88.4 R80, [R172+0x16000] ;  /* 0x01600000ac50783b */ /* 0x000fec0000000200 */
[C---:B------:R-:W-:Y:S01]  /*3aa0*/  IADD3 R89, R0.reuse, 0x7, RZ ;  /* 0x0000000700597810 */ /* 0x040fe20007ffe0ff */
[C---:B------:R-:W-:Y:S04]  /*3ab0*/  HMMA.16816.F32 R8, R84.reuse, R90, R8 ;  /* 0x0000005a5408723c */ /* 0x040fe80000001808 */
[C---:B------:R-:W-:Y:S03]  /*3ac0*/  IADD3 R88, R0.reuse, -0x8, RZ ;  /* 0xfffffff800587810 */ /* 0x040fe60007ffe0ff */
[----:B------:R-:W-:Y:S01]  /*3ad0*/  IADD3 R90, R0, 0x8, RZ ;  /* 0x00000008005a7810 */ /* 0x000fe20007ffe0ff */
[C---:B---3--:R-:W-:Y:S03]  /*3ae0*/  HMMA.16816.F32 R12, R84.reuse, R68, R12 ;  /* 0x00000044540c723c */ /* 0x048fe6000000180c */
[----:B------:R-:W-:Y:S05]  /*3af0*/  ISETP.GE.AND P0, PT, R90, RZ, PT ;  /* 0x000000ff5a00720c */ /* 0x000fea0003f06270 */
[----:B------:R-:W-:Y:S01]  /*3b00*/  HMMA.16816.F32 R16, R84, R70, R16 ;  /* 0x000000465410723c */ /* 0x000fe20000001810 */
[----:B------:R1:W2:Y:S06]  /*3b10*/  LDSM.16.M88.4 R68, [R2+0x4000] ;  /* 0x004000000244783b */ /* 0x0002ac0000000200 */
[----:B------:R-:W-:Y:S01]  /*3b20*/  IABS R84, R0 ;  /* 0x0000000000547213 */ /* 0x000fe20000000000 */
[C---:B------:R-:W-:Y:S03]  /*3b30*/  HMMA.16816.F32 R4, R76.reuse, R92, R4 ;  /* 0x0000005c4c04723c */ /* 0x040fe60000001804 */
[----:B------:R3:W-:Y:S02]  /*3b40*/  I2F R92, R84 ;  /* 0x00000054005c7306 */ /* 0x0007e40000201400 */
[----:B------:R-:W-:Y:S02]  /*3b50*/  @!P0 IADD3 R90, -R0, -0x8, RZ ;  /* 0xfffffff8005a8810 */ /* 0x000fe40007ffe1ff */
[----:B------:R-:W-:Y:S01]  /*3b60*/  ISETP.GE.AND P0, PT, R88, RZ, PT ;  /* 0x000000ff5800720c */ /* 0x000fe20003f06270 */
[C---:B------:R-:W-:Y:S05]  /*3b70*/  HMMA.16816.F32 R8, R76.reuse, R94, R8 ;  /* 0x0000005e4c08723c */ /* 0x040fea0000001808 */
[----:B------:R-:W-:Y:S03]  /*3b80*/  I2F R90, R90 ;  /* 0x0000005a005a7306 */ /* 0x000fe60000201400 */
[C---:B----4-:R-:W-:Y:S04]  /*3b90*/  HMMA.16816.F32 R12, R76.reuse, R72, R12 ;  /* 0x000000484c0c723c */ /* 0x050fe8000000180c */
[C---:B-1----:R-:W-:Y:S02]  /*3ba0*/  IADD3 R2, R0.reuse, -0x1, RZ ;  /* 0xffffffff00027810 */ /* 0x042fe40007ffe0ff */
[----:B------:R-:W-:Y:S02]  /*3bb0*/  @!P0 IADD3 R88, -R0, 0x8, RZ ;  /* 0x0000000800588810 */ /* 0x000fe40007ffe1ff */
[----:B------:R-:W-:Y:S01]  /*3bc0*/  HMMA.16816.F32 R16, R76, R74, R16 ;  /* 0x0000004a4c10723c */ /* 0x000fe20000001810 */
[----:B------:R-:W-:Y:S02]  /*3bd0*/  LDSM.16.M88.4 R76, [R171+0x16000] ;  /* 0x01600000ab4c783b */ /* 0x000fe40000000200 */
[----:B------:R-:W-:Y:S01]  /*3be0*/  ISETP.GE.AND P1, PT, R2, RZ, PT ;  /* 0x000000ff0200720c */ /* 0x000fe20003f26270 */
[----:B------:R-:W-:Y:S04]  /*3bf0*/  I2F R88, R88 ;  /* 0x0000005800587306 */ /* 0x000fe80000201400 */
[C---:B--2---:R-:W-:Y:S01]  /*3c00*/  HMMA.16816.F32 R4, R68.reuse, R80, R4 ;  /* 0x000000504404723c */ /* 0x044fe20000001804 */
[----:B---3--:R-:W1:Y:S07]  /*3c10*/  LDSM.16.M88.4 R84, [R172+0x16800] ;  /* 0x01680000ac54783b */ /* 0x008e6e0000000200 */
[C---:B------:R-:W-:Y:S01]  /*3c20*/  @!P1 IADD3 R2, -R0.reuse, 0x1, RZ ;  /* 0x0000000100029810 */ /* 0x040fe20007ffe1ff */
[C---:B------:R-:W-:Y:S01]  /*3c30*/  HMMA.16816.F32 R8, R68.reuse, R82, R8 ;  /* 0x000000524408723c */ /* 0x040fe20000001808 */
[----:B------:R2:W3:Y:S02]  /*3c40*/  LDSM.16.M88.4 R72, [R3+0x4000] ;  /* 0x004000000348783b */ /* 0x0004e40000000200 */
[----:B------:R4:W-:Y:S01]  /*3c50*/  I2F R91, R2 ;  /* 0x00000002005b7306 */ /* 0x0009e20000201400 */
[----:B------:R-:W-:Y:S02]  /*3c60*/  ISETP.GE.AND P1, PT, R89, RZ, PT ;  /* 0x000000ff5900720c */ /* 0x000fe40003f26270 */
[C---:B------:R-:W-:Y:S02]  /*3c70*/  IADD3 R81, R0.reuse, -0x10, RZ ;  /* 0xfffffff000517810 */ /* 0x040fe40007ffe0ff */
[----:B------:R-:W-:Y:S02]  /*3c80*/  IADD3 R80, R0, -0x11, RZ ;  /* 0xffffffef00507810 */ /* 0x000fe40007ffe0ff */
[----:B------:R-:W-:Y:S02]  /*3c90*/  ISETP.GE.AND P0, PT, R81, RZ, PT ;  /* 0x000000ff5100720c */ /* 0x000fe40003f06270 */
[----:B------:R-:W-:Y:S05]  /*3ca0*/  ISETP.GE.AND P2, PT, R80, RZ, PT ;  /* 0x000000ff5000720c */ /* 0x000fea0003f46270 */
[C---:B------:R-:W-:Y:S06]  /*3cb0*/  @!P1 IADD3 R89, -R0.reuse, -0x7, RZ ;  /* 0xfffffff900599810 */ /* 0x040fec0007ffe1ff */
[----:B------:R-:W-:Y:S01]  /*3cc0*/  I2F R89, R89 ;  /* 0x0000005900597306 */ /* 0x000fe20000201400 */
[C---:B--2---:R-:W-:Y:S02]  /*3cd0*/  IADD3 R3, R0.reuse, -0x18, RZ ;  /* 0xffffffe800037810 */ /* 0x044fe40007ffe0ff */
[C---:B------:R-:W-:Y:S02]  /*3ce0*/  @!P0 IADD3 R81, -R0.reuse, 0x10, RZ ;  /* 0x0000001000518810 */ /* 0x040fe40007ffe1ff */
[C---:B----4-:R-:W-:Y:S02]  /*3cf0*/  IADD3 R2, R0.reuse, -0x9, RZ ;  /* 0xfffffff700027810 */ /* 0x050fe40007ffe0ff */
[----:B------:R-:W-:Y:S02]  /*3d00*/  @!P2 IADD3 R80, -R0, 0x11, RZ ;  /* 0x000000110050a810 */ /* 0x000fe40007ffe1ff */
[----:B------:R-:W-:Y:S01]  /*3d10*/  ISETP.GE.AND P1, PT, R2, RZ, PT ;  /* 0x000000ff0200720c */ /* 0x000fe20003f26270 */
[C---:B-1----:R-:W-:Y:S01]  /*3d20*/  HMMA.16816.F32 R12, R68.reuse, R84, R12 ;  /* 0x00000054440c723c */ /* 0x042fe2000000180c */
[----:B------:R-:W-:Y:S07]  /*3d30*/  I2F R81, R81 ;  /* 0x0000005100517306 */ /* 0x000fee0000201400 */
[----:B------:R-:W-:Y:S01]  /*3d40*/  HMMA.16816.F32 R16, R68, R86, R16 ;  /* 0x000000564410723c */ /* 0x000fe20000001810 */
[----:B------:R-:W1:Y:S02]  /*3d50*/  LDSM.16.M88.4 R68, [R171+0x16800] ;  /* 0x01680000ab44783b */ /* 0x000e640000000200 */
[----:B------:R-:W-:Y:S01]  /*3d60*/  I2F R80, R80 ;  /* 0x0000005000507306 */ /* 0x000fe20000201400 */
[C---:B------:R-:W-:Y:S02]  /*3d70*/  @!P1 IADD3 R2, -R0.reuse, 0x9, RZ ;  /* 0x0000000900029810 */ /* 0x040fe40007ffe1ff */
[----:B------:R-:W-:Y:S02]  /*3d80*/  ISETP.GE.AND P1, PT, R3, RZ, PT ;  /* 0x000000ff0300720c */ /* 0x000fe40003f26270 */
[C---:B---3--:R-:W-:Y:S05]  /*3d90*/  HMMA.16816.F32 R4, R72.reuse, R76, R4 ;  /* 0x0000004c4804723c */ /* 0x048fea0000001804 */
[----:B------:R2:W-:Y:S03]  /*3da0*/  I2F R82, R2 ;  /* 0x0000000200527306 */ /* 0x0005e60000201400 */
[C---:B------:R-:W-:Y:S04]  /*3db0*/  HMMA.16816.F32 R8, R72.reuse, R78, R8 ;  /* 0x0000004e4808723c */ /* 0x040fe80000001808 */
[----:B------:R-:W-:Y:S02]  /*3dc0*/  @!P1 IADD3 R3, -R0, 0x18, RZ ;  /* 0x0000001800039810 */ /* 0x000fe40007ffe1ff */
[-C--:B------:R-:W-:Y:S02]  /*3dd0*/  @P3 ISETP.GE.AND P1, PT, R188, R189.reuse, PT ;  /* 0x000000bdbc00320c */ /* 0x080fe40003f26270 */
[----:B------:R-:W-:Y:S08]  /*3de0*/  I2F R77, R3 ;  /* 0x00000003004d7306 */ /* 0x000ff00000201400 */
[----:B------:R-:W-:Y:S02]  /*3df0*/  FMUL.FTZ R4, R4, c[0x0][0x2ec] ;  /* 0x0000bb0004047a20 */ /* 0x000fe40000410000 */
[----:B------:R-:W-:Y:S02]  /*3e00*/  FMUL.FTZ R5, R5, c[0x0][0x2ec] ;  /* 0x0000bb0005057a20 */ /* 0x000fe40000410000 */
[----:B------:R-:W3:Y:S01]  /*3e10*/  MUFU.TANH R95, R4 ;  /* 0x00000004005f7308 */ /* 0x000ee20000002400 */
[----:B--2---:R-:W-:Y:S01]  /*3e20*/  IADD3 R2, R0, -0x19, RZ ;  /* 0xffffffe700027810 */ /* 0x004fe20007ffe0ff */
[----:B------:R-:W-:Y:S02]  /*3e30*/  FMUL.FTZ R6, R6, c[0x0][0x2ec] ;  /* 0x0000bb0006067a20 */ /* 0x000fe40000410000 */
[----:B------:R-:W-:Y:S01]  /*3e40*/  FMUL.FTZ R7, R7, c[0x0][0x2ec] ;  /* 0x0000bb0007077a20 */ /* 0x000fe20000410000 */
[C---:B-1----:R-:W-:Y:S03]  /*3e50*/  HMMA.16816.F32 R12, R72.reuse, R68, R12 ;  /* 0x00000044480c723c */ /* 0x042fe6000000180c */
[----:B------:R-:W-:Y:S01]  /*3e60*/  ISETP.GE.AND P0, PT, R2, RZ, PT ;  /* 0x000000ff0200720c */ /* 0x000fe20003f06270 */
[----:B------:R-:W-:Y:S01]  /*3e70*/  FMUL.FTZ R8, R8, c[0x0][0x2ec] ;  /* 0x0000bb0008087a20 */ /* 0x000fe20000410000 */
[----:B------:R-:W1:Y:S01]  /*3e80*/  MUFU.TANH R93, R5 ;  /* 0x00000005005d7308 */ /* 0x000e620000002400 */
[----:B------:R-:W-:Y:S02]  /*3e90*/  FMUL.FTZ R9, R9, c[0x0][0x2ec] ;  /* 0x0000bb0009097a20 */ /* 0x000fe40000410000 */
[----:B------:R-:W-:Y:S04]  /*3ea0*/  HMMA.16816.F32 R16, R72, R70, R16 ;  /* 0x000000464810723c */ /* 0x000fe80000001810 */
[----:B------:R-:W-:Y:S02]  /*3eb0*/  FMUL.FTZ R10, R10, c[0x0][0x2ec] ;  /* 0x0000bb000a0a7a20 */ /* 0x000fe40000410000 */
[----:B------:R-:W-:Y:S01]  /*3ec0*/  FMUL.FTZ R11, R11, c[0x0][0x2ec] ;  /* 0x0000bb000b0b7a20 */ /* 0x000fe20000410000 */
[----:B------:R2:W4:Y:S01]  /*3ed0*/  MUFU.TANH R155, R6 ;  /* 0x00000006009b7308 */ /* 0x0005220000002400 */
[----:B------:R-:W-:Y:S02]  /*3ee0*/  @!P0 IADD3 R2, -R0, 0x19, RZ ;  /* 0x0000001900028810 */ /* 0x000fe40007ffe1ff */
[----:B-----5:R-:W-:Y:S02]  /*3ef0*/  FSETP.NEU.FTZ.AND P0, PT, R197, -INF , PT ;  /* 0xff800000c500780b */ /* 0x020fe40003f1d000 */
[-C--:B---3--:R-:W-:Y:S01]  /*3f00*/  FFMA.FTZ R3, R92, -R186.reuse, R95 ;  /* 0x800000ba5c037223 */ /* 0x088fe2000001005f */
[----:B------:R-:W-:Y:S03]  /*3f10*/  @P3 IADD3 R4, R188, 0x1, RZ ;  /* 0x00000001bc043810 */ /* 0x000fe60007ffe0ff */
[----:B------:R-:W-:Y:S01]  /*3f20*/  FMUL.FTZ R12, R12, c[0x0][0x2ec] ;  /* 0x0000bb000c0c7a20 */ /* 0x000fe20000410000 */
[----:B------:R3:W-:Y:S01]  /*3f30*/  I2F R76, R2 ;  /* 0x00000002004c7306 */ /* 0x0007e20000201400 */
[----:B------:R-:W-:Y:S01]  /*3f40*/  @P3 FSEL R3, R3, -INF , !P1 ;  /* 0xff80000003033808 */ /* 0x000fe20004800000 */
[----:B------:R-:W-:Y:S01]  /*3f50*/  FMUL.FTZ R13, R13, c[0x0][0x2ec] ;  /* 0x0000bb000d0d7a20 */ /* 0x000fe20000410000 */
[-C--:B------:R-:W-:Y:S01]  /*3f60*/  @P3 ISETP.GE.AND P2, PT, R4, R189.reuse, PT ;  /* 0x000000bd0400320c */ /* 0x080fe20003f46270 */
[-C--:B-1----:R-:W-:Y:S02]  /*3f70*/  FFMA.FTZ R0, R91, -R186.reuse, R93 ;  /* 0x800000ba5b007223 */ /* 0x082fe4000001005d */
[----:B------:R-:W-:Y:S02]  /*3f80*/  FMUL.FTZ R14, R14, c[0x0][0x2ec] ;  /* 0x0000bb000e0e7a20 */ /* 0x000fe40000410000 */
[----:B------:R-:W-:Y:S01]  /*3f90*/  FMUL.FTZ R15, R15, c[0x0][0x2ec] ;  /* 0x0000bb000f0f7a20 */ /* 0x000fe20000410000 */
[----:B------:R-:W-:Y:S01]  /*3fa0*/  @P3 FSEL R0, R0, -INF , !P2 ;  /* 0xff80000000003808 */ /* 0x000fe20005000000 */
[----:B------:R1:W1:Y:S01]  /*3fb0*/  MUFU.TANH R154, R7 ;  /* 0x00000007009a7308 */ /* 0x0002620000002400 */
[----:B------:R-:W-:Y:S02]  /*3fc0*/  FMUL.FTZ R16, R16, c[0x0][0x2ec] ;  /* 0x0000bb0010107a20 */ /* 0x000fe40000410000 */
[----:B------:R-:W-:Y:S01]  /*3fd0*/  FMUL.FTZ R17, R17, c[0x0][0x2ec] ;  /* 0x0000bb0011117a20 */ /* 0x000fe20000410000 */
[----:B--2---:R-:W-:Y:S01]  /*3fe0*/  @P3 IADD3 R6, R188, 0x18, RZ ;  /* 0x00000018bc063810 */ /* 0x004fe20007ffe0ff */
[-C--:B----4-:R-:W-:Y:S02]  /*3ff0*/  FFMA.FTZ R4, R90, -R186.reuse, R155 ;  /* 0x800000ba5a047223 */ /* 0x090fe4000001009b */
[----:B------:R-:W-:Y:S02]  /*4000*/  FMUL.FTZ R18, R18, c[0x0][0x2ec] ;  /* 0x0000bb0012127a20 */ /* 0x000fe40000410000 */
[----:B------:R-:W-:Y:S01]  /*4010*/  FMUL.FTZ R19, R19, c[0x0][0x2ec] ;  /* 0x0000bb0013137a20 */ /* 0x000fe20000410000 */
[----:B------:R-:W-:Y:S01]  /*4020*/  @P3 FSEL R4, R4, -INF , !P1 ;  /* 0xff80000004043808 */ /* 0x000fe20004800000 */
[----:B------:R-:W2:Y:S01]  /*4030*/  MUFU.TANH R96, R8 ;  /* 0x0000000800607308 */ /* 0x000ea20000002400 */
[----:B---3--:R-:W-:Y:S05]  /*4040*/  FMUL.FTZ R2, R197, 1.4426950216293334961 ;  /* 0x3fb8aa3bc5027820 */ /* 0x008fea0000410000 */
[----:B------:R-:W-:Y:S02]  /*4050*/  FSEL R2, R2, RZ, P0 ;  /* 0x000000ff02027208 */ /* 0x000fe40000000000 */
[----:B------:R-:W-:Y:S02]  /*4060*/  FSETP.NEU.FTZ.AND P0, PT, R200, -INF , PT ;  /* 0xff800000c800780b */ /* 0x000fe40003f1d000 */
[----:B------:R-:W3:Y:S01]  /*4070*/  MUFU.TANH R86, R9 ;  /* 0x0000000900567308 */ /* 0x000ee20000002400 */
[--C-:B------:R-:W-:Y:S01]  /*4080*/  FFMA.FTZ R3, R3, c[0x0][0x23c], -R2.reuse ;  /* 0x00008f0003037a23 */ /* 0x100fe20000010802 */
[----:B-1----:R-:W-:Y:S01]  /*4090*/  @P3 IADD3 R7, R188, 0x19, RZ ;  /* 0x00000019bc073810 */ /* 0x002fe20007ffe0ff */
[----:B------:R-:W-:Y:S07]  /*40a0*/  FFMA.FTZ R5, R0, c[0x0][0x23c], -R2 ;  /* 0x00008f0000057a23 */ /* 0x000fee0000010802 */
[----:B------:R1:W-:Y:S10]  /*40b0*/  MUFU.EX2 R98, R3 ;  /* 0x0000000300627308 */ /* 0x0003f40000000800 */
[----:B------:R4:W-:Y:S10]  /*40c0*/  MUFU.EX2 R97, R5 ;  /* 0x0000000500617308 */ /* 0x0009f40000000800 */
[----:B------:R-:W2:Y:S01]  /*40d0*/  MUFU.TANH R153, R10 ;  /* 0x0000000a00997308 */ /* 0x000ea20000002400 */
[----:B-1----:R-:W-:Y:S05]  /*40e0*/  FMUL.FTZ R3, R200, 1.4426950216293334961 ;  /* 0x3fb8aa3bc8037820 */ /* 0x002fea0000410000 */
[----:B------:R-:W-:Y:S01]  /*40f0*/  FSEL R0, R3, RZ, P0 ;  /* 0x000000ff03007208 */ /* 0x000fe20000000000 */
[-C--:B------:R-:W-:Y:S03]  /*4100*/  FFMA.FTZ R3, R89, -R186.reuse, R154 ;  /* 0x800000ba59037223 */ /* 0x080fe6000001009a */
[----:B------:R-:W1:Y:S01]  /*4110*/  MUFU.TANH R152, R11 ;  /* 0x0000000b00987308 */ /* 0x000e620000002400 */
[--C-:B------:R-:W-:Y:S01]  /*4120*/  FFMA.FTZ R4, R4, c[0x0][0x23c], -R0.reuse ;  /* 0x00008f0004047a23 */ /* 0x100fe20000010800 */
[----:B------:R-:W-:Y:S02]  /*4130*/  @P3 FSEL R3, R3, -INF , !P2 ;  /* 0xff80000003033808 */ /* 0x000fe40005000000 */
[C---:B----4-:R-:W-:Y:S03]  /*4140*/  @P3 IADD3 R5, R188.reuse, 0x8, RZ ;  /* 0x00000008bc053810 */ /* 0x050fe60007ffe0ff */
[----:B------:R-:W-:Y:S03]  /*4150*/  FFMA.FTZ R3, R3, c[0x0][0x23c], -R0 ;  /* 0x00008f0003037a23 */ /* 0x000fe60000010800 */
[----:B------:R2:W-:Y:S01]  /*4160*/  MUFU.EX2 R158, R4 ;  /* 0x00000004009e7308 */ /* 0x0005e20000000800 */
[-C--:B------:R-:W-:Y:S02]  /*4170*/  @P3 ISETP.GE.AND P0, PT, R5, R189.reuse, PT ;  /* 0x000000bd0500320c */ /* 0x080fe40003f06270 */
[C---:B------:R-:W-:Y:S04]  /*4180*/  @P3 IADD3 R5, R188.reuse, 0x9, RZ ;  /* 0x00000009bc053810 */ /* 0x040fe80007ffe0ff */
[-C--:B------:R-:W-:Y:S02]  /*4190*/  @P3 ISETP.GE.AND P1, PT, R5, R189.reuse, PT ;  /* 0x000000bd0500320c */ /* 0x080fe40003f26270 */
[----:B------:R-:W-:Y:S01]  /*41a0*/  @P3 IADD3 R5, R188, 0x10, RZ ;  /* 0x00000010bc053810 */ /* 0x000fe20007ffe0ff */
[----:B------:R3:W-:Y:S10]  /*41b0*/  MUFU.EX2 R157, R3 ;  /* 0x00000003009d7308 */ /* 0x0007f40000000800 */
[----:B------:R-:W4:Y:S01]  /*41c0*/  MUFU.TANH R85, R12 ;  /* 0x0000000c00557308 */ /* 0x000f220000002400 */
[-C--:B--2---:R-:W-:Y:S05]  /*41d0*/  FFMA.FTZ R4, R88, -R186.reuse, R96 ;  /* 0x800000ba58047223 */ /* 0x084fea0000010060 */
[----:B------:R-:W-:Y:S04]  /*41e0*/  @P3 FSEL R4, R4, -INF , !P0 ;  /* 0xff80000004043808 */ /* 0x000fe80004000000 */
[----:B------:R-:W2:Y:S01]  /*41f0*/  MUFU.TANH R84, R13 ;  /* 0x0000000d00547308 */ /* 0x000ea20000002400 */
[----:B------:R-:W-:Y:S02]  /*4200*/  FFMA.FTZ R4, R4, c[0x0][0x23c], -R2 ;  /* 0x00008f0004047a23 */ /* 0x000fe40000010802 */
[-C--:B---3--:R-:W-:Y:S07]  /*4210*/  FFMA.FTZ R3, R82, -R186.reuse, R86 ;  /* 0x800000ba52037223 */ /* 0x088fee0000010056 */
[----:B------:R3:W-:Y:S01]  /*4220*/  MUFU.EX2 R94, R4 ;  /* 0x00000004005e7308 */ /* 0x0007e20000000800 */
[----:B------:R-:W-:Y:S05]  /*4230*/  @P3 FSEL R3, R3, -INF , !P1 ;  /* 0xff80000003033808 */ /* 0x000fea0004800000 */
[----:B------:R-:W-:Y:S04]  /*4240*/  FFMA.FTZ R3, R3, c[0x0][0x23c], -R2 ;  /* 0x00008f0003037a23 */ /* 0x000fe80000010802 */
[----:B------:R1:W-:Y:S10]  /*4250*/  MUFU.EX2 R89, R3 ;  /* 0x0000000300597308 */ /* 0x0003f40000000800 */
[----:B------:R-:W2:Y:S01]  /*4260*/  MUFU.TANH R151, R14 ;  /* 0x0000000e00977308 */ /* 0x000ea20000002400 */
[-C--:B---3--:R-:W-:Y:S05]  /*4270*/  FFMA.FTZ R4, R92, -R186.reuse, R153 ;  /* 0x800000ba5c047223 */ /* 0x088fea0000010099 */
[----:B------:R-:W-:Y:S04]  /*4280*/  @P3 FSEL R4, R4, -INF , !P0 ;  /* 0xff80000004043808 */ /* 0x000fe80004000000 */
[----:B------:R-:W3:Y:S01]  /*4290*/  MUFU.TANH R150, R15 ;  /* 0x0000000f00967308 */ /* 0x000ee20000002400 */
[-C--:B------:R-:W-:Y:S02]  /*42a0*/  @P3 ISETP.GE.AND P0, PT, R5, R189.reuse, PT ;  /* 0x000000bd0500320c */ /* 0x080fe40003f06270 */
[----:B------:R-:W-:Y:S01]  /*42b0*/  @P3 IADD3 R5, R188, 0x11, RZ ;  /* 0x00000011bc053810 */ /* 0x000fe20007ffe0ff */
[----:B------:R-:W-:Y:S02]  /*42c0*/  FFMA.FTZ R4, R4, c[0x0][0x23c], -R0 ;  /* 0x00008f0004047a23 */ /* 0x000fe40000010800 */
[-C--:B-1----:R-:W-:Y:S04]  /*42d0*/  FFMA.FTZ R3, R91, -R186.reuse, R152 ;  /* 0x800000ba5b037223 */ /* 0x082fe80000010098 */
[----:B------:R4:W-:Y:S01]  /*42e0*/  MUFU.EX2 R156, R4 ;  /* 0x00000004009c7308 */ /* 0x0009e20000000800 */
[----:B------:R-:W-:Y:S02]  /*42f0*/  @P3 FSEL R3, R3, -INF , !P1 ;  /* 0xff80000003033808 */ /* 0x000fe40004800000 */
[-C--:B------:R-:W-:Y:S03]  /*4300*/  @P3 ISETP.GE.AND P1, PT, R5, R189.reuse, PT ;  /* 0x000000bd0500320c */ /* 0x080fe60003f26270 */
[----:B------:R-:W-:Y:S04]  /*4310*/  FFMA.FTZ R3, R3, c[0x0][0x23c], -R0 ;  /* 0x00008f0003037a23 */ /* 0x000fe80000010800 */
[----:B------:R2:W-:Y:S10]  /*4320*/  MUFU.EX2 R91, R3 ;  /* 0x00000003005b7308 */ /* 0x0005f40000000800 */
[----:B------:R-:W-:Y:S01]  /*4330*/  MUFU.TANH R83, R16 ;  /* 0x0000001000537308 */ /* 0x000fe20000002400 */
[-C--:B----4-:R-:W-:Y:S05]  /*4340*/  FFMA.FTZ R4, R81, -R186.reuse, R85 ;  /* 0x800000ba51047223 */ /* 0x090fea0000010055 */
[----:B------:R-:W-:Y:S04]  /*4350*/  @P3 FSEL R4, R4, -INF , !P0 ;  /* 0xff80000004043808 */ /* 0x000fe80004000000 */
[----:B------:R-:W1:Y:S01]  /*4360*/  MUFU.TANH R79, R17 ;  /* 0x00000011004f7308 */ /* 0x000e620000002400 */
[----:B------:R-:W-:Y:S02]  /*4370*/  FFMA.FTZ R4, R4, c[0x0][0x23c], -R2 ;  /* 0x00008f0004047a23 */ /* 0x000fe40000010802 */
[-C--:B--2---:R-:W-:Y:S07]  /*4380*/  FFMA.FTZ R3, R80, -R186.reuse, R84 ;  /* 0x800000ba50037223 */ /* 0x084fee0000010054 */
[----:B------:R2:W-:Y:S01]  /*4390*/  MUFU.EX2 R90, R4 ;  /* 0x00000004005a7308 */ /* 0x0005e20000000800 */
[----:B------:R-:W-:Y:S05]  /*43a0*/  @P3 FSEL R3, R3, -INF , !P1 ;  /* 0xff80000003033808 */ /* 0x000fea0004800000 */
[----:B------:R-:W-:Y:S04]  /*43b0*/  FFMA.FTZ R3, R3, c[0x0][0x23c], -R2 ;  /* 0x00008f0003037a23 */ /* 0x000fe80000010802 */
[----:B------:R3:W-:Y:S10]  /*43c0*/  MUFU.EX2 R87, R3 ;  /* 0x0000000300577308 */ /* 0x0007f40000000800 */
[----:B------:R-:W4:Y:S01]  /*43d0*/  MUFU.TANH R149, R18 ;  /* 0x0000001200957308 */ /* 0x000f220000002400 */
[-C--:B--2---:R-:W-:Y:S05]  /*43e0*/  FFMA.FTZ R4, R88, -R186.reuse, R151 ;  /* 0x800000ba58047223 */ /* 0x084fea0000010097 */
[----:B------:R-:W-:Y:S04]  /*43f0*/  @P3 FSEL R4, R4, -INF , !P0 ;  /* 0xff80000004043808 */ /* 0x000fe80004000000 */
[----:B------:R-:W2:Y:S01]  /*4400*/  MUFU.TANH R99, R19 ;  /* 0x0000001300637308 */ /* 0x000ea20000002400 */
[-C--:B------:R-:W-:Y:S01]  /*4410*/  @P3 ISETP.GE.AND P0, PT, R6, R189.reuse, PT ;  /* 0x000000bd0600320c */ /* 0x080fe20003f06270 */
[----:B------:R-:W-:Y:S02]  /*4420*/  FFMA.FTZ R4, R4, c[0x0][0x23c], -R0 ;  /* 0x00008f0004047a23 */ /* 0x000fe40000010800 */
[-C--:B---3--:R-:W-:Y:S06]  /*4430*/  FFMA.FTZ R3, R82, -R186.reuse, R150 ;  /* 0x800000ba52037223 */ /* 0x088fec0000010096 */
[----:B------:R3:W-:Y:S01]  /*4440*/  MUFU.EX2 R92, R4 ;  /* 0x00000004005c7308 */ /* 0x0007e20000000800 */
[----:B------:R-:W-:Y:S02]  /*4450*/  @P3 FSEL R3, R3, -INF , !P1 ;  /* 0xff80000003033808 */ /* 0x000fe40004800000 */
[----:B------:R-:W-:Y:S03]  /*4460*/  @P3 ISETP.GE.AND P1, PT, R7, R189, PT ;  /* 0x000000bd0700320c */ /* 0x000fe60003f26270 */
[----:B------:R-:W-:Y:S02]  /*4470*/  FFMA.FTZ R5, R3, c[0x0][0x23c], -R0 ;  /* 0x00008f0003057a23 */ /* 0x000fe40000010800 */
[-C--:B-1----:R-:W-:Y:S02]  /*4480*/  FFMA.FTZ R3, R76, -R186.reuse, R79 ;  /* 0x800000ba4c037223 */ /* 0x082fe4000001004f */
[----:B------:R1:W1:Y:S03]  /*4490*/  MUFU.EX2 R88, R5 ;  /* 0x0000000500587308 */ /* 0x0002660000000800 */
[----:B------:R-:W-:Y:S01]  /*44a0*/  @P3 FSEL R3, R3, -INF , !P1 ;  /* 0xff80000003033808 */ /* 0x000fe20004800000 */
[----:B---3--:R-:W-:Y:S05]  /*44b0*/  FFMA.FTZ R4, R77, -R186, R83 ;  /* 0x800000ba4d047223 */ /* 0x008fea0000010053 */
[----:B------:R-:W-:Y:S05]  /*44c0*/  @P3 FSEL R4, R4, -INF , !P0 ;  /* 0xff80000004043808 */ /* 0x000fea0004000000 */
[--C-:B------:R-:W-:Y:S01]  /*44d0*/  FFMA.FTZ R4, R4, c[0x0][0x23c], -R2.reuse ;  /* 0x00008f0004047a23 */ /* 0x100fe20000010802 */
[----:B-1----:R-:W-:Y:S01]  /*44e0*/  F2FP.PACK_AB R5, R91, R156 ;  /* 0x0000009c5b05723e */ /* 0x002fe200000000ff */
[----:B------:R-:W-:Y:S02]  /*44f0*/  FFMA.FTZ R2, R3, c[0x0][0x23c], -R2 ;  /* 0x00008f0003027a23 */ /* 0x000fe40000010802 */
[----:B----4-:R-:W-:Y:S01]  /*4500*/  FFMA.FTZ R3, R81, -R186, R149 ;  /* 0x800000ba51037223 */ /* 0x010fe20000010095 */
[----:B------:R1:W-:Y:S04]  /*4510*/  MUFU.EX2 R82, R4 ;  /* 0x0000000400527308 */ /* 0x0003e80000000800 */
[----:B------:R-:W-:Y:S02]  /*4520*/  @P3 FSEL R3, R3, -INF , !P0 ;  /* 0xff80000003033808 */ /* 0x000fe40004000000 */
[----:B------:R-:W-:Y:S03]  /*4530*/  IADD3 R76, P0, R227, R210, RZ ;  /* 0x000000d2e34c7210 */ /* 0x000fe60007f1e0ff */
[--C-:B------:R-:W-:Y:S01]  /*4540*/  FFMA.FTZ R3, R3, c[0x0][0x23c], -R0.reuse ;  /* 0x00008f0003037a23 */ /* 0x100fe20000010800 */
[----:B------:R2:W3:Y:S01]  /*4550*/  MUFU.EX2 R78, R2 ;  /* 0x00000002004e7308 */ /* 0x0004e20000000800 */
[----:B------:R-:W-:Y:S02]  /*4560*/  IADD3.X R77, R226, R209, RZ, P0, !PT ;  /* 0x000000d1e24d7210 */ /* 0x000fe400007fe4ff */
[C---:B------:R-:W-:Y:S04]  /*4570*/  LEA R184, P0, R159.reuse, R184, 0x2 ;  /* 0x000000b89fb87211 */ /* 0x040fe800078010ff */
[----:B------:R-:W-:Y:S03]  /*4580*/  LEA.HI.X.SX32 R185, R159, R185, 0x2, P0 ;  /* 0x000000b99fb97211 */ /* 0x000fe600000f16ff */
[----:B------:R4:W-:Y:S01]  /*4590*/  MUFU.EX2 R81, R3 ;  /* 0x0000000300517308 */ /* 0x0009e20000000800 */
[----:B-1----:R-:W-:Y:S01]  /*45a0*/  F2FP.PACK_AB R4, R87, R90 ;  /* 0x0000005a5704723e */ /* 0x002fe200000000ff */
[----:B--2---:R-:W-:Y:S05]  /*45b0*/  FFMA.FTZ R2, R80, -R186, R99 ;  /* 0x800000ba50027223 */ /* 0x004fea0000010063 */
[----:B------:R-:W-:Y:S05]  /*45c0*/  @P3 FSEL R2, R2, -INF , !P1 ;  /* 0xff80000002023808 */ /* 0x000fea0004800000 */
[----:B------:R-:W-:Y:S01]  /*45d0*/  FFMA.FTZ R0, R2, c[0x0][0x23c], -R0 ;  /* 0x00008f0002007a23 */ /* 0x000fe20000010800 */
[----:B----4-:R-:W-:Y:S02]  /*45e0*/  F2FP.PACK_AB R3, R97, R98 ;  /* 0x000000626103723e */ /* 0x010fe400000000ff */
[----:B------:R-:W-:Y:S01]  /*45f0*/  F2FP.PACK_AB R2, R157, R158 ;  /* 0x0000009e9d02723e */ /* 0x000fe200000000ff */
[----:B------:R1:W2:Y:S02]  /*4600*/  MUFU.EX2 R80, R0 ;  /* 0x0000000000507308 */ /* 0x0002a40000000800 */
[----:B------:R4:W-:Y:S04]  /*4610*/  STS [R201+0x20000], R3 ;  /* 0x02000003c9007388 */ /* 0x0009e80000000800 */
[----:B------:R3:W-:Y:S04]  /*4620*/  STS [R201+0x20400], R2 ;  /* 0x02040002c9007388 */ /* 0x0007e80000000800 */
[----:B------:R-:W-:Y:S01]  /*4630*/  STS [R204+0x20400], R5 ;  /* 0x02040005cc007388 */ /* 0x000fe20000000800 */
[----:B-1----:R-:W-:Y:S02]  /*4640*/  F2FP.PACK_AB R0, R89, R94 ;  /* 0x0000005e5900723e */ /* 0x002fe400000000ff */
[----:B----4-:R-:W-:Y:S03]  /*4650*/  F2FP.PACK_AB R3, R88, R92 ;  /* 0x0000005c5803723e */ /* 0x010fe600000000ff */
[----:B------:R2:W-:Y:S01]  /*4660*/  STS [R204+0x20000], R0 ;  /* 0x02000000cc007388 */ /* 0x0005e20000000800 */
[----:B---3--:R-:W-:Y:S03]  /*4670*/  F2FP.PACK_AB R2, R78, R82 ;  /* 0x000000524e02723e */ /* 0x008fe600000000ff */
[----:B------:R-:W-:Y:S04]  /*4680*/  STS [R202+0x20000], R4 ;  /* 0x02000004ca007388 */ /* 0x000fe80000000800 */
[----:B------:R1:W-:Y:S04]  /*4690*/  STS [R202+0x20400], R3 ;  /* 0x02040003ca007388 */ /* 0x0003e80000000800 */
[----:B------:R-:W-:Y:S01]  /*46a0*/  STS [R203+0x20000], R2 ;  /* 0x02000002cb007388 */ /* 0x000fe20000000800 */
[----:B--2---:R-:W-:Y:S05]  /*46b0*/  F2FP.PACK_AB R0, R80, R81 ;  /* 0x000000515000723e */ /* 0x004fea00000000ff */
[----:B------:R2:W-:Y:S01]  /*46c0*/  STS [R203+0x20400], R0 ;  /* 0x02040000cb007388 */ /* 0x0005e20000000800 */
[CC--:B-1----:R-:W-:Y:S03]  /*46d0*/  IADD3 R3, R173.reuse, R177.reuse, RZ ;  /* 0x000000b1ad037210 */ /* 0x0c2fe60007ffe0ff */
[----:B------:R-:W-:Y:S08]  /*46e0*/  LDSM.16.M88.4 R16, [R177+0xc000] ;  /* 0x00c00000b110783b */ /* 0x000ff00000000200 */
[----:B------:R-:W1:Y:S08]  /*46f0*/  LDSM.16.M88.4 R8, [R169+0x18000] ;  /* 0x01800000a908783b */ /* 0x000e700000000200 */
[----:B------:R-:W3:Y:S01]  /*4700*/  LDSM.16.M88.4 R68, [R169+0x18800] ;  /* 0x01880000a944783b */ /* 0x000ee20000000200 */
[----:B--2---:R-:W-:Y:S04]  /*4710*/  IADD3 R0, R148, R177, RZ ;  /* 0x000000b194007210 */ /* 0x004fe80007ffe0ff */
[----:B------:R-:W-:Y:S03]  /*4720*/  IADD3 R2, R173, R0, RZ ;  /* 0x00000000ad027210 */ /* 0x000fe60007ffe0ff */
[----:B------:R-:W-:Y:S01]  /*4730*/  LDSM.16.M88.4 R72, [R0+0xc000] ;  /* 0x00c000000048783b */ /* 0x000fe20000000200 */
[C---:B-1----:R-:W-:Y:S08]  /*4740*/  HMMA.16816.F32 R4, R16.reuse, R8, RZ ;  /* 0x000000081004723c */ /* 0x042ff000000018ff */
[C---:B------:R-:W-:Y:S08]  /*4750*/  HMMA.16816.F32 R8, R16.reuse, R10, RZ ;  /* 0x0000000a1008723c */ /* 0x040ff000000018ff */
[C---:B---3--:R-:W-:Y:S08]  /*4760*/  HMMA.16816.F32 R12, R16.reuse, R68, RZ ;  /* 0x00000044100c723c */ /* 0x048ff000000018ff */
        /* <DEDUP_REMOVED lines=56> */
[----:B------:R1:W-:Y:S08]  /*4af0*/  LDSM.16.M88.4 R68, [R0+0x10000] ;  /* 0x010000000044783b */ /* 0x0003f00000000200 */
[----:B------:R-:W2:Y:S08]  /*4b00*/  LDSM.16.M88.4 R72, [R170+0x1c000] ;  /* 0x01c00000aa48783b */ /* 0x000eb00000000200 */
[----:B-1----:R-:W3:Y:S01]  /*4b10*/  LDG.E R0, [R76.64+0x20] ;  /* 0x000020064c007981 */ /* 0x002ee2000c1e1900 */
[C---:B--2---:R-:W-:Y:S08]  /*4b20*/  HMMA.16816.F32 R4, R68.reuse, R72, R4 ;  /* 0x000000484404723c */ /* 0x044ff00000001804 */
[C---:B------:R-:W-:Y:S01]  /*4b30*/  HMMA.16816.F32 R8, R68.reuse, R74, R8 ;  /* 0x0000004a4408723c */ /* 0x040fe20000001808 */
[----:B------:R-:W1:Y:S07]  /*4b40*/  LDSM.16.M88.4 R72, [R170+0x1c800] ;  /* 0x01c80000aa48783b */ /* 0x000e6e0000000200 */
[C---:B-1----:R-:W-:Y:S08]  /*4b50*/  HMMA.16816.F32 R12, R68.reuse, R72, R12 ;  /* 0x00000048440c723c */ /* 0x042ff0000000180c */
[----:B------:R-:W-:Y:S01]  /*4b60*/  HMMA.16816.F32 R16, R68, R74, R16 ;  /* 0x0000004a4410723c */ /* 0x000fe20000001810 */
[----:B------:R1:W-:Y:S08]  /*4b70*/  LDSM.16.M88.4 R68, [R3+0x10000] ;  /* 0x010000000344783b */ /* 0x0003f00000000200 */
[----:B------:R-:W2:Y:S08]  /*4b80*/  LDSM.16.M88.4 R72, [R172+0x1c000] ;  /* 0x01c00000ac48783b */ /* 0x000eb00000000200 */
[----:B-1----:R-:W4:Y:S01]  /*4b90*/  LDG.E R3, [R76.64] ;  /* 0x000000064c037981 */ /* 0x002f22000c1e1900 */
[C---:B--2---:R-:W-:Y:S08]  /*4ba0*/  HMMA.16816.F32 R4, R68.reuse, R72, R4 ;  /* 0x000000484404723c */ /* 0x044ff00000001804 */
[C---:B------:R-:W-:Y:S01]  /*4bb0*/  HMMA.16816.F32 R8, R68.reuse, R74, R8 ;  /* 0x0000004a4408723c */ /* 0x040fe20000001808 */
[----:B------:R-:W1:Y:S07]  /*4bc0*/  LDSM.16.M88.4 R72, [R172+0x1c800] ;  /* 0x01c80000ac48783b */ /* 0x000e6e0000000200 */
[C---:B-1----:R-:W-:Y:S08]  /*4bd0*/  HMMA.16816.F32 R12, R68.reuse, R72, R12 ;  /* 0x00000048440c723c */ /* 0x042ff0000000180c */
[----:B------:R-:W-:Y:S01]  /*4be0*/  HMMA.16816.F32 R16, R68, R74, R16 ;  /* 0x0000004a4410723c */ /* 0x000fe20000001810 */
[----:B------:R1:W-:Y:S08]  /*4bf0*/  LDSM.16.M88.4 R68, [R2+0x10000] ;  /* 0x010000000244783b */ /* 0x0003f00000000200 */
[----:B------:R-:W2:Y:S03]  /*4c00*/  LDSM.16.M88.4 R72, [R171+0x1c000] ;  /* 0x01c00000ab48783b */ /* 0x000ea60000000200 */
[----:B-1----:R-:W-:Y:S04]  /*4c10*/  FFMA.FTZ R2, -R93, R93, 1 ;  /* 0x3f8000005d027423 */ /* 0x002fe8000001015d */
[----:B------:R-:W-:Y:S01]  /*4c20*/  FMUL.FTZ R2, R2, c[0x0][0x2ec] ;  /* 0x0000bb0002027a20 */ /* 0x000fe20000410000 */
[C---:B--2---:R-:W-:Y:S08]  /*4c30*/  HMMA.16816.F32 R4, R68.reuse, R72, R4 ;  /* 0x000000484404723c */ /* 0x044ff00000001804 */
[C---:B------:R-:W-:Y:S01]  /*4c40*/  HMMA.16816.F32 R8, R68.reuse, R74, R8 ;  /* 0x0000004a4408723c */ /* 0x040fe20000001808 */
[----:B------:R-:W1:Y:S07]  /*4c50*/  LDSM.16.M88.4 R72, [R171+0x1c800] ;  /* 0x01c80000ab48783b */ /* 0x000e6e0000000200 */
[C---:B-1----:R-:W-:Y:S07]  /*4c60*/  HMMA.16816.F32 R12, R68.reuse, R72, R12 ;  /* 0x00000048440c723c */ /* 0x042fee000000180c */
[----:B------:R-:W-:Y:S01]  /*4c70*/  FFMA.FTZ R73, -R85, R85, 1 ;  /* 0x3f80000055497423 */ /* 0x000fe20000010155 */
[----:B------:R-:W-:Y:S04]  /*4c80*/  HMMA.16816.F32 R16, R68, R74, R16 ;  /* 0x0000004a4410723c */ /* 0x000fe80000001810 */
[----:B------:R-:W-:Y:S02]  /*4c90*/  FFMA.FTZ R72, -R84, R84, 1 ;  /* 0x3f80000054487423 */ /* 0x000fe40000010154 */
[----:B------:R-:W-:Y:S02]  /*4ca0*/  FMUL.FTZ R73, R73, c[0x0][0x2ec] ;  /* 0x0000bb0049497a20 */ /* 0x000fe40000410000 */
[----:B------:R-:W-:Y:S04]  /*4cb0*/  FFMA.FTZ R69, -R96, R96, 1 ;  /* 0x3f80000060457423 */ /* 0x000fe80000010160 */
[----:B------:R-:W-:Y:S02]  /*4cc0*/  FMUL.FTZ R69, R69, c[0x0][0x2ec] ;  /* 0x0000bb0045457a20 */ /* 0x000fe40000410000 */
[----:B------:R-:W-:Y:S02]  /*4cd0*/  FMUL.FTZ R72, R72, c[0x0][0x2ec] ;  /* 0x0000bb0048487a20 */ /* 0x000fe40000410000 */
[----:B------:R-:W-:Y:S02]  /*4ce0*/  FFMA.FTZ R71, -R83, R83, 1 ;  /* 0x3f80000053477423 */ /* 0x000fe40000010153 */
[----:B------:R-:W-:Y:S02]  /*4cf0*/  FFMA.FTZ R70, -R79, R79, 1 ;  /* 0x3f8000004f467423 */ /* 0x000fe4000001014f */
[----:B------:R-:W-:Y:S02]  /*4d00*/  FMUL.FTZ R71, R71, c[0x0][0x2ec] ;  /* 0x0000bb0047477a20 */ /* 0x000fe40000410000 */
[----:B------:R-:W-:Y:S02]  /*4d10*/  FMUL.FTZ R70, R70, c[0x0][0x2ec] ;  /* 0x0000bb0046467a20 */ /* 0x000fe40000410000 */
[----:B---3--:R-:W-:Y:S02]  /*4d20*/  FADD.FTZ R18, -R0, R18 ;  /* 0x0000001200127221 */ /* 0x008fe40000010100 */
[----:B------:R-:W-:Y:S04]  /*4d30*/  FFMA.FTZ R68, -R86, R86, 1 ;  /* 0x3f80000056447423 */ /* 0x000fe80000010156 */
[----:B------:R-:W-:Y:S02]  /*4d40*/  FMUL.FTZ R68, R68, c[0x0][0x2ec] ;  /* 0x0000bb0044447a20 */ /* 0x000fe40000410000 */
[C---:B----4-:R-:W-:Y:S02]  /*4d50*/  FADD.FTZ R4, -R3.reuse, R4 ;  /* 0x0000000403047221 */ /* 0x050fe40000010100 */
[----:B------:R-:W-:Y:S02]  /*4d60*/  FADD.FTZ R5, -R3, R5 ;  /* 0x0000000503057221 */ /* 0x000fe40000010100 */
[----:B------:R-:W-:Y:S02]  /*4d70*/  FMUL.FTZ R75, R98, R4 ;  /* 0x00000004624b7220 */ /* 0x000fe40000410000 */
[----:B------:R-:W-:Y:S02]  /*4d80*/  FMUL.FTZ R74, R97, R5 ;  /* 0x00000005614a7220 */ /* 0x000fe40000410000 */
[----:B------:R-:W-:Y:S02]  /*4d90*/  FFMA.FTZ R4, -R95, R95, 1 ;  /* 0x3f8000005f047423 */ /* 0x000fe4000001015f */
[C---:B------:R-:W-:Y:S02]  /*4da0*/  FADD.FTZ R5, -R3.reuse, R8 ;  /* 0x0000000803057221 */ /* 0x040fe40000010100 */
[----:B------:R-:W-:Y:S02]  /*4db0*/  FMUL.FTZ R4, R4, c[0x0][0x2ec] ;  /* 0x0000bb0004047a20 */ /* 0x000fe40000410000 */
[----:B------:R-:W-:Y:S02]  /*4dc0*/  FMUL.FTZ R74, R2, R74 ;  /* 0x0000004a024a7220 */ /* 0x000fe40000410000 */
[C---:B------:R-:W-:Y:S02]  /*4dd0*/  FADD.FTZ R2, -R3.reuse, R12 ;  /* 0x0000000c03027221 */ /* 0x040fe40000010100 */
[C---:B------:R-:W-:Y:S02]  /*4de0*/  FADD.FTZ R13, -R3.reuse, R13 ;  /* 0x0000000d030d7221 */ /* 0x040fe40000010100 */
[C---:B------:R-:W-:Y:S02]  /*4df0*/  FADD.FTZ R8, -R3.reuse, R9 ;  /* 0x0000000903087221 */ /* 0x040fe40000010100 */
[----:B------:R-:W-:Y:S02]  /*4e00*/  FMUL.FTZ R5, R94, R5 ;  /* 0x000000055e057220 */ /* 0x000fe40000410000 */
[----:B------:R-:W-:Y:S02]  /*4e10*/  FMUL.FTZ R75, R4, R75 ;  /* 0x0000004b044b7220 */ /* 0x000fe40000410000 */
        /* <DEDUP_REMOVED lines=10> */
[----:B------:R-:W-:Y:S02]  /*4ec0*/  FFMA.FTZ R17, -R155, R155, 1 ;  /* 0x3f8000009b117423 */ /* 0x000fe4000001019b */
[----:B------:R-:W-:Y:S02]  /*4ed0*/  FFMA.FTZ R16, -R154, R154, 1 ;  /* 0x3f8000009a107423 */ /* 0x000fe4000001019a */
[----:B------:R-:W-:Y:S02]  /*4ee0*/  FMUL.FTZ R4, R82, R4 ;  /* 0x0000000452047220 */ /* 0x000fe40000410000 */
[----:B------:R-:W-:Y:S02]  /*4ef0*/  FMUL.FTZ R2, R158, R2 ;  /* 0x000000029e027220 */ /* 0x000fe40000410000 */
[----:B------:R-:W-:Y:S02]  /*4f00*/  FMUL.FTZ R3, R157, R3 ;  /* 0x000000039d037220 */ /* 0x000fe40000410000 */
        /* <DEDUP_REMOVED lines=44> */
[----:B------:R-:W-:Y:S01]  /*51d0*/  LOP3.LUT R0, R196, 0x1, RZ, 0xc0, !PT ;  /* 0x00000001c4007812 */ /* 0x000fe200078ec0ff */
[----:B------:R-:W-:Y:S03]  /*51e0*/  IMAD.MOV.U32 R4, RZ, RZ, -0x6000 ;  /* 0xffffa000ff047424 */ /* 0x000fe600078e00ff */
[----:B------:R-:W-:Y:S02]  /*51f0*/  LEA R2, P0, R3, R194, 0x1 ;  /* 0x000000c203027211 */ /* 0x000fe400078008ff */
[----:B------:R-:W-:Y:S02]  /*5200*/  ISETP.NE.U32.AND P6, PT, R0, 0x1, PT ;  /* 0x000000010000780c */ /* 0x000fe40003fc5070 */
[----:B------:R-:W-:Y:S02]  /*5210*/  SHF.R.S32.HI R5, RZ, 0x1f, R3 ;  /* 0x0000001fff057819 */ /* 0x000fe40000011403 */
[----:B------:R-:W-:Y:S02]  /*5220*/  SEL R4, R4, 0x6000, !P6 ;  /* 0x0000600004047807 */ /* 0x000fe40007000000 */
[C---:B------:R-:W-:Y:S02]  /*5230*/  @!P3 LEA R10, P6, R11.reuse, R2, 0x6 ;  /* 0x000000020b0ab211 */ /* 0x040fe400078c30ff */
[----:B------:R-:W-:Y:S01]  /*5240*/  LEA R0, P5, R11, R3, 0x5 ;  /* 0x000000030b007211 */ /* 0x000fe200078a28ff */
[--C-:B------:R-:W-:Y:S01]  /*5250*/  IMAD.IADD R183, R183, 0x1, R4.reuse ;  /* 0x00000001b7b77824 */ /* 0x100fe200078e0204 */
[----:B------:R-:W-:Y:S01]  /*5260*/  LEA.HI.X.SX32 R3, R3, R195, 0x1, P0 ;  /* 0x000000c303037211 */ /* 0x000fe200000f0eff */
[--C-:B------:R-:W-:Y:S01]  /*5270*/  IMAD.IADD R190, R190, 0x1, R4.reuse ;  /* 0x00000001bebe7824 */ /* 0x100fe200078e0204 */
[-C--:B------:R-:W-:Y:S01]  /*5280*/  @!P1 LEA R6, P0, R0, R194.reuse, 0x1 ;  /* 0x000000c200069211 */ /* 0x080fe200078008ff */
[----:B------:R-:W-:Y:S01]  /*5290*/  IMAD.IADD R176, R176, 0x1, R4 ;  /* 0x00000001b0b07824 */ /* 0x000fe200078e0204 */
[----:B------:R1:W-:Y:S01]  /*52a0*/  @P3 STS [R183], RZ ;  /* 0x000000ffb7003388 */ /* 0x0003e20000000800 */
[C-C-:B------:R-:W-:Y:S02]  /*52b0*/  LEA.HI.X R5, R11.reuse, R5, R76.reuse, 0x5, P5 ;  /* 0x000000050b057211 */ /* 0x140fe400028f2c4c */
[----:B------:R-:W-:Y:S01]  /*52c0*/  @!P3 LEA.HI.X R11, R11, R3, R76, 0x6, P6 ;  /* 0x000000030b0bb211 */ /* 0x000fe200030f344c */
[----:B------:R1:W-:Y:S01]  /*52d0*/  @P3 STS [R183+0x4], RZ ;  /* 0x000004ffb7003388 */ /* 0x0003e20000000800 */
[C---:B------:R-:W-:Y:S01]  /*52e0*/  @!P2 LEA R8, P5, R0.reuse, R194, 0x1 ;  /* 0x000000c20008a211 */ /* 0x040fe200078a08ff */
[----:B------:R-:W-:Y:S01]  /*52f0*/  IMAD.MOV.U32 R194, RZ, RZ, R2 ;  /* 0x000000ffffc27224 */ /* 0x000fe200078e0002 */
[CCC-:B------:R-:W-:Y:S01]  /*5300*/  @!P1 LEA.HI.X R7, R0.reuse, R195.reuse, R5.reuse, 0x1, P0 ;  /* 0x000000c300079211 */ /* 0x1c0fe200000f0c05 */
[----:B------:R1:W-:Y:S01]  /*5310*/  @P3 STS [R183+0x8], RZ ;  /* 0x000008ffb7003388 */ /* 0x0003e20000000800 */
[----:B------:R-:W-:Y:S01]  /*5320*/  @!P2 LEA.HI.X R9, R0, R195, R5, 0x1, P5 ;  /* 0x000000c30009a211 */ /* 0x000fe200028f0c05 */
[----:B------:R-:W-:Y:S02]  /*5330*/  IMAD.MOV.U32 R195, RZ, RZ, R3 ;  /* 0x000000ffffc37224 */ /* 0x000fe400078e0003 */
        /* <DEDUP_REMOVED lines=46> */
.L_x_1369:
        /* <DEDUP_REMOVED lines=95> */
[----:B------:R-:W-:Y:S02]  /*5c10*/  SHF.R.S32.HI R5, RZ, 0x1f, R3 ;  /* 0x0000001fff057819 */ /* 0x000fe40000011403 */
[----:B------:R-:W-:Y:S01]  /*5c20*/  LEA R4, P5, R11, R3, 0x5 ;  /* 0x000000030b047211 */ /* 0x000fe200078a28ff */
        /* <DEDUP_REMOVED lines=8> */
[C-C-:B------:R-:W-:Y:S02]  /*5cb0*/  LEA.HI.X R5, R11.reuse, R5, R12.reuse, 0x5, P5 ;  /* 0x000000050b057211 */ /* 0x140fe400028f2c0c */
[----:B------:R-:W-:Y:S01]  /*5cc0*/  @!P3 LEA.HI.X R11, R11, R3, R12, 0x6, P6 ;  /* 0x000000030b0bb211 */ /* 0x000fe200030f340c */
[----:B------:R1:W-:Y:S01]  /*5cd0*/  @P2 STS.128 [R187+0xe000], RZ ;  /* 0x00e000ffbb002388 */ /* 0x0003e20000000c00 */
[C---:B------:R-:W-:Y:S01]  /*5ce0*/  @!P2 LEA R8, P5, R4.reuse, R192, 0x1 ;  /* 0x000000c00408a211 */ /* 0x040fe200078a08ff */
[----:B------:R-:W-:Y:S01]  /*5cf0*/  IMAD.MOV.U32 R192, RZ, RZ, R2 ;  /* 0x000000ffffc07224 */ /* 0x000fe200078e0002 */
[CCC-:B------:R-:W-:Y:S01]  /*5d00*/  @!P1 LEA.HI.X R7, R4.reuse, R193.reuse, R5.reuse, 0x1, P0 ;  /* 0x000000c104079211 */ /* 0x1c0fe200000f0c05 */
        /* <DEDUP_REMOVED lines=27> */
.L_x_1370:
[----:B------:R-:W-:Y:S01]  /*5ec0*/  LDSM.16.M88.4 R96, [R178] ;  /* 0x00000000b260783b */ /* 0x000fe20000000200 */
[C---:B-1----:R-:W-:Y:S02]  /*5ed0*/  IMAD.IADD R3, R178.reuse, 0x1, R148 ;  /* 0x00000001b2037824 */ /* 0x042fe400078e0294 */
[----:B------:R-:W-:Y:S01]  /*5ee0*/  IMAD.IADD R2, R178, 0x1, R173 ;  /* 0x00000001b2027824 */ /* 0x000fe200078e02ad */
[----:B------:R-:W1:Y:S04]  /*5ef0*/  LDSM.16.MT88.4 R16, [R0+0x12000] ;  /* 0x012000000010783b */ /* 0x000e680000004200 */
[----:B------:R-:W2:Y:S04]  /*5f00*/  LDSM.16.M88.4 R92, [R178+0x1000] ;  /* 0x00100000b25c783b */ /* 0x000ea80000000200 */
[----:B------:R-:W3:Y:S04]  /*5f10*/  LDSM.16.MT88.4 R80, [R0+0x14000] ;  /* 0x014000000050783b */ /* 0x000ee80000004200 */
[----:B------:R-:W4:Y:S04]  /*5f20*/  LDSM.16.MT88.4 R148, [R0+0x16000] ;  /* 0x016000000094783b */ /* 0x000f280000004200 */
[----:B------:R-:W-:Y:S04]  /*5f30*/  LDSM.16.MT88.4 R156, [R0+0x12800] ;  /* 0x01280000009c783b */ /* 0x000fe80000004200 */
[----:B------:R-:W3:Y:S04]  /*5f40*/  LDSM.16.M88.4 R152, [R3] ;  /* 0x000000000398783b */ /* 0x000ee80000000200 */
        /* <DEDUP_REMOVED lines=28> */
[----:B------:R2:W3:Y:S07]  /*6110*/  LDSM.16.M88.4 R160, [R2+0x1000] ;  /* 0x0010000002a0783b */ /* 0x0004ee0000000200 */
[----:B------:R-:W-:Y:S01]  /*6120*/  HMMA.16816.F32 R96, R152, R166, R96 ;  /* 0x000000a69860723c */ /* 0x000fe20000001860 */
[----:B------:R-:W4:Y:S04]  /*6130*/  LDSM.16.MT88.4 R152, [R0+0x15000] ;  /* 0x015000000098783b */ /* 0x000f280000004200 */
[----:B------:R-:W4:Y:S03]  /*6140*/  LDSM.16.MT88.4 R164, [R0+0x17000] ;  /* 0x0170000000a4783b */ /* 0x000f260000004200 */
[-C--:B-1----:R-:W-:Y:S05]  /*6150*/  HMMA.16816.F32 R4, R148, R156.reuse, R4 ;  /* 0x0000009c9404723c */ /* 0x082fea0000001804 */
[----:B--2---:R-:W-:Y:S02]  /*6160*/  IMAD.IADD R2, R173, 0x1, R3 ;  /* 0x00000001ad027824 */ /* 0x004fe400078e0203 */
[----:B------:R-:W-:Y:S05]  /*6170*/  IMAD.MOV.U32 R173, RZ, RZ, c[0x0][0x22c] ;  /* 0x00008b00ffad7624 */ /* 0x000fea00078e00ff */
[----:B------:R-:W-:Y:S04]  /*6180*/  IMAD R173, R173, c[0x0][0x1c0], RZ ;  /* 0x00007000adad7a24 */ /* 0x000fe800078e02ff */
[----:B------:R-:W-:Y:S01]  /*6190*/  IMAD R173, R173, 0x18, RZ ;  /* 0x00000018adad7824 */ /* 0x000fe200078e02ff */
[C---:B---3--:R-:W-:Y:S08]  /*61a0*/  HMMA.16816.F32 R8, R160.reuse, R156, R8 ;  /* 0x0000009ca008723c */ /* 0x048ff00000001808 */
[-C--:B------:R-:W-:Y:S08]  /*61b0*/  HMMA.16816.F32 R12, R160, R158.reuse, R12 ;  /* 0x0000009ea00c723c */ /* 0x080ff0000000180c */
[C---:B------:R-:W-:Y:S01]  /*61c0*/  HMMA.16816.F32 R16, R148.reuse, R158, R16 ;  /* 0x0000009e9410723c */ /* 0x040fe20000001810 */
[----:B------:R-:W-:Y:S07]  /*61d0*/  LDSM.16.MT88.4 R156, [R0+0x13800] ;  /* 0x01380000009c783b */ /* 0x000fee0000004200 */
[-C--:B----4-:R-:W-:Y:S08]  /*61e0*/  HMMA.16816.F32 R68, R148, R152.reuse, R68 ;  /* 0x000000989444723c */ /* 0x090ff00000001844 */
        /* <DEDUP_REMOVED lines=10> */
[----:B------:R3:W4:Y:S03]  /*6290*/  LDSM.16.MT88.4 R164, [R0+0x17800] ;  /* 0x0178000000a4783b */ /* 0x0007260000004200 */
[-C--:B-1----:R-:W-:Y:S05]  /*62a0*/  HMMA.16816.F32 R4, R152, R156.reuse, R4 ;  /* 0x0000009c9804723c */ /* 0x082fea0000001804 */
[C---:B--2---:R-:W-:Y:S04]  /*62b0*/  LEA R2, P1, R191.reuse, R184, 0x2 ;  /* 0x000000b8bf027211 */ /* 0x044fe800078210ff */
[-C--:B------:R-:W-:Y:S03]  /*62c0*/  LEA.HI.X.SX32 R3, R191, R185.reuse, 0x2, P1 ;  /* 0x000000b9bf037211 */ /* 0x080fe600008f16ff */
[----:B---3--:R-:W-:Y:S04]  /*62d0*/  IMAD.MOV.U32 R0, RZ, RZ, c[0x0][0x22c] ;  /* 0x00008b00ff007624 */ /* 0x008fe800078e00ff */
[----:B------:R-:W-:Y:S01]  /*62e0*/  IMAD R0, R0, c[0x0][0x1c0], RZ ;  /* 0x0000700000007a24 */ /* 0x000fe200078e02ff */
[C---:B------:R-:W-:Y:S04]  /*62f0*/  HMMA.16816.F32 R8, R160.reuse, R156, R8 ;  /* 0x0000009ca008723c */ /* 0x040fe80000001808 */
        /* <DEDUP_REMOVED lines=9> */
[-C--:B----4-:R-:W-:Y:S08]  /*6390*/  HMMA.16816.F32 R68, R152, R148.reuse, R68 ;  /* 0x000000949844723c */ /* 0x090ff00000001844 */
        /* <DEDUP_REMOVED lines=28> */
[-C--:B--2---:R-:W-:Y:S03]  /*6560*/  LEA R4, P0, R173, R184.reuse, 0x2 ;  /* 0x000000b8ad047211 */ /* 0x084fe600078010ff */
[----:B------:R1:W-:Y:S01]  /*6570*/  RED.E.ADD.F32.FTZ.RN.STRONG.GPU [R148.64], R9 ;  /* 0x000000099400798e */ /* 0x0003e2000c10e786 */
[-C--:B------:R-:W-:Y:S01]  /*6580*/  LEA.HI.X.SX32 R7, R0, R185.reuse, 0x2, P1 ;  /* 0x000000b900077211 */ /* 0x080fe200008f16ff */
[----:B------:R-:W-:Y:S01]  /*6590*/  IMAD.IADD R0, R191, 0x1, R240 ;  /* 0x00000001bf007824 */ /* 0x000fe200078e02f0 */
[-C--:B------:R-:W-:Y:S01]  /*65a0*/  LEA.HI.X.SX32 R5, R173, R185.reuse, 0x2, P0 ;  /* 0x000000b9ad057211 */ /* 0x080fe200000f16ff */
[----:B------:R-:W-:Y:S01]  /*65b0*/  IMAD.IADD R173, R191, 0x1, R241 ;  /* 0x00000001bfad7824 */ /* 0x000fe200078e02f1 */
        /* <DEDUP_REMOVED lines=352> */
.L_x_1372:
        /* <DEDUP_REMOVED lines=15> */
.L_x_1373:
[----:B------:R-:W-:Y:S01]  /*7cb0*/  BAR.SYNC.DEFER_BLOCKING 0x0 ;  /* 0x0000000000007b1d */ /* 0x000fe20000010000 */
[----:B------:R-:W-:Y:S01]  /*7cc0*/  MOV R22, R198 ;  /* 0x000000c600167202 */ /* 0x000fe20000000f00 */
[----:B------:R-:W-:Y:S01]  /*7cd0*/  IMAD R21, R250, -0x40, R189 ;  /* 0xffffffc0fa157824 */ /* 0x000fe200078e02bd */
[----:B------:R-:W-:Y:S01]  /*7ce0*/  MOV R23, R199 ;  /* 0x000000c700177202 */ /* 0x000fe20000000f00 */
[----:B------:R-:W-:Y:S01]  /*7cf0*/  IMAD R0, R251, c[0x0][0x3a0], RZ ;  /* 0x0000e800fb007a24 */ /* 0x000fe200078e02ff */
[----:B------:R-:W-:Y:S01]  /*7d00*/  SHF.R.S32.HI R38, RZ, 0x1f, R230 ;  /* 0x0000001fff267819 */ /* 0x000fe200000114e6 */
        /* <DEDUP_REMOVED lines=8> */
[----:B------:R2:W3:Y:S01]  /*7d90*/  LDS.128 R32, [R187+0x13000] ;  /* 0x01300000bb207984 */ /* 0x0004e20000000c00 */
[----:B------:R-:W-:-:S03]  /*7da0*/  IMAD.WIDE.U32 R4, R232, c[0x0][0x3b8], R2 ;  /* 0x0000ee00e8047a25 */ /* 0x000fc600078e0002 */
[----:B------:R2:W4:Y:S02]  /*7db0*/  LDS.128 R28, [R187+0x15000] ;  /* 0x01500000bb1c7984 */ /* 0x0005240000000c00 */
[----:B------:R-:W-:Y:S02]  /*7dc0*/  IADD3 R20, R5, R0, RZ ;  /* 0x0000000005147210 */ /* 0x000fe40007ffe0ff */
[----:B------:R2:W1:Y:S04]  /*7dd0*/  LDS.128 R24, [R187+0x17000] ;  /* 0x01700000bb187984 */ /* 0x0004680000000c00 */
        /* <DEDUP_REMOVED lines=8> */
[----:B------:R-:W2:Y:S01]  /*7e60*/  LDS.128 R16, [R187+0x14000] ;  /* 0x01400000bb107984 */ /* 0x000ea20000000c00 */
[----:B------:R-:W-:Y:S01]  /*7e70*/  MOV R3, R20 ;  /* 0x0000001400037202 */ /* 0x000fe20000000f00 */
[----:B------:R-:W-:Y:S01]  /*7e80*/  IMAD R0, R38, c[0x0][0x3a0], RZ ;  /* 0x0000e80026007a24 */ /* 0x000fe200078e02ff */
[----:B------:R-:W-:Y:S01]  /*7e90*/  ISETP.GE.AND P2, PT, R207, c[0x0][0x220], PT ;  /* 0x00008800cf007a0c */ /* 0x000fe20003f46270 */
[----:B------:R-:W4:Y:S01]  /*7ea0*/  LDS.128 R12, [R187+0x16000] ;  /* 0x01600000bb0c7984 */ /* 0x000f220000000c00 */
[----:B------:R-:W-:Y:S01]  /*7eb0*/  IMAD.MOV.U32 R2, RZ, RZ, R4 ;  /* 0x000000ffff027224 */ /* 0x000fe200078e0004 */
[----:B------:R-:W-:Y:S01]  /*7ec0*/  ISETP.GE.AND P1, PT, R208, c[0x0][0x220], PT ;  /* 0x00008800d0007a0c */ /* 0x000fe20003f26270 */
[----:B------:R-:W-:-:S02]  /*7ed0*/  IMAD R0, R230, c[0x0][0x3a4], R0 ;  /* 0x0000e900e6007a24 */ /* 0x000fc400078e0200 */
[----:B------:R-:W-:-:S03]  /*7ee0*/  IMAD.WIDE.U32 R6, R230, c[0x0][0x3a0], R2 ;  /* 0x0000e800e6067a25 */ /* 0x000fc600078e0002 */
[----:B------:R-:W3:Y:S01]  /*7ef0*/  @!P3 LDS.128 R8, [R187+0x12000] ;  /* 0x01200000bb08b984 */ /* 0x000ee20000000c00 */
[----:B------:R-:W-:Y:S01]  /*7f00*/  IMAD.IADD R0, R7, 0x1, R0 ;  /* 0x0000000107007824 */ /* 0x000fe200078e0200 */
[----:B------:R-:W-:-:S04]  /*7f10*/  LEA R2, P0, R6, c[0x0][0x340], 0x1 ;  /* 0x0000d00006027a11 */ /* 0x000fc800078008ff */
[----:B------:R-:W-:-:S05]  /*7f20*/  LEA.HI.X R3, R6, c[0x0][0x344], R0, 0x1, P0 ;  /* 0x0000d10006037a11 */ /* 0x000fca00000f0c00 */
[----:B--2---:R2:W-:Y:S04]  /*7f30*/  @!P2 STG.E.128 [R2.64+0x80], R16 ;  /* 0x000080100200a986 */ /* 0x0045e8000c101d06 */
[----:B----4-:R2:W-:Y:S04]  /*7f40*/  @!P1 STG.E.128 [R2.64+0x100], R12 ;  /* 0x0001000c02009986 */ /* 0x0105e8000c101d06 */
[----:B---3--:R2:W-:Y:S02]  /*7f50*/  @!P3 STG.E.128 [R2.64], R8 ;  /* 0x000000080200b986 */ /* 0x0085e4000c101d06 */
.L_x_1375:
[----:B------:R-:W-:Y:S05]  /*7f60*/  BSYNC B0 ;  /* 0x0000000000007941 */ /* 0x000fea0003800000 */
.L_x_1374:
[----:B------:R-:W-:Y:S01]  /*7f70*/  IADD3 R0, R230, 0x20, RZ ;  /* 0x00000020e6007810 */ /* 0x000fe20007ffe0ff */
[----:B------:R-:W-:Y:S03]  /*7f80*/  BSSY B0, `(.L_x_1376) ;  /* 0x0000013000007945 */ /* 0x000fe60003800000 */
[----:B------:R-:W-:-:S13]  /*7f90*/  ISETP.GE.AND P3, PT, R0, R21, PT ;  /* 0x000000150000720c */ /* 0x000fda0003f66270 */
[----:B------:R-:W-:Y:S05]  /*7fa0*/  @P3 BRA `(.L_x_1377) ;  /* 0x0000010000003947 */ /* 0x000fea0003800000 */
[----:B------:R-:W-:Y:S02]  /*7fb0*/  IADD3 R0, P0, R230, 0x20, RZ ;  /* 0x00000020e6007810 */ /* 0x000fe40007f1e0ff */
[----:B--2---:R-:W-:Y:S02]  /*7fc0*/  MOV R3, R20 ;  /* 0x0000001400037202 */ /* 0x004fe40000000f00 */
        /* <DEDUP_REMOVED lines=11> */
[----:B---3--:R2:W-:Y:S04]  /*8080*/  @!P2 STG.E.128 [R2.64], R32 ;  /* 0x000000200200a986 */ /* 0x0085e8000c101d06 */
[----:B----4-:R2:W-:Y:S04]  /*8090*/  @!P1 STG.E.128 [R2.64+0x80], R28 ;  /* 0x0000801c02009986 */ /* 0x0105e8000c101d06 */
[----:B-1----:R2:W-:Y:S02]  /*80a0*/  @!P0 STG.E.128 [R2.64+0x100], R24 ;  /* 0x0001001802008986 */ /* 0x0025e4000c101d06 */
.L_x_1377:
[----:B------:R-:W-:Y:S05]  /*80b0*/  BSYNC B0 ;  /* 0x0000000000007941 */ /* 0x000fea0003800000 */
.L_x_1376:
        /* <DEDUP_REMOVED lines=25> */
.L_x_1379:
[----:B------:R-:W-:Y:S05]  /*8250*/  BSYNC B0 ;  /* 0x0000000000007941 */ /* 0x000fea0003800000 */
.L_x_1378:
        /* <DEDUP_REMOVED lines=19> */
.L_x_1350:
        /* <DEDUP_REMOVED lines=19> */
.L_x_1381:
        /* <DEDUP_REMOVED lines=15> */
.L_x_1382:
[----:B------:R-:W-:Y:S01]  /*85b0*/  IMAD R9, R250, -0x40, R189 ;  /* 0xffffffc0fa097824 */ /* 0x000fe200078e02bd */
[----:B------:R-:W-:Y:S01]  /*85c0*/  BSSY B0, `(.L_x_1383) ;  /* 0x000001b000007945 */ /* 0x000fe20003800000 */
[----:B------:R-:W-:Y:S01]  /*85d0*/  IMAD R0, R251, c[0x0][0x3a0], RZ ;  /* 0x0000e800fb007a24 */ /* 0x000fe200078e02ff */
[----:B------:R-:W-:Y:S01]  /*85e0*/  SHF.R.S32.HI R12, RZ, 0x1f, R230 ;  /* 0x0000001fff0c7819 */ /* 0x000fe200000114e6 */
        /* <DEDUP_REMOVED lines=24> */
.L_x_1384:
[----:B------:R-:W-:Y:S05]  /*8770*/  BSYNC B0 ;  /* 0x0000000000007941 */ /* 0x000fea0003800000 */
.L_x_1383:
        /* <DEDUP_REMOVED lines=19> */
.L_x_1386:
[----:B------:R-:W-:Y:S05]  /*88b0*/  BSYNC B0 ;  /* 0x0000000000007941 */ /* 0x000fea0003800000 */
.L_x_1385:
        /* <DEDUP_REMOVED lines=25> */
.L_x_1388:
[----:B------:R-:W-:Y:S05]  /*8a50*/  BSYNC B0 ;  /* 0x0000000000007941 */ /* 0x000fea0003800000 */
.L_x_1387:
        /* <DEDUP_REMOVED lines=16> */
.L_x_1380:
[----:B------:R-:W-:Y:S05]  /*8b60*/  BSYNC B1 ;  /* 0x0000000000017941 */ /* 0x000fea0003800000 */
.L_x_1345:
[----:B------:R-:W-:-:S04]  /*8b70*/  IADD3 R250, R250, c[0x0][0xc], RZ ;  /* 0x00000300fafa7a10 */ /* 0x000fc80007ffe0ff */
[----:B------:R-:W-:-:S13]  /*8b80*/  ISETP.GE.AND P0, PT, R250, UR4, PT ;  /* 0x00000004fa007c0c */ /* 0x000fda000bf06270 */
[----:B------:R-:W-:Y:S01]  /*8b90*/  @P0 CALL.REL.NOINC `(.L_x_1389) ;  /* 0x0000001000000944 */ /* 0x000fe20003c00000 */
[----:B------:R-:W-:Y:S05]  /*8ba0*/  BRA `(.L_x_1390) ;  /* 0xffff7d2000007947 */ /* 0x000fea000383ffff */
.L_x_1389:
[----:B------:R-:W-:Y:S05]  /*8bb0*/  EXIT ;  /* 0x000000000000794d */ /* 0x000fea0003800000 */
.L_x_1391:
        /* <DEDUP_REMOVED lines=12> */
.L_x_1613:


//--------------------- .text._ZN5flash44flash_bwd_dq_dk_dv_loop_seqk_parallel_kernelI23Flash_bwd_kernel_traitsILi192ELi64ELi64ELi8ELi4ELi2ELi2ELb0ELb0EN7cutlass6half_tE19Flash_kernel_traitsILi192ELi64ELi64ELi8ES3_EELb1ELb0ELb1ELb0ELb0ELb1ELb0EEEvNS_16Flash_bwd_paramsE --------------------------
	.section	.text._ZN5flash44flash_bwd_dq_dk_dv_loop_seqk_parallel_kernelI23Flash_bwd_kernel_traitsILi192ELi64ELi64ELi8ELi4ELi2ELi2ELb0ELb0EN7cutlass6half_tE19Flash_kernel_traitsILi192ELi64ELi64ELi8ES3_EELb1ELb0ELb1ELb0ELb0ELb1ELb0EEEvNS_16Flash_bwd_paramsE,"ax",@progbits
	.sectioninfo	@"SHI_REGISTERS=254"
	.align	128
        .global         _ZN5flash44flash_bwd_dq_dk_dv_loop_seqk_parallel_kernelI23Flash_bwd_kernel_traitsILi192ELi64ELi64ELi8ELi4ELi2ELi2ELb0ELb0EN7cutlass6half_tE19Flash_kernel_traitsILi192ELi64ELi64ELi8ES3_EELb1ELb0ELb1ELb0ELb0ELb1ELb0EEEvNS_16Flash_bwd_paramsE
        .type           _ZN5flash44flash_bwd_dq_dk_dv_loop_seqk_parallel_kernelI23Flash_bwd_kernel_traitsILi192ELi64ELi64ELi8ELi4ELi2ELi2ELb0ELb0EN7cutlass6half_tE19Flash_kernel_traitsILi192ELi64ELi64ELi8ES3_EELb1ELb0ELb1ELb0ELb0ELb1ELb0EEEvNS_16Flash_bwd_paramsE,@function
        .size           _ZN5flash44flash_bwd_dq_dk_dv_loop_seqk_parallel_kernelI23Flash_bwd_kernel_traitsILi192ELi64ELi64ELi8ELi4ELi2ELi2ELb0ELb0EN7cutlass6half_tE19Flash_kernel_traitsILi192ELi64ELi64ELi8ES3_EELb1ELb0ELb1ELb0ELb0ELb1ELb0EEEvNS_16Flash_bwd_paramsE,(.L_x_1614 - _ZN5flash44flash_bwd_dq_dk_dv_loop_seqk_parallel_kernelI23Flash_bwd_kernel_traitsILi192ELi64ELi64ELi8ELi4ELi2ELi2ELb0ELb0EN7cutlass6half_tE19Flash_kernel_traitsILi192ELi64ELi64ELi8ES3_EELb1ELb0ELb1ELb0ELb0ELb1ELb0EEEvNS_16Flash_bwd_paramsE)
        .other          _ZN5flash44flash_bwd_dq_dk_dv_loop_seqk_parallel_kernelI23Flash_bwd_kernel_traitsILi192ELi64ELi64ELi8ELi4ELi2ELi2ELb0ELb0EN7cutlass6half_tE19Flash_kernel_traitsILi192ELi64ELi64ELi8ES3_EELb1ELb0ELb1ELb0ELb0ELb1ELb0EEEvNS_16Flash_bwd_paramsE,@"STO_CUDA_ENTRY STV_DEFAULT"
_ZN5flash44flash_bwd_dq_dk_dv_loop_seqk_parallel_kernelI23Flash_bwd_kernel_traitsILi192ELi64ELi64ELi8ELi4ELi2ELi2ELb0ELb0EN7cutlass6half_tE19Flash_kernel_traitsILi192ELi64ELi64ELi8ES3_EELb1ELb0ELb1ELb0ELb0ELb1ELb0EEEvNS_16Flash_bwd_paramsE:
.text._ZN5flash44flash_bwd_dq_dk_dv_loop_seqk_parallel_kernelI23Flash_bwd_kernel_traitsILi192ELi64ELi64ELi8ELi4ELi2ELi2ELb0ELb0EN7cutlass6half_tE19Flash_kernel_traitsILi192ELi64ELi64ELi8ES3_EELb1ELb0ELb1ELb0ELb0ELb1ELb0EEEvNS_16Flash_bwd_paramsE:
        /* <DEDUP_REMOVED lines=19> */
[----:B------:R-:W-:Y:S02]  /*0130*/  SHF.R.S32.HI R0, RZ, 0x4, R5 ;  /* 0x00000004ff007819 */ /* 0x000fe40000011405 */
[CC--:B------:R-:W-:Y:S02]  /*0140*/  LEA.HI R8, R7.reuse, R2.reuse, RZ, 0x5 ;  /* 0x0000000207087211 */ /* 0x0c0fe400078f28ff */
[----:B------:R-:W-:Y:S02]  /*0150*/  LEA.HI R3, R7, R2, RZ, 0x2 ;  /* 0x0000000207037211 */ /* 0x000fe400078f10ff */
[----:B------:R-:W-:-:S02]  /*0160*/  LOP3.LUT R9, R5, 0xfffffff0, RZ, 0xc0, !PT ;  /* 0xfffffff005097812 */ /* 0x000fc400078ec0ff */
[----:B------:R-:W-:Y:S02]  /*0170*/  LEA.HI R5, R5, R0, RZ, 0x1 ;  /* 0x0000000005057211 */ /* 0x000fe400078f08ff */
[CC--:B------:R-:W-:Y:S01]  /*0180*/  LEA.HI R206, R7.reuse, R2.reuse, RZ, 0x7 ;  /* 0x0000000207ce7211 */ /* 0x0c0fe200078f38ff */
[----:B------:R-:W-:Y:S01]  /*0190*/  IMAD.IADD R12, R2, 0x1, -R9 ;  /* 0x00000001020c7824 */ /* 0x000fe200078e0a09 */
[----:B------:R-:W-:Y:S02]  /*01a0*/  LEA.HI R6, R7, R2, RZ, 0x6 ;  /* 0x0000000207067211 */ /* 0x000fe400078f30ff */
[--C-:B------:R-:W-:Y:S02]  /*01b0*/  SHF.R.S32.HI R7, RZ, 0x2, R3.reuse ;  /* 0x00000002ff077819 */ /* 0x100fe40000011403 */
[----:B------:R-:W-:Y:S02]  /*01c0*/  SHF.R.S32.HI R4, RZ, 0x1f, R3 ;  /* 0x0000001fff047819 */ /* 0x000fe40000011403 */
[----:B------:R-:W-:-:S02]  /*01d0*/  LOP3.LUT R11, R14, 0xfffffff8, RZ, 0xc0, !PT ;  /* 0xfffffff80e0b7812 */ /* 0x000fc400078ec0ff */
[----:B------:R-:W-:Y:S02]  /*01e0*/  LOP3.LUT R13, R8, 0xffffffe0, RZ, 0xc0, !PT ;  /* 0xffffffe0080d7812 */ /* 0x000fe400078ec0ff */
[----:B------:R-:W-:Y:S01]  /*01f0*/  LOP3.LUT R3, R3, 0x7ffffffc, RZ, 0xc0, !PT ;  /* 0x7ffffffc03037812 */ /* 0x000fe200078ec0ff */
[C---:B------:R-:W-:Y:S01]  /*0200*/  IMAD.IADD R11, R2.reuse, 0x1, -R11 ;  /* 0x00000001020b7824 */ /* 0x040fe200078e0a0b */
[----:B------:R-:W-:Y:S01]  /*0210*/  SHF.R.S32.HI R211, RZ, 0x3, R14 ;  /* 0x00000003ffd37819 */ /* 0x000fe2000001140e */
[C---:B------:R-:W-:Y:S01]  /*0220*/  IMAD.IADD R208, R2.reuse, 0x1, -R13 ;  /* 0x0000000102d07824 */ /* 0x040fe200078e0a0d */
        /* <DEDUP_REMOVED lines=9> */
[----:B------:R-:W-:Y:S01]  /*02c0*/  IMAD.SHL.U32 R2, R2, 0x2, RZ ;  /* 0x0000000202027824 */ /* 0x000fe200078e00ff */
[----:B------:R-:W-:-:S02]  /*02d0*/  LOP3.LUT R3, R3, 0x1c0, RZ, 0xc0, !PT ;  /* 0x000001c003037812 */ /* 0x000fc400078ec0ff */
[----:B------:R-:W-:Y:S01]  /*02e0*/  LOP3.LUT R0, R0, 0xfffffffe, RZ, 0xc0, !PT ;  /* 0xfffffffe00007812 */ /* 0x000fe200078ec0ff */
[----:B------:R-:W-:Y:S01]  /*02f0*/  IMAD.IADD R4, R7, 0x1, -R4 ;  /* 0x0000000107047824 */ /* 0x000fe200078e0a04 */
[----:B------:R-:W-:Y:S02]  /*0300*/  LOP3.LUT P4, RZ, R11, 0x2, RZ, 0xc0, !PT ;  /* 0x000000020bff7812 */ /* 0x000fe4000788c0ff */
[----:B------:R-:W-:Y:S01]  /*0310*/  SHF.R.U32.HI R9, RZ, 0x3, R3 ;  /* 0x00000003ff097819 */ /* 0x000fe20000011603 */
[----:B------:R-:W-:Y:S01]  /*0320*/  IMAD.IADD R7, R209, 0x1, -R0 ;  /* 0x00000001d1077824 */ /* 0x000fe200078e0a00 */
[----:B------:R-:W-:Y:S02]  /*0330*/  LOP3.LUT R10, R3, 0x38, R212, 0xf8, !PT ;  /* 0x00000038030a7812 */ /* 0x000fe400078ef8d4 */
[C---:B------:R-:W-:Y:S01]  /*0340*/  LOP3.LUT P3, RZ, R11.reuse, 0x4, RZ, 0xc0, !PT ;  /* 0x000000040bff7812 */ /* 0x040fe2000786c0ff */
[----:B------:R-:W-:Y:S01]  /*0350*/  IMAD.SHL.U32 R11, R11, 0x40, RZ ;  /* 0x000000400b0b7824 */ /* 0x000fe200078e00ff */
[----:B------:R-:W-:-:S02]  /*0360*/  SHF.R.S32.HI R3, RZ, 0x1f, R12 ;  /* 0x0000001fff037819 */ /* 0x000fc4000001140c */
[----:B------:R-:W-:Y:S01]  /*0370*/  LOP3.LUT R9, R10, R9, RZ, 0x3c, !PT ;  /* 0x000000090a097212 */ /* 0x000fe200078e3cff */
[----:B------:R-:W-:Y:S01]  /*0380*/  IMAD.SHL.U32 R10, R7, 0x10, RZ ;  /* 0x00000010070a7824 */ /* 0x000fe200078e00ff */
[----:B------:R-:W-:Y:S02]  /*0390*/  LOP3.LUT R11, R11, 0x1c0, RZ, 0xc0, !PT ;  /* 0x000001c00b0b7812 */ /* 0x000fe400078ec0ff */
[----:B------:R-:W-:Y:S02]  /*03a0*/  LEA.HI R0, R3, R12, RZ, 0x3 ;  /* 0x0000000c03007211 */ /* 0x000fe400078f18ff */
[----:B------:R-:W-:Y:S02]  /*03b0*/  LOP3.LUT R3, R4, 0x1, RZ, 0xc0, !PT ;  /* 0x0000000104037812 */ /* 0x000fe400078ec0ff */
[----:B------:R-:W-:Y:S02]  /*03c0*/  SHF.R.S32.HI R8, RZ, 0x1f, R8 ;  /* 0x0000001fff087819 */ /* 0x000fe40000011408 */
[----:B------:R-:W-:-:S02]  /*03d0*/  LOP3.LUT R197, R11, 0x10, R10, 0xf8, !PT ;  /* 0x000000100bc57812 */ /* 0x000fc400078ef80a */
[----:B------:R-:W-:Y:S02]  /*03e0*/  LOP3.LUT R13, R11, 0x8, R14, 0xf8, !PT ;  /* 0x000000080b0d7812 */ /* 0x000fe400078ef80e */
[----:B------:R-:W-:Y:S01]  /*03f0*/  SHF.R.U32.HI R10, RZ, 0x3, R11 ;  /* 0x00000003ff0a7819 */ /* 0x000fe2000001160b */
[----:B------:R-:W-:Y:S01]  /*0400*/  IMAD.SHL.U32 R11, R5, 0x200, RZ ;  /* 0x00000200050b7824 */ /* 0x000fe200078e00ff */
[----:B------:R-:W-:Y:S02]  /*0410*/  ISETP.NE.U32.AND P0, PT, R3, 0x1, PT ;  /* 0x000000010300780c */ /* 0x000fe40003f05070 */
[----:B------:R-:W-:Y:S02]  /*0420*/  LEA.HI R8, R8, R209, RZ, 0x2 ;  /* 0x000000d108087211 */ /* 0x000fe400078f10ff */
[C---:B------:R-:W-:Y:S01]  /*0430*/  LOP3.LUT R205, R0.reuse, 0xfffffff8, RZ, 0xc0, !PT ;  /* 0xfffffff800cd7812 */ /* 0x040fe200078ec0ff */
[----:B------:R-:W-:Y:S01]  /*0440*/  IMAD.SHL.U32 R0, R0, 0x40, RZ ;  /* 0x0000004000007824 */ /* 0x000fe200078e00ff */
[----:B------:R-:W-:Y:S01]  /*0450*/  LOP3.LUT R3, R13, R10, RZ, 0x3c, !PT ;  /* 0x0000000a0d037212 */ /* 0x000fe200078e3cff */
[C---:B------:R-:W-:Y:S01]  /*0460*/  IMAD.SHL.U32 R13, R4.reuse, 0x40, RZ ;  /* 0x00000040040d7824 */ /* 0x040fe200078e00ff */
[----:B------:R-:W-:Y:S01]  /*0470*/  R2P PR, R4, 0x6 ;  /* 0x0000000604007804 */ /* 0x000fe20000000000 */
[----:B------:R-:W-:Y:S01]  /*0480*/  IMAD.IADD R205, R12, 0x1, -R205 ;  /* 0x000000010ccd7824 */ /* 0x000fe200078e0acd */
[----:B------:R-:W-:-:S02]  /*0490*/  SHF.R.S32.HI R206, RZ, 0x7, R206 ;  /* 0x00000007ffce7819 */ /* 0x000fc400000114ce */
[----:B------:R-:W-:Y:S02]  /*04a0*/  LOP3.LUT R4, R8, 0xfffffffc, RZ, 0xc0, !PT ;  /* 0xfffffffc08047812 */ /* 0x000fe400078ec0ff */
[----:B------:R-:W-:Y:S01]  /*04b0*/  LOP3.LUT R197, R197, 0x8, R14, 0xf8, !PT ;  /* 0x00000008c5c57812 */ /* 0x000fe200078ef80e */
[----:B------:R-:W-:Y:S01]  /*04c0*/  IMAD R12, R206, 0x800, R11 ;  /* 0x00000800ce0c7824 */ /* 0x000fe200078e020b */
[----:B------:R-:W-:Y:S01]  /*04d0*/  SHF.R.S32.HI R6, RZ, 0x6, R6 ;  /* 0x00000006ff067819 */ /* 0x000fe20000011406 */
[----:B------:R-:W-:Y:S01]  /*04e0*/  IMAD.IADD R207, R209, 0x1, -R4 ;  /* 0x00000001d1cf7824 */ /* 0x000fe200078e0a04 */
[----:B------:R-:W-:Y:S01]  /*04f0*/  LOP3.LUT R197, R11, R197, R10, 0xf6, !PT ;  /* 0x000000c50bc57212 */ /* 0x000fe200078ef60a */
[----:B------:R-:W-:Y:S01]  /*0500*/  IMAD.SHL.U32 R4, R205, 0x40, RZ ;  /* 0x00000040cd047824 */ /* 0x000fe200078e00ff */
[----:B------:R-:W-:Y:S01]  /*0510*/  LOP3.LUT R13, R13, 0x1c0, RZ, 0xc0, !PT ;  /* 0x000001c00d0d7812 */ /* 0x000fe200078ec0ff */
[----:B------:R-:W-:Y:S01]  /*0520*/  IMAD.SHL.U32 R11, R6, 0x8, RZ ;  /* 0x00000008060b7824 */ /* 0x000fe200078e00ff */
[----:B------:R-:W-:Y:S01]  /*0530*/  LOP3.LUT R0, R0, 0xfffffe00, RZ, 0xc0, !PT ;  /* 0xfffffe0000007812 */ /* 0x000fe200078ec0ff */
[----:B------:R-:W-:Y:S01]  /*0540*/  IMAD R210, R6, 0x200, R9 ;  /* 0x0000020006d27824 */ /* 0x000fe200078e0209 */
[----:B------:R-:W-:Y:S01]  /*0550*/  LOP3.LUT R4, R4, 0x1c0, RZ, 0xc0, !PT ;  /* 0x000001c004047812 */ /* 0x000fe200078ec0ff */
[----:B------:R-:W-:Y:S01]  /*0560*/  IMAD.SHL.U32 R204, R206, 0x20, RZ ;  /* 0x00000020cecc7824 */ /* 0x000fe200078e00ff */
[----:B------:R-:W-:Y:S01]  /*0570*/  LOP3.LUT R11, R11, 0x18, RZ, 0xc0, !PT ;  /* 0x000000180b0b7812 */ /* 0x000fe200078ec0ff */
[C---:B------:R-:W-:Y:S01]  /*0580*/  IMAD.SHL.U32 R6, R5.reuse, 0x20, RZ ;  /* 0x0000002005067824 */ /* 0x040fe200078e00ff */
[----:B------:R-:W-:Y:S01]  /*0590*/  SHF.R.U32.HI R218, RZ, 0x3, R13 ;  /* 0x00000003ffda7819 */ /* 0x000fe2000001160d */
[----:B------:R-:W-:Y:S01]  /*05a0*/  IMAD.SHL.U32 R5, R5, 0x8, RZ ;  /* 0x0000000805057824 */ /* 0x000fe200078e00ff */
[----:B------:R-:W-:Y:S01]  /*05b0*/  LOP3.LUT R9, R13, 0x20, R204, 0xf8, !PT ;  /* 0x000000200d097812 */ /* 0x000fe200078ef8cc */
[----:B------:R-:W-:Y:S01]  /*05c0*/  IMAD.IADD R3, R12, 0x1, R3 ;  /* 0x000000010c037824 */ /* 0x000fe200078e0203 */
[----:B------:R-:W-:Y:S01]  /*05d0*/  LOP3.LUT R199, R11, 0x20, R6, 0xf8, !PT ;  /* 0x000000200bc77812 */ /* 0x000fe200078ef806 */
[----:B------:R-:W-:Y:S01]  /*05e0*/  IMAD.SHL.U32 R217, R210, 0x2, RZ ;  /* 0x00000002d2d97824 */ /* 0x000fe200078e00ff */
[----:B------:R-:W-:Y:S01]  /*05f0*/  SHF.R.U32.HI R196, RZ, 0x3, R4 ;  /* 0x00000003ffc47819 */ /* 0x000fe20000011604 */
[----:B------:R-:W-:Y:S01]  /*0600*/  IMAD.SHL.U32 R198, R3, 0x2, RZ ;  /* 0x0000000203c67824 */ /* 0x000fe200078e00ff */
[----:B------:R-:W-:-:S02]  /*0610*/  LOP3.LUT R5, R4, 0x8, R5, 0xf8, !PT ;  /* 0x0000000804057812 */ /* 0x000fc400078ef805 */
[----:B------:R-:W-:Y:S02]  /*0620*/  LOP3.LUT R220, R218, R13, R11, 0x1e, !PT ;  /* 0x0000000ddadc7212 */ /* 0x000fe400078e1e0b */
[----:B------:R-:W-:Y:S01]  /*0630*/  LOP3.LUT R218, R9, R218, RZ, 0x3c, !PT ;  /* 0x000000da09da7212 */ /* 0x000fe200078e3cff */
[----:B------:R-:W-:Y:S01]  /*0640*/  IMAD R9, R207, 0x400, R2 ;  /* 0x00000400cf097824 */ /* 0x000fe200078e0202 */
[----:B------:R-:W-:Y:S02]  /*0650*/  LOP3.LUT R199, R196, R199, R4, 0x1e, !PT ;  /* 0x000000c7c4c77212 */ /* 0x000fe400078e1e04 */
[----:B------:R-:W-:Y:S01]  /*0660*/  LOP3.LUT R196, R5, R196, RZ, 0x3c, !PT ;  /* 0x000000c405c47212 */ /* 0x000fe200078e3cff */
[----:B------:R-:W-:Y:S01]  /*0670*/  IMAD R5, R207, 0x400, R0 ;  /* 0x00000400cf057824 */ /* 0x000fe200078e0200 */
[----:B------:R-:W-:Y:S01]  /*0680*/  LOP3.LUT R199, R199, R0, RZ, 0xfc, !PT ;  /* 0x00000000c7c77212 */ /* 0x000fe200078efcff */
[----:B------:R-:W-:Y:S01]  /*0690*/  IMAD.IADD R218, R9, 0x1, R218 ;  /* 0x0000000109da7824 */ /* 0x000fe200078e02da */
[----:B------:R-:W-:Y:S01]  /*06a0*/  SEL R188, R188, 0xffffffe0, !P4 ;  /* 0xffffffe0bcbc7807 */ /* 0x000fe20006000000 */
[----:B------:R-:W-:Y:S01]  /*06b0*/  IMAD R9, R7, 0x400, R2 ;  /* 0x0000040007097824 */ /* 0x000fe200078e0202 */
[----:B------:R-:W-:Y:S01]  /*06c0*/  SEL R226, R226, 0x10, !P0 ;  /* 0x00000010e2e27807 */ /* 0x000fe20004000000 */
[----:B------:R-:W-:Y:S01]  /*06d0*/  IMAD.IADD R200, R5, 0x1, R196 ;  /* 0x0000000105c87824 */ /* 0x000fe200078e02c4 */
[----:B------:R-:W-:Y:S01]  /*06e0*/  SHF.R.S32.HI R5, RZ, 0x1f, R208 ;  /* 0x0000001fff057819 */ /* 0x000fe200000114d0 */
[----:B------:R-:W-:Y:S01]  /*06f0*/  IMAD R7, R7, 0x400, R0 ;  /* 0x0000040007077824 */ /* 0x000fe200078e0200 */
[----:B------:R-:W-:Y:S01]  /*0700*/  SHF.R.S32.HI R214, RZ, 0x1f, R211 ;  /* 0x0000001fffd67819 */ /* 0x000fe200000114d3 */
[----:B------:R-:W-:Y:S01]  /*0710*/  IMAD.MOV.U32 R0, RZ, RZ, 0x40 ;  /* 0x00000040ff007424 */ /* 0x000fe200078e00ff */
[----:B------:R-:W-:Y:S01]  /*0720*/  LEA.HI R216, R5, R208, RZ, 0x2 ;  /* 0x000000d005d87211 */ /* 0x000fe200078f10ff */
[----:B------:R-:W-:-:S02]  /*0730*/  IMAD.SHL.U32 R218, R218, 0x2, RZ ;  /* 0x00000002dada7824 */ /* 0x000fc400078e00ff */
[----:B------:R-:W-:Y:S01]  /*0740*/  IMAD.IADD R220, R9, 0x1, R220 ;  /* 0x0000000109dc7824 */ /* 0x000fe200078e02dc */
[----:B------:R-:W-:Y:S01]  /*0750*/  SEL R0, R0, 0xffffffc0, !P3 ;  /* 0xffffffc000007807 */ /* 0x000fe20005800000 */
[C---:B------:R-:W-:Y:S01]  /*0760*/  IMAD R188, R3.reuse, 0x2, R188 ;  /* 0x0000000203bc7824 */ /* 0x040fe200078e02bc */
        /* <DEDUP_REMOVED lines=10> */
[----:B------:R-:W-:Y:S01]  /*0810*/  LEA R196, R196, 0x1e000, 0x1 ;  /* 0x0001e000c4c47811 */ /* 0x000fe200078e08ff */
[----:B------:R-:W-:Y:S01]  /*0820*/  IMAD R216, R207, 0x10, R216 ;  /* 0x00000010cfd87824 */ /* 0x000fe200078e02d8 */
[----:B------:R-:W-:Y:S01]  /*0830*/  @P2 IADD3 R222, R220, -0x40, RZ ;  /* 0xffffffc0dcde2810 */ /* 0x000fe20007ffe0ff */
[----:B------:R-:W-:-:S02]  /*0840*/  IMAD.SHL.U32 R197, R197, 0x2, RZ ;  /* 0x00000002c5c57824 */ /* 0x000fc400078e00ff */
[----:B--23--:R-:W-:Y:S02]  /*0850*/  IMAD.IADD R226, R226, 0x1, R221 ;  /* 0x00000001e2e27824 */ /* 0x00cfe400078e02dd */
.L_x_1422:
[----:B-1----:R-:W1:Y:S01]  /*0860*/  LDC.U8 R5, c[0x0][0x312] ;  /* 0x0000c480ff057b82 */ /* 0x002e620000000000 */
[----:B------:R-:W-:Y:S01]  /*0870*/  ISETP.NE.U32.AND P2, PT, RZ, c[0x0][0x250], PT ;  /* 0x00009400ff007a0c */ /* 0x000fe20003f45070 */
[----:B------:R-:W-:Y:S01]  /*0880*/  IMAD.SHL.U32 R6, R215, 0x4, RZ ;  /* 0x00000004d7067824 */ /* 0x000fe200078e00ff */
[----:B------:R-:W-:Y:S01]  /*0890*/  ISETP.NE.U32.AND P4, PT, RZ, c[0x0][0x240], PT ;  /* 0x00009000ff007a0c */ /* 0x000fe20003f85070 */
[----:B------:R-:W-:Y:S01]  /*08a0*/  IMAD.MOV.U32 R24, RZ, RZ, -0x1 ;  /* 0xffffffffff187424 */ /* 0x000fe200078e00ff */
[----:B------:R-:W-:Y:S02]  /*08b0*/  ISETP.NE.AND.EX P2, PT, RZ, c[0x0][0x254], PT, P2 ;  /* 0x00009500ff007a0c */ /* 0x000fe40003f45320 */
[----:B---3--:R-:W-:Y:S02]  /*08c0*/  SHF.R.S32.HI R12, RZ, 0x1f, R215 ;  /* 0x0000001fff0c7819 */ /* 0x008fe400000114d7 */
[----:B------:R-:W-:Y:S02]  /*08d0*/  ISETP.NE.AND.EX P4, PT, RZ, c[0x0][0x244], PT, P4 ;  /* 0x00009100ff007a0c */ /* 0x000fe40003f85340 */
[----:B------:R-:W-:-:S02]  /*08e0*/  ISETP.EQ.U32.AND P5, PT, RZ, c[0x0][0x248], PT ;  /* 0x00009200ff007a0c */ /* 0x000fc40003fa2070 */
[----:B------:R-:W-:Y:S02]  /*08f0*/  SHF.L.U64.HI R4, R215, 0x2, R12 ;  /* 0x00000002d7047819 */ /* 0x000fe4000001020c */
[----:B--2---:R-:W-:Y:S02]  /*0900*/  IADD3 R14, P0, R6, c[0x0][0x240], RZ ;  /* 0x00009000060e7a10 */ /* 0x004fe40007f1e0ff */
[----:B-1----:R-:W-:Y:S02]  /*0910*/  ISETP.NE.AND P3, PT, R5, RZ, PT ;  /* 0x000000ff0500720c */ /* 0x002fe40003f65270 */
[----:B------:R-:W-:Y:S02]  /*0920*/  IADD3.X R15, R4, c[0x0][0x244], RZ, P0, !PT ;  /* 0x00009100040f7a10 */ /* 0x000fe400007fe4ff */
[----:B------:R-:W-:Y:S02]  /*0930*/  ISETP.EQ.OR.EX P5, PT, RZ, c[0x0][0x24c], !P3, P5 ;  /* 0x00009300ff007a0c */ /* 0x000fe40005fa2750 */
[C---:B------:R-:W-:Y:S01]  /*0940*/  @P2 IADD3 R10, P0, R6.reuse, c[0x0][0x250], RZ ;  /* 0x00009400060a2a10 */ /* 0x040fe20007f1e0ff */
[----:B------:R-:W-:Y:S01]  /*0950*/  IMAD.MOV.U32 R239, RZ, RZ, RZ ;  /* 0x000000ffffef7224 */ /* 0x000fe200078e00ff */
[----:B----4-:R-:W-:Y:S01]  /*0960*/  IADD3 R8, P1, R6, c[0x0][0x248], RZ ;  /* 0x0000920006087a10 */ /* 0x010fe20007f3e0ff */
[----:B------:R-:W-:Y:S01]  /*0970*/  IMAD.MOV.U32 R242, RZ, RZ, -0x1 ;  /* 0xfffffffffff27424 */ /* 0x000fe200078e00ff */
[----:B------:R-:W2:Y:S01]  /*0980*/  @P4 LDG.E R24, [R14.64] ;  /* 0x000000060e184981 */ /* 0x000ea2000c1e1900 */
[----:B------:R-:W-:-:S02]  /*0990*/  @P2 IADD3.X R11, R4, c[0x0][0x254], RZ, P0, !PT ;  /* 0x00009500040b2a10 */ /* 0x000fc400007fe4ff */
[----:B------:R-:W-:Y:S01]  /*09a0*/  IADD3.X R9, R4, c[0x0][0x24c], RZ, P1, !PT ;  /* 0x0000930004097a10 */ /* 0x000fe20000ffe4ff */
[----:B------:R-:W2:Y:S04]  /*09b0*/  @P4 LDG.E R5, [R14.64+0x4] ;  /* 0x000004060e054981 */ /* 0x000ea8000c1e1900 */
[----:B-----5:R1:W5:Y:S04]  /*09c0*/  @P2 LDG.E R239, [R10.64] ;  /* 0x000000060aef2981 */ /* 0x020368000c1e1900 */
[----:B------:R1:W5:Y:S01]  /*09d0*/  @!P5 LDG.E R242, [R8.64] ;  /* 0x0000000608f2d981 */ /* 0x000362000c1e1900 */
[----:B------:R-:W-:-:S04]  /*09e0*/  ISETP.NE.U32.AND P0, PT, RZ, c[0x0][0x248], PT ;  /* 0x00009200ff007a0c */ /* 0x000fc80003f05070 */
[----:B------:R-:W-:Y:S01]  /*09f0*/  ISETP.NE.AND.EX P0, PT, RZ, c[0x0][0x24c], PT, P0 ;  /* 0x00009300ff007a0c */ /* 0x000fe20003f05300 */
[----:B--2---:R-:W-:Y:S02]  /*0a00*/  @P4 IMAD.IADD R240, R5, 0x1, -R24 ;  /* 0x0000000105f04824 */ /* 0x004fe400078e0a18 */
[----:B------:R-:W-:Y:S02]  /*0a10*/  IMAD.MOV.U32 R5, RZ, RZ, c[0x0][0x218] ;  /* 0x00008600ff057624 */ /* 0x000fe400078e00ff */
[----:B------:R-:W-:-:S08]  /*0a20*/  @!P4 IMAD.MOV.U32 R240, RZ, RZ, c[0x0][0x214] ;  /* 0x00008500fff0c624 */ /* 0x000fd000078e00ff */
[----:B------:R-:W-:Y:S05]  /*0a30*/  @!P0 BRA `(.L_x_1392) ;  /* 0x0000003000008947 */ /* 0x000fea0003800000 */
[----:B-1----:R-:W2:Y:S02]  /*0a40*/  @P3 LDG.E R5, [R8.64+0x4] ;  /* 0x0000040608053981 */ /* 0x002ea4000c1e1900 */
[----:B--2--5:R-:W-:-:S06]  /*0a50*/  @P3 IADD3 R5, R5, -R242, RZ ;  /* 0x800000f205053210 */ /* 0x024fcc0007ffe0ff */
[----:B------:R1:W5:Y:S02]  /*0a60*/  @!P3 LDG.E R5, [R8.64] ;  /* 0x000000060805b981 */ /* 0x000364000c1e1900 */
.L_x_1392:
        /* <DEDUP_REMOVED lines=20> */
[----:B------:R-:W-:Y:S01]  /*0bb0*/  IADD3 R6, R6, 0x3f, RZ ;  /* 0x0000003f06067810 */ /* 0x000fe20007ffe0ff */
[----:B------:R-:W-:Y:S01]  /*0bc0*/  IMAD.WIDE.U32 R10, R24, c[0x0][0x190], RZ ;  /* 0x00006400180a7a25 */ /* 0x000fe200078e00ff */
[----:B------:R-:W-:-:S02]  /*0bd0*/  SHF.R.S32.HI R4, RZ, 0x1f, R5 ;  /* 0x0000001fff047819 */ /* 0x000fc40000011405 */
[----:B------:R-:W-:Y:S01]  /*0be0*/  SHF.R.S32.HI R237, RZ, 0x1f, R6 ;  /* 0x0000001fffed7819 */ /* 0x000fe20000011406 */
[----:B------:R-:W-:Y:S01]  /*0bf0*/  IMAD.IADD R14, R17, 0x1, R14 ;  /* 0x00000001110e7824 */ /* 0x000fe200078e020e */
[----:B------:R-:W-:Y:S01]  /*0c00*/  LEA.HI R4, R4, R5, RZ, 0x6 ;  /* 0x0000000504047211 */ /* 0x000fe200078f30ff */
[----:B------:R-:W-:Y:S01]  /*0c10*/  @P0 IMAD.IADD R7, R239, 0x1, R242 ;  /* 0x00000001ef070824 */ /* 0x000fe200078e02f2 */
[----:B------:R-:W-:Y:S02]  /*0c20*/  LEA.HI R237, R237, R6, RZ, 0x6 ;  /* 0x00000006eded7211 */ /* 0x000fe400078f30ff */
[----:B------:R-:W-:Y:S01]  /*0c30*/  ISETP.NE.AND P1, PT, R24, -0x1, PT ;  /* 0xffffffff1800780c */ /* 0x000fe20003f25270 */
[C---:B------:R-:W-:Y:S01]  /*0c40*/  @P0 IMAD.WIDE.U32 R8, R7.reuse, c[0x0][0x198], RZ ;  /* 0x0000660007080a25 */ /* 0x040fe200078e00ff */
[----:B------:R-:W-:Y:S02]  /*0c50*/  SHF.R.S32.HI R4, RZ, 0x6, R4 ;  /* 0x00000006ff047819 */ /* 0x000fe40000011404 */
[----:B------:R-:W-:Y:S01]  /*0c60*/  SHF.R.S32.HI R237, RZ, 0x6, R237 ;  /* 0x00000006ffed7819 */ /* 0x000fe200000114ed */
[----:B------:R-:W-:Y:S01]  /*0c70*/  @P0 IMAD R7, R7, c[0x0][0x19c], R9 ;  /* 0x0000670007070a24 */ /* 0x000fe200078e0209 */
[----:B------:R-:W-:-:S02]  /*0c80*/  SEL R15, R16, R10, !P1 ;  /* 0x0000000a100f7207 */ /* 0x000fc40004800000 */
        /* <DEDUP_REMOVED lines=15> */
.L_x_1394:
        /* <DEDUP_REMOVED lines=13> */
.L_x_1395:
[----:B------:R-:W-:Y:S01]  /*0e50*/  IABS R6, c[0x0][0x1c8] ;  /* 0x0000720000067a13 */ /* 0x000fe20000000000 */
[----:B------:R-:W1:Y:S01]  /*0e60*/  LDC.U8 R20, c[0x0][0x328] ;  /* 0x0000ca00ff147b82 */ /* 0x000e620000000000 */
[----:B------:R-:W-:Y:S01]  /*0e70*/  IABS R18, R232 ;  /* 0x000000e800127213 */ /* 0x000fe20000000000 */
[----:B------:R-:W-:Y:S01]  /*0e80*/  @!P1 IMAD R22, R12, c[0x0][0x368], RZ ;  /* 0x0000da000c169a24 */ /* 0x000fe200078e02ff */
[----:B------:R-:W2:Y:S01]  /*0e90*/  I2F.RP R13, R6 ;  /* 0x00000006000d7306 */ /* 0x000ea20000209400 */
[----:B------:R-:W-:Y:S01]  /*0ea0*/  MOV R16, c[0x0][0x224] ;  /* 0x0000890000107a02 */ /* 0x000fe20000000f00 */
[C---:B------:R-:W-:Y:S01]  /*0eb0*/  @P1 IMAD.WIDE.U32 R28, R24.reuse, c[0x0][0x370], RZ ;  /* 0x0000dc00181c1a25 */ /* 0x040fe200078e00ff */
[C---:B------:R-:W-:Y:S02]  /*0ec0*/  SHF.L.U32 R23, R215.reuse, 0x7, RZ ;  /* 0x00000007d7177819 */ /* 0x040fe400000006ff */
[----:B------:R-:W-:Y:S01]  /*0ed0*/  SHF.R.S32.HI R16, RZ, 0x1f, R16 ;  /* 0x0000001fff107819 */ /* 0x000fe20000011410 */
[----:B------:R-:W-:Y:S01]  /*0ee0*/  @P1 IMAD R27, R24, c[0x0][0x374], R29 ;  /* 0x0000dd00181b1a24 */ /* 0x000fe200078e021d */
[----:B------:R-:W-:Y:S01]  /*0ef0*/  LOP3.LUT R19, R232, c[0x0][0x1c8], RZ, 0x3c, !PT ;  /* 0x00007200e8137a12 */ /* 0x000fe200078e3cff */
[----:B------:R-:W-:Y:S01]  /*0f00*/  IMAD.WIDE.U32 R36, R215, c[0x0][0x224], RZ ;  /* 0x00008900d7247a25 */ /* 0x000fe200078e00ff */
[----:B------:R-:W-:-:S02]  /*0f10*/  SEL R23, R23, RZ, P4 ;  /* 0x000000ff17177207 */ /* 0x000fc40002000000 */
[----:B------:R-:W-:Y:S01]  /*0f20*/  ISETP.GE.AND P3, PT, R19, RZ, PT ;  /* 0x000000ff1300720c */ /* 0x000fe20003f66270 */
[----:B------:R-:W-:Y:S01]  /*0f30*/  IMAD R25, R16, R215, RZ ;  /* 0x000000d710197224 */ /* 0x000fe200078e02ff */
[----:B------:R-:W-:Y:S01]  /*0f40*/  SHF.L.U64.HI R16, R215, 0x7, R12 ;  /* 0x00000007d7107819 */ /* 0x000fe2000001020c */
[----:B------:R-:W-:Y:S01]  /*0f50*/  IMAD R31, R232, c[0x0][0x22c], RZ ;  /* 0x00008b00e81f7a24 */ /* 0x000fe200078e02ff */
[----:B--2---:R-:W2:Y:S01]  /*0f60*/  MUFU.RCP R5, R13 ;  /* 0x0000000d00057308 */ /* 0x004ea20000001000 */
[----:B------:R-:W-:Y:S01]  /*0f70*/  IMAD R25, R12, c[0x0][0x224], R25 ;  /* 0x000089000c197a24 */ /* 0x000fe200078e0219 */
[----:B------:R-:W-:Y:S02]  /*0f80*/  SEL R16, R16, RZ, P4 ;  /* 0x000000ff10107207 */ /* 0x000fe40002000000 */
[----:B------:R-:W-:Y:S01]  /*0f90*/  IADD3 R32, P4, R30, R23, RZ ;  /* 0x000000171e207210 */ /* 0x000fe20007f9e0ff */
[----:B------:R-:W-:Y:S01]  /*0fa0*/  IMAD.IADD R25, R37, 0x1, R25 ;  /* 0x0000000125197824 */ /* 0x000fe200078e0219 */
[----:B-1----:R-:W-:-:S02]  /*0fb0*/  ISETP.NE.AND P2, PT, R20, RZ, PT ;  /* 0x000000ff1400720c */ /* 0x002fc40003f45270 */
[----:B------:R-:W-:Y:S02]  /*0fc0*/  IADD3.X R16, R21, R16, RZ, P4, !PT ;  /* 0x0000001015107210 */ /* 0x000fe400027fe4ff */
[----:B------:R-:W-:Y:S02]  /*0fd0*/  ISETP.NE.AND P4, PT, RZ, c[0x0][0x1c8], PT ;  /* 0x00007200ff007a0c */ /* 0x000fe40003f85270 */
[----:B--2---:R-:W-:Y:S01]  /*0fe0*/  IADD3 R5, R5, 0xffffffe, RZ ;  /* 0x0ffffffe05057810 */ /* 0x004fe20007ffe0ff */
[----:B------:R-:W-:Y:S01]  /*0ff0*/  @!P1 IMAD R13, R215, c[0x0][0x36c], R22 ;  /* 0x0000db00d70d9a24 */ /* 0x000fe200078e0216 */
[----:B------:R-:W-:-:S05]  /*1000*/  MOV R22, c[0x0][0x22c] ;  /* 0x00008b0000167a02 */ /* 0x000fca0000000f00 */
[----:B------:R-:W-:Y:S01]  /*1010*/  @P2 IMAD R249, R215, c[0x0][0x214], RZ ;  /* 0x00008500d7f92a24 */ /* 0x000fe200078e02ff */
[----:B------:R-:W1:Y:S04]  /*1020*/  F2I.FTZ.U32.TRUNC.NTZ R5, R5 ;  /* 0x0000000500057305 */ /* 0x000e68000021f000 */
[----:B------:R-:W-:-:S05]  /*1030*/  @P2 SEL R249, R249, R24, !P1 ;  /* 0x00000018f9f92207 */ /* 0x000fca0004800000 */
[----:B------:R-:W-:Y:S01]  /*1040*/  @P2 IMAD R249, R232, c[0x0][0x234], R249 ;  /* 0x00008d00e8f92a24 */ /* 0x000fe200078e02f9 */
[----:B-1----:R-:W-:-:S05]  /*1050*/  IADD3 R4, RZ, -R5, RZ ;  /* 0x80000005ff047210 */ /* 0x002fca0007ffe0ff */
[----:B------:R-:W-:Y:S02]  /*1060*/  IMAD R11, R4, R6, RZ ;  /* 0x00000006040b7224 */ /* 0x000fe400078e02ff */
[----:B------:R-:W-:-:S04]  /*1070*/  IMAD.MOV.U32 R4, RZ, RZ, RZ ;  /* 0x000000ffff047224 */ /* 0x000fc800078e00ff */
[----:B------:R-:W-:-:S04]  /*1080*/  IMAD.HI.U32 R11, R5, R11, R4 ;  /* 0x0000000b050b7227 */ /* 0x000fc800078e0004 */
[----:B------:R-:W-:-:S04]  /*1090*/  @!P1 IMAD.WIDE.U32 R4, R215, c[0x0][0x368], RZ ;  /* 0x0000da00d7049a25 */ /* 0x000fc800078e00ff */
[----:B------:R-:W-:Y:S01]  /*10a0*/  IMAD.HI.U32 R11, R11, R18, RZ ;  /* 0x000000120b0b7227 */ /* 0x000fe200078e00ff */
[----:B------:R-:W-:Y:S02]  /*10b0*/  @!P1 MOV R28, R4 ;  /* 0x00000004001c9202 */ /* 0x000fe40000000f00 */
[----:B------:R-:W1:Y:S01]  /*10c0*/  S2R R4, SR_CTAID.X ;  /* 0x0000000000047919 */ /* 0x000e620000002500 */
[----:B------:R-:W-:Y:S02]  /*10d0*/  IMAD.MOV R17, RZ, RZ, -R11 ;  /* 0x000000ffff117224 */ /* 0x000fe400078e0a0b */
[----:B------:R-:W-:Y:S02]  /*10e0*/  @!P1 IMAD.IADD R27, R5, 0x1, R13 ;  /* 0x00000001051b9824 */ /* 0x000fe400078e020d */
[----:B------:R-:W-:Y:S01]  /*10f0*/  IMAD R17, R6, R17, R18 ;  /* 0x0000001106117224 */ /* 0x000fe200078e0212 */
[----:B------:R-:W2:Y:S01]  /*1100*/  LDC.U8 R5, c[0x0][0x3d0] ;  /* 0x0000f400ff057b82 */ /* 0x000ea20000000000 */
[----:B------:R-:W-:-:S03]  /*1110*/  IMAD.WIDE R18, R22, c[0x0][0x1c0], RZ ;  /* 0x0000700016127a25 */ /* 0x000fc600078e02ff */
[----:B------:R-:W-:Y:S01]  /*1120*/  ISETP.GT.U32.AND P5, PT, R6, R17, PT ;  /* 0x000000110600720c */ /* 0x000fe20003fa4070 */
[-C--:B------:R-:W-:Y:S02]  /*1130*/  IMAD R13, R19, R36.reuse, RZ ;  /* 0x00000024130d7224 */ /* 0x080fe400078e02ff */
[----:B------:R-:W-:-:S04]  /*1140*/  IMAD.WIDE.U32 R36, R18, R36, RZ ;  /* 0x0000002412247225 */ /* 0x000fc800078e00ff */
[C---:B------:R-:W-:Y:S01]  /*1150*/  IMAD R13, R18.reuse, R25, R13 ;  /* 0x00000019120d7224 */ /* 0x040fe200078e020d */
[----:B------:R-:W-:Y:S01]  /*1160*/  SHF.R.S32.HI R25, RZ, 0x1f, R31 ;  /* 0x0000001fff197819 */ /* 0x000fe2000001141f */
[----:B------:R-:W-:-:S04]  /*1170*/  IMAD.WIDE.U32 R34, R18, R24, RZ ;  /* 0x0000001812227225 */ /* 0x000fc800078e00ff */
[----:B------:R-:W-:Y:S01]  /*1180*/  @!P5 IMAD.IADD R17, R17, 0x1, -R6 ;  /* 0x000000011111d824 */ /* 0x000fe200078e0a06 */
[----:B------:R-:W-:Y:S01]  /*1190*/  @!P5 IADD3 R11, R11, 0x1, RZ ;  /* 0x000000010b0bd810 */ /* 0x000fe20007ffe0ff */
[----:B------:R-:W-:Y:S01]  /*11a0*/  IMAD.IADD R13, R37, 0x1, R13 ;  /* 0x00000001250d7824 */ /* 0x000fe200078e020d */
[----:B------:R-:W-:Y:S02]  /*11b0*/  SEL R20, R36, R34, !P1 ;  /* 0x0000002224147207 */ /* 0x000fe40004800000 */
[----:B------:R-:W-:Y:S01]  /*11c0*/  ISETP.GE.U32.AND P6, PT, R17, R6, PT ;  /* 0x000000061100720c */ /* 0x000fe20003fc6070 */
[C---:B------:R-:W-:Y:S02]  /*11d0*/  IMAD R6, R19.reuse, R24, RZ ;  /* 0x0000001813067224 */ /* 0x040fe400078e02ff */
[-C--:B------:R-:W-:Y:S02]  /*11e0*/  IMAD R19, R19, R32.reuse, RZ ;  /* 0x0000002013137224 */ /* 0x080fe400078e02ff */
[----:B------:R-:W-:Y:S01]  /*11f0*/  IMAD.WIDE.U32 R32, R18, R32, RZ ;  /* 0x0000002012207225 */ /* 0x000fe200078e00ff */
[----:B------:R-:W-:-:S03]  /*1200*/  @P1 IADD3 R13, R35, R6, RZ ;  /* 0x00000006230d1210 */ /* 0x000fc60007ffe0ff */
[----:B-1----:R-:W-:-:S04]  /*1210*/  IMAD.WIDE.U32 R34, R4, c[0x0][0x3d8], RZ ;  /* 0x0000f60004227a25 */ /* 0x002fc800078e00ff */
[----:B------:R-:W-:Y:S01]  /*1220*/  @P6 IADD3 R11, R11, 0x1, RZ ;  /* 0x000000010b0b6810 */ /* 0x000fe20007ffe0ff */
[----:B------:R-:W-:Y:S01]  /*1230*/  IMAD R19, R18, R16, R19 ;  /* 0x0000001012137224 */ /* 0x000fe200078e0213 */
[----:B--2---:R-:W-:Y:S01]  /*1240*/  ISETP.NE.AND P6, PT, R5, RZ, PT ;  /* 0x000000ff0500720c */ /* 0x004fe20003fc5270 */
[----:B------:R-:W-:Y:S02]  /*1250*/  IMAD R16, R4, c[0x0][0x3dc], R35 ;  /* 0x0000f70004107a24 */ /* 0x000fe400078e0223 */
[----:B------:R-:W-:Y:S01]  /*1260*/  IMAD.MOV.U32 R6, RZ, RZ, R11 ;  /* 0x000000ffff067224 */ /* 0x000fe200078e000b */
[----:B------:R-:W-:Y:S01]  /*1270*/  SEL R23, R34, RZ, P6 ;  /* 0x000000ff22177207 */ /* 0x000fe20003000000 */
[--C-:B------:R-:W-:Y:S01]  /*1280*/  @!P2 IMAD R4, R215, c[0x0][0x1c0], R232.reuse ;  /* 0x00007000d704aa24 */ /* 0x100fe200078e02e8 */
[----:B------:R-:W-:Y:S02]  /*1290*/  SHF.R.S32.HI R11, RZ, 0x1f, R232 ;  /* 0x0000001fff0b7819 */ /* 0x000fe400000114e8 */
[----:B------:R-:W-:Y:S01]  /*12a0*/  @!P3 IADD3 R6, -R6, RZ, RZ ;  /* 0x000000ff0606b210 */ /* 0x000fe20007ffe1ff */
[----:B------:R-:W-:Y:S01]  /*12b0*/  @!P2 IMAD R249, R4, c[0x0][0x214], RZ ;  /* 0x0000850004f9aa24 */ /* 0x000fe200078e02ff */
[----:B------:R-:W-:-:S02]  /*12c0*/  @!P4 LOP3.LUT R6, RZ, c[0x0][0x1c8], RZ, 0x33, !PT ;  /* 0x00007200ff06ca12 */ /* 0x000fc400078e33ff */
[----:B------:R-:W-:Y:S02]  /*12d0*/  SHF.R.S32.HI R4, RZ, 0x1f, R227 ;  /* 0x0000001fff047819 */ /* 0x000fe400000114e3 */
[----:B------:R-:W-:Y:S02]  /*12e0*/  SEL R16, R16, RZ, P6 ;  /* 0x000000ff10107207 */ /* 0x000fe40003000000 */
[----:B------:R-:W-:Y:S02]  /*12f0*/  IADD3 R19, R33, R19, RZ ;  /* 0x0000001321137210 */ /* 0x000fe40007ffe0ff */
[----:B------:R-:W-:Y:S01]  /*1300*/  SHF.R.S32.HI R5, RZ, 0x1f, R6 ;  /* 0x0000001fff057819 */ /* 0x000fe20000011406 */
[----:B------:R-:W-:Y:S05]  /*1310*/  @!P2 BRA `(.L_x_1396) ;  /* 0x000000700000a947 */ /* 0x000fea0003800000 */
[----:B------:R-:W-:Y:S01]  /*1320*/  @!P1 IMAD R24, R215, c[0x0][0x224], RZ ;  /* 0x00008900d7189a24 */ /* 0x000fe200078e02ff */
[----:B------:R-:W-:Y:S02]  /*1330*/  MOV R18, 0x80 ;  /* 0x0000008000127802 */ /* 0x000fe40000000f00 */
[----:B------:R-:W-:-:S02]  /*1340*/  MOV R17, c[0x0][0x210] ;  /* 0x0000840000117a02 */ /* 0x000fc40000000f00 */
[----:B------:R-:W-:-:S03]  /*1350*/  LEA R29, R215, R24, 0x7 ;  /* 0x00000018d71d7211 */ /* 0x000fc600078e38ff */
[----:B------:R-:W-:-:S04]  /*1360*/  IMAD R17, R18, R17, c[0x0][0x234] ;  /* 0x00008d0012117624 */ /* 0x000fc800078e0211 */
[----:B------:R-:W-:Y:S01]  /*1370*/  IMAD R229, R17, R232, R29 ;  /* 0x000000e811e57224 */ /* 0x000fe200078e021d */
[----:B------:R-:W-:Y:S05]  /*1380*/  BRA `(.L_x_1397) ;  /* 0x0000002000007947 */ /* 0x000fea0003800000 */
.L_x_1396:
[----:B------:R-:W-:-:S04]  /*1390*/  IMAD R229, R215, c[0x0][0x1c0], R232 ;  /* 0x00007000d7e57a24 */ /* 0x000fc800078e02e8 */
[----:B------:R-:W-:Y:S02]  /*13a0*/  IMAD R229, R229, c[0x0][0x224], RZ ;  /* 0x00008900e5e57a24 */ /* 0x000fe400078e02ff */
.L_x_1397:
[----:B------:R-:W-:Y:S01]  /*13b0*/  IMAD R18, R22, c[0x0][0x1c0], RZ ;  /* 0x0000700016127a24 */ /* 0x000fe200078e02ff */
[----:B------:R-:W-:Y:S01]  /*13c0*/  IADD3 R28, P1, R212, R28, RZ ;  /* 0x0000001cd41c7210 */ /* 0x000fe20007f3e0ff */
[----:B------:R-:W-:Y:S01]  /*13d0*/  IMAD R17, R21, c[0x0][0x370], RZ ;  /* 0x0000dc0015117a24 */ /* 0x000fe200078e02ff */
[----:B------:R-:W-:Y:S01]  /*13e0*/  SHF.R.S32.HI R213, RZ, 0x1f, R212 ;  /* 0x0000001fffd57819 */ /* 0x000fe200000114d4 */
[----:B------:R-:W-:Y:S01]  /*13f0*/  IMAD.SHL.U32 R24, R18, 0x40, RZ ;  /* 0x0000004012187824 */ /* 0x000fe200078e00ff */
[----:B------:R-:W-:Y:S01]  /*1400*/  BSSY B1, `(.L_x_1393) ;  /* 0x0000676000017945 */ /* 0x000fe20003800000 */
[C---:B------:R-:W-:Y:S01]  /*1410*/  IMAD R26, R30.reuse, c[0x0][0x374], R17 ;  /* 0x0000dd001e1a7a24 */ /* 0x040fe200078e0211 */
[----:B------:R-:W-:Y:S01]  /*1420*/  IADD3 R17, P3, R211, R30, RZ ;  /* 0x0000001ed3117210 */ /* 0x000fe20007f7e0ff */
[----:B------:R-:W-:Y:S01]  /*1430*/  IMAD.IADD R225, R227, 0x1, R240 ;  /* 0x00000001e3e17824 */ /* 0x000fe200078e02f0 */
[----:B------:R-:W-:Y:S01]  /*1440*/  IADD3.X R29, R213, R27, RZ, P1, !PT ;  /* 0x0000001bd51d7210 */ /* 0x000fe20000ffe4ff */
[----:B------:R-:W-:Y:S01]  /*1450*/  IMAD.IADD R229, R30, 0x1, R229 ;  /* 0x000000011ee57824 */ /* 0x000fe200078e02e5 */
[----:B------:R-:W-:Y:S01]  /*1460*/  IADD3 R22, P2, P1, R32, R24, R31 ;  /* 0x0000001820167210 */ /* 0x000fe2000795e01f */
[----:B------:R-:W-:Y:S01]  /*1470*/  IMAD.MOV.U32 R248, RZ, RZ, 0x4 ;  /* 0x00000004fff87424 */ /* 0x000fe200078e00ff */
[----:B------:R-:W-:Y:S01]  /*1480*/  SHF.R.S32.HI R24, RZ, 0x1f, R24 ;  /* 0x0000001fff187819 */ /* 0x000fe20000011418 */
[----:B------:R-:W-:Y:S01]  /*1490*/  IMAD.WIDE.U32 R28, R30, c[0x0][0x370], R28 ;  /* 0x0000dc001e1c7a25 */ /* 0x000fe200078e001c */
[----:B------:R-:W-:-:S02]  /*14a0*/  IADD3.X R21, R214, R21, RZ, P3, !PT ;  /* 0x00000015d6157210 */ /* 0x000fc40001ffe4ff */
[----:B------:R-:W-:Y:S01]  /*14b0*/  IADD3.X R19, R19, R24, R25, P2, P1 ;  /* 0x0000001813137210 */ /* 0x000fe200017e2419 */
[----:B------:R-:W-:Y:S01]  /*14c0*/  IMAD.IADD R27, R29, 0x1, R26 ;  /* 0x000000011d1b7824 */ /* 0x000fe200078e021a */
[----:B------:R-:W-:Y:S01]  /*14d0*/  IADD3 R20, P2, P1, R23, R22, R20 ;  /* 0x0000001617147210 */ /* 0x000fe2000795e014 */
[----:B------:R-:W-:Y:S01]  /*14e0*/  IMAD R22, R21, c[0x0][0x190], RZ ;  /* 0x0000640015167a24 */ /* 0x000fe200078e02ff */
[----:B------:R-:W-:Y:S01]  /*14f0*/  IADD3 R21, R225, -c[0x0][0x2e8], -R238 ;  /* 0x8000ba00e1157a10 */ /* 0x000fe20007ffe8ee */
[----:B------:R-:W-:Y:S01]  /*1500*/  IMAD.MOV.U32 R26, RZ, RZ, R28 ;  /* 0x000000ffff1a7224 */ /* 0x000fe200078e001c */
[----:B------:R-:W-:Y:S01]  /*1510*/  IADD3.X R16, R16, R19, R13, P2, P1 ;  /* 0x0000001310107210 */ /* 0x000fe200017e240d */
[C---:B------:R-:W-:Y:S02]  /*1520*/  IMAD R25, R17.reuse, c[0x0][0x194], R22 ;  /* 0x0000650011197a24 */ /* 0x040fe400078e0216 */
[----:B------:R-:W-:-:S04]  /*1530*/  IMAD.WIDE.U32 R28, R17, c[0x0][0x190], R212 ;  /* 0x00006400111c7a25 */ /* 0x000fc800078e00d4 */
[----:B------:R-:W-:Y:S01]  /*1540*/  IMAD R17, R209, R18, R208 ;  /* 0x00000012d1117224 */ /* 0x000fe200078e02d0 */
[----:B------:R-:W-:Y:S01]  /*1550*/  SHF.R.S32.HI R18, RZ, 0x1f, R21 ;  /* 0x0000001fff127819 */ /* 0x000fe20000011415 */
[----:B------:R-:W-:Y:S01]  /*1560*/  IMAD R23, R11, c[0x0][0x378], RZ ;  /* 0x0000de000b177a24 */ /* 0x000fe200078e02ff */
[----:B------:R-:W-:Y:S01]  /*1570*/  IADD3 R22, P2, R15, R28, RZ ;  /* 0x0000001c0f167210 */ /* 0x000fe20007f5e0ff */
[----:B------:R-:W-:Y:S01]  /*1580*/  IMAD.WIDE.U32 R26, R232, c[0x0][0x378], R26 ;  /* 0x0000de00e81a7a25 */ /* 0x000fe200078e001a */
[----:B------:R-:W-:Y:S02]  /*1590*/  LEA.HI R18, R18, R21, RZ, 0x6 ;  /* 0x0000001512127211 */ /* 0x000fe400078f30ff */
[----:B------:R-:W-:Y:S01]  /*15a0*/  IADD3 R20, P1, R17, R20, RZ ;  /* 0x0000001411147210 */ /* 0x000fe20007f3e0ff */
[----:B------:R-:W-:Y:S01]  /*15b0*/  IMAD R23, R232, c[0x0][0x37c], R23 ;  /* 0x0000df00e8177a24 */ /* 0x000fe200078e0217 */
[----:B------:R-:W-:Y:S01]  /*15c0*/  SHF.R.S32.HI R18, RZ, 0x6, R18 ;  /* 0x00000006ff127819 */ /* 0x000fe20000011412 */
[----:B------:R-:W-:Y:S01]  /*15d0*/  IMAD R13, R11, c[0x0][0x1a8], RZ ;  /* 0x00006a000b0d7a24 */ /* 0x000fe200078e02ff */
[----:B------:R-:W-:Y:S01]  /*15e0*/  LEA.HI.X.SX32 R17, R17, R16, 0x1, P1 ;  /* 0x0000001011117211 */ /* 0x000fe200008f0eff */
[----:B------:R-:W-:Y:S01]  /*15f0*/  IMAD.IADD R249, R30, 0x1, R249 ;  /* 0x000000011ef97824 */ /* 0x000fe200078e02f9 */
[----:B------:R-:W-:Y:S01]  /*1600*/  IMNMX R224, RZ, R18, !PT ;  /* 0x00000012ffe07217 */ /* 0x000fe20007800200 */
[----:B------:R-:W-:Y:S01]  /*1610*/  IMAD R13, R232, c[0x0][0x1ac], R13 ;  /* 0x00006b00e80d7a24 */ /* 0x000fe200078e020d */
[----:B------:R-:W-:Y:S01]  /*1620*/  IADD3 R27, R27, R23, RZ ;  /* 0x000000171b1b7210 */ /* 0x000fe20007ffe0ff */
[----:B------:R-:W-:Y:S01]  /*1630*/  IMAD.WIDE R228, R229, R248, c[0x0][0x3c8] ;  /* 0x0000f200e5e47625 */ /* 0x000fe200078e02f8 */
[----:B------:R-:W-:-:S02]  /*1640*/  ISETP.GT.AND P4, PT, R237, R224, PT ;  /* 0x000000e0ed00720c */ /* 0x000fc40003f84270 */
[----:B------:R-:W-:Y:S01]  /*1650*/  IADD3.X R23, R14, R29, R25, P2, !PT ;  /* 0x0000001d0e177210 */ /* 0x000fe200017fe419 */
[----:B------:R-:W-:Y:S01]  /*1660*/  IMAD R14, R214, c[0x0][0x370], RZ ;  /* 0x0000dc00d60e7a24 */ /* 0x000fe200078e02ff */
[C---:B------:R-:W-:Y:S01]  /*1670*/  LEA R250, P1, R20.reuse, c[0x0][0x350], 0x2 ;  /* 0x0000d40014fa7a11 */ /* 0x040fe200078210ff */
[----:B------:R-:W-:Y:S01]  /*1680*/  IMAD.WIDE.U32 R26, R211, c[0x0][0x370], R26 ;  /* 0x0000dc00d31a7a25 */ /* 0x000fe200078e001a */
[----:B------:R-:W-:Y:S02]  /*1690*/  IADD3 R237, R237, -0x1, RZ ;  /* 0xffffffffeded7810 */ /* 0x000fe40007ffe0ff */
[----:B------:R-:W-:Y:S01]  /*16a0*/  LEA.HI.X R251, R20, c[0x0][0x354], R17, 0x2, P1 ;  /* 0x0000d50014fb7a11 */ /* 0x000fe200008f1411 */
[----:B------:R-:W-:Y:S01]  /*16b0*/  IMAD.WIDE.U32 R22, R232, c[0x0][0x1a8], R22 ;  /* 0x00006a00e8167a25 */ /* 0x000fe200078e0016 */
[----:B------:R-:W-:-:S03]  /*16c0*/  LEA R244, P2, R26, c[0x0][0x330], 0x1 ;  /* 0x0000cc001af47a11 */ /* 0x000fc600078408ff */
[----:B------:R-:W-:Y:S01]  /*16d0*/  IMAD R14, R211, c[0x0][0x374], R14 ;  /* 0x0000dd00d30e7a24 */ /* 0x000fe200078e020e */
[C---:B------:R-:W-:Y:S01]  /*16e0*/  LEA R246, P3, R22.reuse, c[0x0][0x160], 0x1 ;  /* 0x0000580016f67a11 */ /* 0x040fe200078608ff */
[----:B------:R-:W-:Y:S02]  /*16f0*/  IMAD.IADD R13, R23, 0x1, R13 ;  /* 0x00000001170d7824 */ /* 0x000fe400078e020d */
[----:B------:R-:W-:Y:S01]  /*1700*/  IMAD.WIDE R248, R249, R248, c[0x0][0x200] ;  /* 0x00008000f9f87625 */ /* 0x000fe200078e02f8 */
[----:B------:R-:W-:Y:S02]  /*1710*/  IADD3 R14, R27, R14, RZ ;  /* 0x0000000e1b0e7210 */ /* 0x000fe40007ffe0ff */
[----:B------:R-:W-:Y:S02]  /*1720*/  LEA.HI.X R247, R22, c[0x0][0x164], R13, 0x1, P3 ;  /* 0x0000590016f77a11 */ /* 0x000fe400018f0c0d */
        /* <DEDUP_REMOVED lines=15> */
.L_x_1399:
        /* <DEDUP_REMOVED lines=15> */
.L_x_1400:
        /* <DEDUP_REMOVED lines=24> */
.L_x_1402:
[----:B------:R-:W-:Y:S05]  /*1a90*/  BSYNC B0 ;  /* 0x0000000000007941 */ /* 0x000fea0003800000 */
.L_x_1401:
[----:B------:R-:W-:Y:S01]  /*1aa0*/  IADD3 R9, R211, 0x20, RZ ;  /* 0x00000020d3097810 */ /* 0x000fe20007ffe0ff */
[----:B------:R-:W-:Y:S03]  /*1ab0*/  BSSY B0, `(.L_x_1403) ;  /* 0x000000f000007945 */ /* 0x000fe60003800000 */
[----:B------:R-:W-:-:S13]  /*1ac0*/  ISETP.GE.AND P0, PT, R9, R238, PT ;  /* 0x000000ee0900720c */ /* 0x000fda0003f06270 */
[----:B------:R-:W-:Y:S05]  /*1ad0*/  @P0 BRA `(.L_x_1404) ;  /* 0x000000c000000947 */ /* 0x000fea0003800000 */
[----:B------:R-:W-:Y:S02]  /*1ae0*/  IADD3 R9, P2, R211, 0x20, RZ ;  /* 0x00000020d3097810 */ /* 0x000fe40007f5e0ff */
[----:B------:R-:W-:Y:S02]  /*1af0*/  MOV R13, R7 ;  /* 0x00000007000d7202 */ /* 0x000fe40000000f00 */
        /* <DEDUP_REMOVED lines=9> */
[----:B------:R2:W-:Y:S02]  /*1b90*/  STG.E.128 [R14.64+0x100], RZ ;  /* 0x000100ff0e007986 */ /* 0x0005e4000c101d06 */
.L_x_1404:
[----:B------:R-:W-:Y:S05]  /*1ba0*/  BSYNC B0 ;  /* 0x0000000000007941 */ /* 0x000fea0003800000 */
.L_x_1403:
        /* <DEDUP_REMOVED lines=21> */
.L_x_1406:
[----:B------:R-:W-:Y:S05]  /*1d00*/  BSYNC B0 ;  /* 0x0000000000007941 */ /* 0x000fea0003800000 */
.L_x_1405:
        /* <DEDUP_REMOVED lines=14> */
.L_x_1398:
[----:B------:R-:W-:Y:S01]  /*1df0*/  IMAD R11, R237, -0x40, R240 ;  /* 0xffffffc0ed0b7824 */ /* 0x000fe200078e02f0 */
[----:B------:R-:W-:Y:S01]  /*1e00*/  IADD3 R13, R211, 0x20, RZ ;  /* 0x00000020d30d7810 */ /* 0x000fe20007ffe0ff */
[----:B------:R-:W-:Y:S01]  /*1e10*/  IMAD R12, R219, -0x40, R238 ;  /* 0xffffffc0db0c7824 */ /* 0x000fe200078e02ee */
[----:B------:R-:W-:Y:S01]  /*1e20*/  @P6 BAR.SYNC.DEFER_BLOCKING 0x0 ;  /* 0x0000000000006b1d */ /* 0x000fe20000010000 */
[----:B------:R-:W-:Y:S01]  /*1e30*/  IMAD.WIDE.U32 R18, R227, c[0x0][0x198], R212 ;  /* 0x00006600e3127a25 */ /* 0x000fe200078e00d4 */
[----:B------:R-:W-:-:S02]  /*1e40*/  ISETP.GE.AND P3, PT, R13, R11, PT ;  /* 0x0000000b0d00720c */ /* 0x000fc40003f66270 */
[-C--:B------:R-:W-:Y:S01]  /*1e50*/  ISETP.GE.AND P1, PT, R13, R12.reuse, PT ;  /* 0x0000000c0d00720c */ /* 0x080fe20003f26270 */
[----:B------:R-:W-:Y:S01]  /*1e60*/  IMAD R14, R4, c[0x0][0x198], RZ ;  /* 0x00006600040e7a24 */ /* 0x000fe200078e02ff */
[----:B------:R-:W-:Y:S01]  /*1e70*/  ISETP.GE.AND P2, PT, R211, R12, PT ;  /* 0x0000000cd300720c */ /* 0x000fe20003f46270 */
[----:B------:R-:W-:Y:S01]  /*1e80*/  IMAD.WIDE.U32 R16, R227, c[0x0][0x1a0], R212 ;  /* 0x00006800e3107a25 */ /* 0x000fe200078e00d4 */
[----:B------:R-:W-:-:S03]  /*1e90*/  IADD3 R18, P4, R8, R18, RZ ;  /* 0x0000001208127210 */ /* 0x000fc60007f9e0ff */
[----:B------:R-:W-:Y:S01]  /*1ea0*/  IMAD R12, R4, c[0x0][0x1a0], RZ ;  /* 0x00006800040c7a24 */ /* 0x000fe200078e02ff */
[----:B------:R-:W-:Y:S01]  /*1eb0*/  IADD3 R16, P0, R10, R16, RZ ;  /* 0x000000100a107210 */ /* 0x000fe20007f1e0ff */
[----:B------:R-:W-:Y:S01]  /*1ec0*/  IMAD.MOV.U32 R192, RZ, RZ, 0x40 ;  /* 0x00000040ffc07424 */ /* 0x000fe200078e00ff */
[----:B------:R-:W-:Y:S01]  /*1ed0*/  LEA.HI R10, R237, R237, RZ, 0x1 ;  /* 0x000000eded0a7211 */ /* 0x000fe200078f08ff */
[C---:B------:R-:W-:Y:S02]  /*1ee0*/  IMAD R4, R227.reuse, c[0x0][0x19c], R14 ;  /* 0x00006700e3047a24 */ /* 0x040fe400078e020e */
[----:B------:R-:W-:Y:S01]  /*1ef0*/  IMAD R8, R227, c[0x0][0x1a4], R12 ;  /* 0x00006900e3087a24 */ /* 0x000fe200078e020c */
[----:B------:R-:W-:Y:S01]  /*1f00*/  LOP3.LUT R10, R10, 0xfffffffe, RZ, 0xc0, !PT ;  /* 0xfffffffe0a0a7812 */ /* 0x000fe200078ec0ff */
[C---:B------:R-:W-:Y:S01]  /*1f10*/  IMAD.WIDE.U32 R14, R192.reuse, c[0x0][0x370], RZ ;  /* 0x0000dc00c00e7a25 */ /* 0x040fe200078e00ff */
[----:B------:R-:W-:Y:S02]  /*1f20*/  IADD3.X R19, R7, R19, R4, P4, !PT ;  /* 0x0000001307137210 */ /* 0x000fe400027fe404 */
[----:B------:R-:W-:Y:S01]  /*1f30*/  IADD3.X R17, R9, R17, R8, P0, !PT ;  /* 0x0000001109117210 */ /* 0x000fe200007fe408 */
[----:B------:R-:W-:Y:S01]  /*1f40*/  IMAD.WIDE.U32 R20, R192, c[0x0][0x190], RZ ;  /* 0x00006400c0147a25 */ /* 0x000fe200078e00ff */
[----:B------:R-:W-:-:S03]  /*1f50*/  @!P3 IADD3 R12, P5, R244, R14, RZ ;  /* 0x0000000ef40cb210 */ /* 0x000fc60007fbe0ff */
[----:B------:R-:W-:Y:S01]  /*1f60*/  IMAD R13, R192, c[0x0][0x374], RZ ;  /* 0x0000dd00c00d7a24 */ /* 0x000fe200078e02ff */
[----:B------:R-:W-:Y:S01]  /*1f70*/  @!P3 IADD3 R14, P0, R246, R20, RZ ;  /* 0x00000014f60eb210 */ /* 0x000fe20007f1e0ff */
[----:B------:R-:W-:Y:S02]  /*1f80*/  IMAD R7, R5, c[0x0][0x1b0], RZ ;  /* 0x00006c0005077a24 */ /* 0x000fe400078e02ff */
[----:B------:R-:W-:Y:S01]  /*1f90*/  IMAD R9, R192, c[0x0][0x194], RZ ;  /* 0x00006500c0097a24 */ /* 0x000fe200078e02ff */
[----:B------:R-:W-:Y:S01]  /*1fa0*/  @!P3 IADD3.X R13, R245, R15, R13, P5, !PT ;  /* 0x0000000ff50db210 */ /* 0x000fe20002ffe40d */
[----:B------:R-:W-:Y:S02]  /*1fb0*/  IMAD R5, R5, c[0x0][0x1b8], RZ ;  /* 0x00006e0005057a24 */ /* 0x000fe400078e02ff */
[C---:B------:R-:W-:Y:S01]  /*1fc0*/  IMAD R7, R6.reuse, c[0x0][0x1b4], R7 ;  /* 0x00006d0006077a24 */ /* 0x040fe200078e0207 */
[----:B------:R-:W-:Y:S01]  /*1fd0*/  @!P3 IADD3.X R15, R247, R21, R9, P0, !PT ;  /* 0x00000015f70fb210 */ /* 0x000fe200007fe409 */
[C---:B------:R-:W-:Y:S01]  /*1fe0*/  IMAD R4, R6.reuse, c[0x0][0x1bc], R5 ;  /* 0x00006f0006047a24 */ /* 0x040fe200078e0205 */
[----:B------:R-:W-:Y:S01]  /*1ff0*/  @!P1 IADD3 R5, P0, R211, 0x20, RZ ;  /* 0x00000020d3059810 */ /* 0x000fe20007f1e0ff */
[----:B------:R-:W-:-:S04]  /*2000*/  IMAD.WIDE.U32 R22, R6, c[0x0][0x1b0], R18 ;  /* 0x00006c0006167a25 */ /* 0x000fc800078e0012 */
[----:B------:R-:W-:Y:S01]  /*2010*/  IMAD.WIDE.U32 R16, R6, c[0x0][0x1b8], R16 ;  /* 0x00006e0006107a25 */ /* 0x000fe200078e0010 */
[----:B------:R-:W-:-:S03]  /*2020*/  @!P1 MOV R18, R22 ;  /* 0x0000001600129202 */ /* 0x000fc60000000f00 */
[----:B------:R-:W-:Y:S02]  /*2030*/  @!P1 IMAD.X R6, RZ, RZ, R214, P0 ;  /* 0x000000ffff069224 */ /* 0x000fe400000e06d6 */
[----:B------:R-:W-:Y:S02]  /*2040*/  IMAD.IADD R23, R23, 0x1, R7 ;  /* 0x0000000117177824 */ /* 0x000fe400078e0207 */
[----:B------:R-:W-:Y:S02]  /*2050*/  @!P1 IMAD R6, R6, c[0x0][0x198], RZ ;  /* 0x0000660006069a24 */ /* 0x000fe400078e02ff */
[----:B------:R-:W-:Y:S02]  /*2060*/  @!P1 IMAD.MOV.U32 R19, RZ, RZ, R23 ;  /* 0x000000ffff139224 */ /* 0x000fe400078e0017 */
[----:B------:R-:W-:Y:S01]  /*2070*/  @!P1 IMAD R7, R5, c[0x0][0x19c], R6 ;  /* 0x0000670005079a24 */ /* 0x000fe200078e0206 */
[----:B------:R-:W-:Y:S01]  /*2080*/  @!P1 IADD3 R6, P4, R211, 0x20, RZ ;  /* 0x00000020d3069810 */ /* 0x000fe20007f9e0ff */
[----:B------:R-:W-:-:S02]  /*2090*/  @!P2 IMAD R8, R214, c[0x0][0x198], RZ ;  /* 0x00006600d608aa24 */ /* 0x000fc400078e02ff */
[----:B------:R-:W-:-:S04]  /*20a0*/  @!P1 IMAD.WIDE.U32 R18, R5, c[0x0][0x198], R18 ;  /* 0x0000660005129a25 */ /* 0x000fc800078e0012 */
[----:B------:R-:W-:Y:S01]  /*20b0*/  @!P1 IMAD.X R5, RZ, RZ, R214, P4 ;  /* 0x000000ffff059224 */ /* 0x000fe200020e06d6 */
[C---:B------:R-:W-:Y:S01]  /*20c0*/  ISETP.GE.AND P4, PT, R211.reuse, R11, PT ;  /* 0x0000000bd300720c */ /* 0x040fe20003f86270 */
[----:B------:R-:W-:Y:S01]  /*20d0*/  @!P2 IMAD R8, R211, c[0x0][0x19c], R8 ;  /* 0x00006700d308aa24 */ /* 0x000fe200078e0208 */
[----:B------:R-:W-:Y:S01]  /*20e0*/  @!P1 IADD3 R7, R19, R7, RZ ;  /* 0x0000000713079210 */ /* 0x000fe20007ffe0ff */
[----:B------:R-:W-:-:S04]  /*20f0*/  @!P2 IMAD.WIDE.U32 R22, R211, c[0x0][0x198], R22 ;  /* 0x00006600d316aa25 */ /* 0x000fc800078e0016 */
[----:B------:R-:W-:Y:S01]  /*2100*/  IMAD.IADD R9, R237, 0x1, -R10 ;  /* 0x00000001ed097824 */ /* 0x000fe200078e0a0a */
[----:B------:R-:W-:Y:S01]  /*2110*/  @!P2 IADD3 R8, R23, R8, RZ ;  /* 0x000000081708a210 */ /* 0x000fe20007ffe0ff */
[----:B------:R-:W-:Y:S01]  /*2120*/  IMAD.IADD R17, R17, 0x1, R4 ;  /* 0x0000000111117824 */ /* 0x000fe200078e0204 */
[C---:B------:R-:W-:Y:S01]  /*2130*/  @!P2 LEA R20, P0, R22.reuse, c[0x0][0x168], 0x1 ;  /* 0x00005a001614aa11 */ /* 0x040fe200078008ff */
[----:B------:R-:W-:Y:S02]  /*2140*/  @!P1 IMAD R5, R5, c[0x0][0x1a0], RZ ;  /* 0x0000680005059a24 */ /* 0x000fe400078e02ff */
[----:B------:R1:W-:Y:S01]  /*2150*/  @P4 STS.128 [R217+0xc000], RZ ;  /* 0x00c000ffd9004388 */ /* 0x0003e20000000c00 */
[----:B------:R-:W-:Y:S01]  /*2160*/  @!P2 LEA.HI.X R21, R22, c[0x0][0x16c], R8, 0x1, P0 ;  /* 0x00005b001615aa11 */ /* 0x000fe200000f0c08 */
[----:B------:R-:W-:Y:S01]  /*2170*/  @!P1 IMAD.MOV.U32 R22, RZ, RZ, R16 ;  /* 0x000000ffff169224 */ /* 0x000fe200078e0010 */
[C---:B------:R-:W-:Y:S01]  /*2180*/  @!P1 LEA R8, P5, R18.reuse, c[0x0][0x168], 0x1 ;  /* 0x00005a0012089a11 */ /* 0x040fe200078a08ff */
[----:B------:R1:W-:Y:S01]  /*2190*/  @P4 STS.128 [R217+0xe000], RZ ;  /* 0x00e000ffd9004388 */ /* 0x0003e20000000c00 */
[----:B------:R-:W-:Y:S01]  /*21a0*/  ISETP.NE.AND P0, PT, R9, 0x1, PT ;  /* 0x000000010900780c */ /* 0x000fe20003f05270 */
[----:B------:R-:W-:Y:S01]  /*21b0*/  @!P1 IMAD.MOV.U32 R23, RZ, RZ, R17 ;  /* 0x000000ffff179224 */ /* 0x000fe200078e0011 */
[----:B------:R-:W-:Y:S01]  /*21c0*/  @!P1 LEA.HI.X R9, R18, c[0x0][0x16c], R7, 0x1, P5 ;  /* 0x00005b0012099a11 */ /* 0x000fe200028f0c07 */
[----:B------:R1:W-:Y:S01]  /*21d0*/  @P4 STS.128 [R217+0x10000], RZ ;  /* 0x010000ffd9004388 */ /* 0x0003e20000000c00 */
[----:B------:R-:W-:Y:S01]  /*21e0*/  IADD3 R7, R210, 0x3000, RZ ;  /* 0x00003000d2077810 */ /* 0x000fe20007ffe0ff */
[----:B------:R-:W-:-:S02]  /*21f0*/  @!P1 IMAD R5, R6, c[0x0][0x1a4], R5 ;  /* 0x0000690006059a24 */ /* 0x000fc400078e0205 */
[----:B------:R-:W-:Y:S01]  /*2200*/  @!PT LDS RZ, [RZ] ;  /* 0x00000000fffff984 */ /* 0x000fe20000000800 */
[----:B------:R-:W-:Y:S01]  /*2210*/  @!PT LDS RZ, [RZ] ;  /* 0x00000000fffff984 */ /* 0x000fe20000000800 */
[----:B------:R-:W-:Y:S01]  /*2220*/  @!PT LDS RZ, [RZ] ;  /* 0x00000000fffff984 */ /* 0x000fe20000000800 */
[----:B------:R1:W-:Y:S01]  /*2230*/  @!P4 LDGSTS.E.BYPASS.LTC128B.128 [R217+0xc000], [R244.64] ;  /* 0x0c000000f4d9cfae */ /* 0x0003e2000b901d46 */
[----:B------:R-:W-:Y:S01]  /*2240*/  SEL R7, R7, R210, !P0 ;  /* 0x000000d207077207 */ /* 0x000fe20004000000 */
[----:B------:R-:W-:Y:S02]  /*2250*/  @!P1 IMAD.WIDE.U32 R22, R6, c[0x0][0x1a0], R22 ;  /* 0x0000680006169a25 */ /* 0x000fe400078e0016 */
[----:B------:R1:W-:Y:S01]  /*2260*/  @!P4 LDGSTS.E.BYPASS.LTC128B.128 [R217+0xe000], [R244.64+0x80] ;  /* 0x0e000080f4d9cfae */ /* 0x0003e2000b901d46 */
[----:B------:R-:W-:Y:S01]  /*2270*/  SHF.L.U32 R236, R7, 0x1, RZ ;  /* 0x0000000107ec7819 */ /* 0x000fe200000006ff */
[----:B------:R-:W-:Y:S01]  /*2280*/  @!P2 IMAD R4, R214, c[0x0][0x1a0], RZ ;  /* 0x00006800d604aa24 */ /* 0x000fe200078e02ff */
[----:B------:R-:W-:Y:S01]  /*2290*/  @!P1 LEA R18, P5, R22, c[0x0][0x170], 0x1 ;  /* 0x00005c0016129a11 */ /* 0x000fe200078a08ff */
[----:B------:R1:W-:Y:S01]  /*22a0*/  @!P4 LDGSTS.E.BYPASS.LTC128B.128 [R217+0x10000], [R244.64+0x100] ;  /* 0x10000100f4d9cfae */ /* 0x0003e2000b901d46 */
[----:B------:R-:W-:-:S03]  /*22b0*/  @!P2 IMAD.WIDE.U32 R16, R211, c[0x0][0x1a0], R16 ;  /* 0x00006800d310aa25 */ /* 0x000fc600078e0010 */
[----:B------:R1:W-:Y:S01]  /*22c0*/  @P3 STS.128 [R217+0xd000], RZ ;  /* 0x00d000ffd9003388 */ /* 0x0003e20000000c00 */
[----:B------:R-:W-:Y:S01]  /*22d0*/  @!P2 IMAD R4, R211, c[0x0][0x1a4], R4 ;  /* 0x00006900d304aa24 */ /* 0x000fe200078e0204 */
[----:B------:R-:W-:Y:S01]  /*22e0*/  @!P2 LEA R24, P6, R16, c[0x0][0x170], 0x1 ;  /* 0x00005c001018aa11 */ /* 0x000fe200078c08ff */
[----:B------:R-:W-:Y:S01]  /*22f0*/  @!P1 IMAD.IADD R5, R23, 0x1, R5 ;  /* 0x0000000117059824 */ /* 0x000fe200078e0205 */
[----:B------:R1:W-:Y:S01]  /*2300*/  @P3 STS.128 [R217+0xf000], RZ ;  /* 0x00f000ffd9003388 */ /* 0x0003e20000000c00 */
[----:B------:R-:W-:-:S03]  /*2310*/  @!P2 IMAD.IADD R4, R17, 0x1, R4 ;  /* 0x000000011104a824 */ /* 0x000fc600078e0204 */
[----:B------:R1:W-:Y:S01]  /*2320*/  @P3 STS.128 [R217+0x11000], RZ ;  /* 0x011000ffd9003388 */ /* 0x0003e20000000c00 */
[----:B------:R-:W-:Y:S02]  /*2330*/  @!P1 LEA.HI.X R19, R22, c[0x0][0x174], R5, 0x1, P5 ;  /* 0x00005d0016139a11 */ /* 0x000fe400028f0c05 */
[----:B------:R-:W-:Y:S01]  /*2340*/  @!P2 LEA.HI.X R25, R16, c[0x0][0x174], R4, 0x1, P6 ;  /* 0x00005d001019aa11 */ /* 0x000fe200030f0c04 */
[----:B------:R-:W-:Y:S01]  /*2350*/  @!PT LDS RZ, [RZ] ;  /* 0x00000000fffff984 */ /* 0x000fe20000000800 */
[----:B------:R-:W-:Y:S01]  /*2360*/  @!PT LDS RZ, [RZ] ;  /* 0x00000000fffff984 */ /* 0x000fe20000000800 */
[----:B------:R-:W-:Y:S01]  /*2370*/  @!PT LDS RZ, [RZ] ;  /* 0x00000000fffff984 */ /* 0x000fe20000000800 */
[----:B------:R2:W-:Y:S04]  /*2380*/  @!P3 LDGSTS.E.BYPASS.LTC128B.128 [R217+0xd000], [R12.64] ;  /* 0x0d0000000cd9bfae */ /* 0x0005e8000b901d46 */
[----:B------:R2:W-:Y:S04]  /*2390*/  @!P3 LDGSTS.E.BYPASS.LTC128B.128 [R217+0xf000], [R12.64+0x80] ;  /* 0x0f0000800cd9bfae */ /* 0x0005e8000b901d46 */
[----:B------:R2:W-:Y:S04]  /*23a0*/  @!P3 LDGSTS.E.BYPASS.LTC128B.128 [R217+0x11000], [R12.64+0x100] ;  /* 0x110001000cd9bfae */ /* 0x0005e8000b901d46 */
[----:B------:R1:W-:Y:S04]  /*23b0*/  @P4 STS [R236], RZ ;  /* 0x000000ffec004388 */ /* 0x0003e80000000800 */
[----:B------:R1:W-:Y:S04]  /*23c0*/  @P4 STS [R236+0x4], RZ ;  /* 0x000004ffec004388 */ /* 0x0003e80000000800 */
[----:B------:R1:W-:Y:S04]  /*23d0*/  @P4 STS [R236+0x8], RZ ;  /* 0x000008ffec004388 */ /* 0x0003e80000000800 */
[----:B------:R1:W-:Y:S04]  /*23e0*/  @P4 STS [R236+0xc], RZ ;  /* 0x00000cffec004388 */ /* 0x0003e80000000800 */
[----:B------:R1:W-:Y:S04]  /*23f0*/  @P4 STS [R236+0x2000], RZ ;  /* 0x002000ffec004388 */ /* 0x0003e80000000800 */
[----:B------:R1:W-:Y:S01]  /*2400*/  @P4 STS [R236+0x2004], RZ ;  /* 0x002004ffec004388 */ /* 0x0003e20000000800 */
[----:B--2---:R-:W-:Y:S01]  /*2410*/  MOV R12, c[0x0][0x308] ;  /* 0x0000c200000c7a02 */ /* 0x004fe20000000f00 */
[----:B------:R-:W-:-:S02]  /*2420*/  IMAD.MOV.U32 R13, RZ, RZ, c[0x0][0x30c] ;  /* 0x0000c300ff0d7624 */ /* 0x000fc400078e00ff */
[----:B------:R1:W-:Y:S04]  /*2430*/  @P4 STS [R236+0x2008], RZ ;  /* 0x002008ffec004388 */ /* 0x0003e80000000800 */
[----:B------:R-:W2:Y:S04]  /*2440*/  LDG.E.64 R6, [R12.64+0x8] ;  /* 0x000008060c067981 */ /* 0x000ea8000c1e1b00 */
[----:B------:R1:W5:Y:S04]  /*2450*/  LDG.E.64 R202, [R12.64] ;  /* 0x000000060cca7981 */ /* 0x000368000c1e1b00 */
        /* <DEDUP_REMOVED lines=50> */
[----:B------:R-:W-:-:S03]  /*2780*/  IADD3 R4, R216, 0x8, RZ ;  /* 0x00000008d8047810 */ /* 0x000fc60007ffe0ff */
        /* <DEDUP_REMOVED lines=10> */
[----:B------:R-:W-:Y:S01]  /*2830*/  @!PT LDS RZ, [RZ] ;  /* 0x00000000fffff984 */ /* 0x000fe20000000800 */
[----:B------:R-:W-:Y:S01]  /*2840*/  @!PT LDS RZ, [RZ] ;  /* 0x00000000fffff984 */ /* 0x000fe20000000800 */
[----:B------:R-:W-:Y:S01]  /*2850*/  @!PT LDS RZ, [RZ] ;  /* 0x00000000fffff984 */ /* 0x000fe20000000800 */
[----:B------:R1:W-:Y:S04]  /*2860*/  @!P1 LDGSTS.E.BYPASS.LTC128B.128 [R217+0x19000], [R18.64] ;  /* 0x1900000012d99fae */ /* 0x0003e8000b901d46 */
[----:B------:R1:W-:Y:S04]  /*2870*/  @!P1 LDGSTS.E.BYPASS.LTC128B.128 [R217+0x1b000], [R18.64+0x80] ;  /* 0x1b00008012d99fae */ /* 0x0003e8000b901d46 */
[----:B------:R1:W-:Y:S01]  /*2880*/  @!P1 LDGSTS.E.BYPASS.LTC128B.128 [R217+0x1d000], [R18.64+0x100] ;  /* 0x1d00010012d99fae */ /* 0x0003e2000b901d46 */
[----:B------:R-:W-:Y:S01]  /*2890*/  ISETP.GE.AND P1, PT, R4, R11, PT ;  /* 0x0000000b0400720c */ /* 0x000fe20003f26270 */
[----:B------:R-:W-:Y:S01]  /*28a0*/  IMAD R5, R215, c[0x0][0x1c0], R232 ;  /* 0x00007000d7057a24 */ /* 0x000fe200078e02e8 */
[----:B------:R-:W-:Y:S01]  /*28b0*/  MOV R235, 0x7f800000 ;  /* 0x7f80000000eb7802 */ /* 0x000fe20000000f00 */
[----:B------:R-:W-:Y:S01]  /*28c0*/  IMAD.MOV.U32 R233, RZ, RZ, 0x7f800000 ;  /* 0x7f800000ffe97424 */ /* 0x000fe200078e00ff */
[----:B------:R-:W0:Y:S01]  /*28d0*/  LDGDEPBAR ;  /* 0x00000000000079af */ /* 0x000e220000000000 */
[----:B---3--:R-:W-:-:S04]  /*28e0*/  IMAD.WIDE R8, R216, 0x4, R248 ;  /* 0x00000004d8087825 */ /* 0x008fc800078e02f8 */
[----:B------:R-:W-:Y:S01]  /*28f0*/  IMAD.SHL.U32 R5, R5, 0x20, RZ ;  /* 0x0000002005057824 */ /* 0x000fe200078e00ff */
[----:B------:R1:W5:Y:S01]  /*2900*/  @!P2 LDG.E R233, [R8.64] ;  /* 0x0000000608e9a981 */ /* 0x000362000c1e1900 */
[----:B------:R-:W-:-:S03]  /*2910*/  SHF.R.S32.HI R231, RZ, 0x1f, R208 ;  /* 0x0000001fffe77819 */ /* 0x000fc600000114d0 */
[----:B------:R1:W5:Y:S01]  /*2920*/  @!P1 LDG.E R235, [R8.64+0x20] ;  /* 0x0000200608eb9981 */ /* 0x000362000c1e1900 */
[----:B------:R-:W-:Y:S01]  /*2930*/  SHF.R.S32.HI R4, RZ, 0x1f, R5 ;  /* 0x0000001fff047819 */ /* 0x000fe20000011405 */
[----:B------:R-:W-:Y:S01]  /*2940*/  IMAD.MOV.U32 R193, RZ, RZ, 0x20 ;  /* 0x00000020ffc17424 */ /* 0x000fe200078e00ff */
[----:B------:R-:W-:Y:S02]  /*2950*/  IADD3 R195, R200, 0x3000, RZ ;  /* 0x00003000c8c37810 */ /* 0x000fe40007ffe0ff */
[----:B------:R-:W-:Y:S02]  /*2960*/  IADD3 R194, R199, 0x3000, RZ ;  /* 0x00003000c7c27810 */ /* 0x000fe40007ffe0ff */
[----:B------:R-:W-:Y:S02]  /*2970*/  SEL R195, R195, R200, !P0 ;  /* 0x000000c8c3c37207 */ /* 0x000fe40004000000 */
[----:B------:R-:W-:Y:S02]  /*2980*/  SEL R194, R194, R199, !P0 ;  /* 0x000000c7c2c27207 */ /* 0x000fe40004000000 */
[----:B------:R-:W-:Y:S01]  /*2990*/  IADD3 R241, -R238, 0x40, R225 ;  /* 0x00000040eef17810 */ /* 0x000fe20007ffe1e1 */
[----:B------:R-:W-:Y:S01]  /*29a0*/  CS2R R142, SRZ ;  /* 0x00000000008e7805 */ /* 0x000fe2000001ff00 */
[----:B------:R-:W-:Y:S01]  /*29b0*/  MOV R234, c[0x0][0x2e4] ;  /* 0x0000b90000ea7a02 */ /* 0x000fe20000000f00 */
        /* <DEDUP_REMOVED lines=54> */
[----:B------:R-:W-:Y:S02]  /*2d20*/  SEL R192, R192, 0xffffffc0, !P2 ;  /* 0xffffffc0c0c07807 */ /* 0x000fe40005000000 */
[----:B------:R-:W-:-:S03]  /*2d30*/  IADD3 R191, R196, R193, RZ ;  /* 0x000000c1c4bf7210 */ /* 0x000fc60007ffe0ff */
[----:B------:R-:W-:Y:S01]  /*2d40*/  IMAD.IADD R189, R196, 0x1, R192 ;  /* 0x00000001c4bd7824 */ /* 0x000fe200078e02c0 */
[----:B-1----:R-:W-:Y:S02]  /*2d50*/  IADD3 R190, R192, R191, RZ ;  /* 0x000000bfc0be7210 */ /* 0x002fe40007ffe0ff */
.L_x_1412:
        /* <DEDUP_REMOVED lines=106> */
.L_x_1408:
        /* <DEDUP_REMOVED lines=9> */
[----:B------:R-:W-:Y:S02]  /*3490*/  IMNMX R31, RZ, R31, !PT ;  /* 0x0000001fff1f7217 */ /* 0x000fe40007800200 */
[-C--:B------:R-:W-:Y:S01]  /*34a0*/  IMNMX R29, R29, R238.reuse, PT ;  /* 0x000000ee1d1d7217 */ /* 0x080fe20003800200 */
[----:B-1----:R-:W-:Y:S05]  /*34b0*/  IMAD.SHL.U32 R21, R21, 0x2, RZ ;  /* 0x0000000215157824 */ /* 0x002fea00078e00ff */
[----:B------:R-:W-:Y:S01]  /*34c0*/  LOP3.LUT R22, R204, 0x6, R21, 0xf8, !PT ;  /* 0x00000006cc167812 */ /* 0x000fe200078ef815 */
[--C-:B------:R-:W-:Y:S02]  /*34d0*/  IMAD.IADD R21, R24, 0x1, R23.reuse ;  /* 0x0000000118157824 */ /* 0x100fe400078e0217 */
[----:B------:R-:W-:Y:S02]  /*34e0*/  IMAD.IADD R23, R20, 0x1, R23 ;  /* 0x0000000114177824 */ /* 0x000fe400078e0217 */
[----:B------:R-:W-:Y:S01]  /*34f0*/  IMAD R22, R219, 0x40, R22 ;  /* 0x00000040db167824 */ /* 0x000fe200078e0216 */
[----:B------:R-:W-:Y:S02]  /*3500*/  IMNMX R21, RZ, R21, !PT ;  /* 0x00000015ff157217 */ /* 0x000fe40007800200 */
[----:B------:R-:W-:Y:S02]  /*3510*/  IMNMX R20, R23, R238, PT ;  /* 0x000000ee17147217 */ /* 0x000fe40003800200 */
        /* <DEDUP_REMOVED lines=55> */
.L_x_1409:
        /* <DEDUP_REMOVED lines=12> */
[C---:B------:R-:W-:Y:S01]  /*3950*/  FSETP.NEU.FTZ.AND P0, PT, R235.reuse, -INF , PT ;  /* 0xff800000eb00780b */ /* 0x040fe20003f1d000 */
[----:B------:R-:W-:Y:S01]  /*3960*/  FMUL.FTZ R21, R235, 1.4426950216293334961 ;  /* 0x3fb8aa3beb157820 */ /* 0x000fe20000410000 */
[----:B------:R-:W-:Y:S01]  /*3970*/  LOP3.LUT R30, R29, R30, R25, 0x96, !PT ;  /* 0x0000001e1d1e7212 */ /* 0x000fe200078e9619 */
[----:B------:R-:W-:Y:S03]  /*3980*/  IMAD.WIDE.U32 R22, R22, -0x2daee0ad, RZ ;  /* 0xd2511f5316167825 */ /* 0x000fe600078e00ff */
[----:B------:R-:W-:Y:S01]  /*3990*/  FSEL R21, R21, RZ, P0 ;  /* 0x000000ff15157208 */ /* 0x000fe20000000000 */
[----:B------:R-:W-:Y:S01]  /*39a0*/  IMAD.WIDE.U32 R30, R30, -0x2daee0ad, RZ ;  /* 0xd2511f531e1e7825 */ /* 0x000fe200078e00ff */
[----:B------:R-:W-:Y:S02]  /*39b0*/  LOP3.LUT R26, R23, R24, R26, 0x96, !PT ;  /* 0x00000018171a7212 */ /* 0x000fe400078e961a */
[----:B------:R-:W-:Y:S01]  /*39c0*/  IADD3 R23, R203, 0x76cf5d0a, RZ ;  /* 0x76cf5d0acb177810 */ /* 0x000fe20007ffe0ff */
[--C-:B------:R-:W-:Y:S01]  /*39d0*/  FFMA.FTZ R167, R8, c[0x0][0x23c], -R20.reuse ;  /* 0x00008f0008a77a23 */ /* 0x100fe20000010814 */
[----:B------:R-:W-:Y:S01]  /*39e0*/  IADD3 R24, R202, 0x3c6ef372, RZ ;  /* 0x3c6ef372ca187810 */ /* 0x000fe20007ffe0ff */
[----:B------:R-:W-:Y:S01]  /*39f0*/  IMAD.WIDE.U32 R26, R26, -0x326172a9, RZ ;  /* 0xcd9e8d571a1a7825 */ /* 0x000fe200078e00ff */
[----:B------:R-:W-:Y:S03]  /*3a00*/  LOP3.LUT R22, R31, R22, R23, 0x96, !PT ;  /* 0x000000161f167212 */ /* 0x000fe600078e9617 */
[----:B------:R-:W-:Y:S01]  /*3a10*/  FFMA.FTZ R166, R16, c[0x0][0x23c], -R20 ;  /* 0x00008f0010a67a23 */ /* 0x000fe20000010814 */
[----:B------:R-:W-:Y:S01]  /*3a20*/  LOP3.LUT R24, R27, R28, R24, 0x96, !PT ;  /* 0x0000001c1b187212 */ /* 0x000fe200078e9618 */
[----:B------:R-:W-:Y:S01]  /*3a30*/  IMAD.WIDE.U32 R22, R22, -0x326172a9, RZ ;  /* 0xcd9e8d5716167825 */ /* 0x000fe200078e00ff */
[----:B------:R-:W-:Y:S01]  /*3a40*/  IADD3 R27, R202, -0x255992d5, RZ ;  /* 0xdaa66d2bca1b7810 */ /* 0x000fe20007ffe0ff */
[----:B------:R-:W-:Y:S01]  /*3a50*/  MUFU.EX2 R167, R167 ;  /* 0x000000a700a77308 */ /* 0x000fe20000000800 */
[----:B------:R-:W-:Y:S01]  /*3a60*/  IADD3 R28, R203, 0x32370b8f, RZ ;  /* 0x32370b8fcb1c7810 */ /* 0x000fe20007ffe0ff */
[----:B------:R-:W-:Y:S01]  /*3a70*/  IMAD.WIDE.U32 R24, R24, -0x2daee0ad, RZ ;  /* 0xd2511f5318187825 */ /* 0x000fe200078e00ff */
[----:B------:R-:W-:Y:S02]  /*3a80*/  LOP3.LUT R26, R23, R26, R27, 0x96, !PT ;  /* 0x0000001a171a7212 */ /* 0x000fe400078e961b */
[----:B------:R-:W-:Y:S01]  /*3a90*/  IADD3 R23, R202, 0x78dde6e4, RZ ;  /* 0x78dde6e4ca177810 */ /* 0x000fe20007ffe0ff */
[----:B------:R-:W-:Y:S01]  /*3aa0*/  FFMA.FTZ R169, R7, c[0x0][0x23c], -R21 ;  /* 0x00008f0007a97a23 */ /* 0x000fe20000010815 */
[----:B------:R-:W-:Y:S01]  /*3ab0*/  LOP3.LUT R28, R25, R30, R28, 0x96, !PT ;  /* 0x0000001e191c7212 */ /* 0x000fe200078e961c */
[----:B------:R-:W-:Y:S01]  /*3ac0*/  IMAD.WIDE.U32 R26, R26, -0x2daee0ad, RZ ;  /* 0xd2511f531a1a7825 */ /* 0x000fe200078e00ff */
[----:B------:R-:W-:Y:S01]  /*3ad0*/  IADD3 R25, R203, -0x126145ec, RZ ;  /* 0xed9eba14cb197810 */ /* 0x000fe20007ffe0ff */
[----:B------:R-:W-:Y:S02]  /*3ae0*/  MUFU.EX2 R166, R166 ;  /* 0x000000a600a67308 */ /* 0x000fe40000000800 */
[----:B------:R-:W-:Y:S01]  /*3af0*/  IMAD.WIDE.U32 R28, R28, -0x326172a9, RZ ;  /* 0xcd9e8d571c1c7825 */ /* 0x000fe200078e00ff */
[----:B------:R-:W-:Y:S02]  /*3b00*/  LOP3.LUT R24, R27, R24, R25, 0x96, !PT ;  /* 0x000000181b187212 */ /* 0x000fe400078e9619 */
[----:B------:R-:W-:Y:S01]  /*3b10*/  IADD3 R27, R202, -0x4ab325aa, RZ ;  /* 0xb54cda56ca1b7810 */ /* 0x000fe20007ffe0ff */
[----:B------:R-:W-:Y:S01]  /*3b20*/  FFMA.FTZ R172, R6, c[0x0][0x23c], -R21 ;  /* 0x00008f0006ac7a23 */ /* 0x000fe20000010815 */
[----:B------:R-:W-:Y:S01]  /*3b30*/  LOP3.LUT R23, R29, R22, R23, 0x96, !PT ;  /* 0x000000161d177212 */ /* 0x000fe200078e9617 */
[----:B------:R-:W-:Y:S01]  /*3b40*/  IMAD.WIDE.U32 R24, R24, -0x326172a9, RZ ;  /* 0xcd9e8d5718187825 */ /* 0x000fe200078e00ff */
[----:B------:R-:W-:Y:S01]  /*3b50*/  IADD3 R22, R202, 0x1715609d, RZ ;  /* 0x1715609dca167810 */ /* 0x000fe20007ffe0ff */
[----:B------:R-:W-:Y:S02]  /*3b60*/  MUFU.EX2 R169, R169 ;  /* 0x000000a900a97308 */ /* 0x000fe40000000800 */
[----:B------:R-:W-:Y:S01]  /*3b70*/  FFMA.FTZ R170, R4, c[0x0][0x23c], -R20 ;  /* 0x00008f0004aa7a23 */ /* 0x000fe20000010814 */
[----:B------:R-:W-:Y:S01]  /*3b80*/  LOP3.LUT R25, R25, R28, R22, 0x96, !PT ;  /* 0x0000001c19197212 */ /* 0x000fe200078e9616 */
[----:B------:R-:W-:Y:S01]  /*3b90*/  IMAD.WIDE.U32 R28, R23, -0x2daee0ad, RZ ;  /* 0xd2511f53171c7825 */ /* 0x000fe200078e00ff */
[C---:B------:R-:W-:Y:S02]  /*3ba0*/  IADD3 R22, R203.reuse, -0x56f99767, RZ ;  /* 0xa9066899cb167810 */ /* 0x040fe40007ffe0ff */
[----:B------:R-:W-:Y:S01]  /*3bb0*/  IADD3 R23, R203, 0x646e171e, RZ ;  /* 0x646e171ecb177810 */ /* 0x000fe20007ffe0ff */
[----:B------:R-:W-:Y:S01]  /*3bc0*/  IMAD.WIDE.U32 R30, R25, -0x2daee0ad, RZ ;  /* 0xd2511f53191e7825 */ /* 0x000fe200078e00ff */
[----:B------:R-:W-:Y:S01]  /*3bd0*/  LOP3.LUT R22, R29, R26, R22, 0x96, !PT ;  /* 0x0000001a1d167212 */ /* 0x000fe200078e9616 */
[----:B------:R-:W-:Y:S02]  /*3be0*/  MUFU.EX2 R172, R172 ;  /* 0x000000ac00ac7308 */ /* 0x000fe40000000800 */
[----:B------:R-:W-:Y:S01]  /*3bf0*/  FFMA.FTZ R174, R9, c[0x0][0x23c], -R20 ;  /* 0x00008f0009ae7a23 */ /* 0x000fe20000010814 */
[----:B------:R-:W-:Y:S01]  /*3c00*/  LOP3.LUT R23, R31, R28, R23, 0x96, !PT ;  /* 0x0000001c1f177212 */ /* 0x000fe200078e9617 */
[----:B------:R-:W-:Y:S01]  /*3c10*/  IMAD.WIDE.U32 R32, R22, -0x326172a9, RZ ;  /* 0xcd9e8d5716207825 */ /* 0x000fe200078e00ff */
[----:B------:R-:W-:Y:S02]  /*3c20*/  SHF.R.U32.HI R26, RZ, 0x18, R30 ;  /* 0x00000018ff1a7819 */ /* 0x000fe4000001161e */
[----:B------:R-:W-:Y:S01]  /*3c30*/  LOP3.LUT R28, R30, 0xff, RZ, 0xc0, !PT ;  /* 0x000000ff1e1c7812 */ /* 0x000fe200078ec0ff */
[----:B------:R-:W-:Y:S01]  /*3c40*/  FFMA.FTZ R173, R10, c[0x0][0x23c], -R21 ;  /* 0x00008f000aad7a23 */ /* 0x000fe20000010815 */
[----:B------:R-:W-:Y:S01]  /*3c50*/  LOP3.LUT R29, R32, 0xff, RZ, 0xc0, !PT ;  /* 0x000000ff201d7812 */ /* 0x000fe200078ec0ff */
[----:B------:R-:W-:Y:S01]  /*3c60*/  MUFU.EX2 R170, R170 ;  /* 0x000000aa00aa7308 */ /* 0x000fe20000000800 */
[----:B------:R-:W-:Y:S01]  /*3c70*/  LOP3.LUT R27, R33, R24, R27, 0x96, !PT ;  /* 0x00000018211b7212 */ /* 0x000fe200078e961b */
[--C-:B------:R-:W-:Y:S01]  /*3c80*/  FFMA.FTZ R168, R11, c[0x0][0x23c], -R21.reuse ;  /* 0x00008f000ba87a23 */ /* 0x100fe20000010815 */
[----:B------:R-:W-:Y:S01]  /*3c90*/  ISETP.LE.U32.AND P6, PT, R29, UR4, PT ;  /* 0x000000041d007c0c */ /* 0x000fe2000bfc3070 */
[--C-:B------:R-:W-:Y:S01]  /*3ca0*/  FFMA.FTZ R171, R5, c[0x0][0x23c], -R20.reuse ;  /* 0x00008f0005ab7a23 */ /* 0x100fe20000010814 */
[----:B------:R-:W-:Y:S01]  /*3cb0*/  ISETP.LE.U32.AND P0, PT, R26, UR4, PT ;  /* 0x000000041a007c0c */ /* 0x000fe2000bf03070 */
[--C-:B------:R-:W-:Y:S01]  /*3cc0*/  FFMA.FTZ R175, R19, c[0x0][0x23c], -R21.reuse ;  /* 0x00008f0013af7a23 */ /* 0x100fe20000010815 */
[----:B------:R-:W-:Y:S01]  /*3cd0*/  LOP3.LUT R29, R23, 0xff, RZ, 0xc0, !PT ;  /* 0x000000ff171d7812 */ /* 0x000fe200078ec0ff */
[----:B------:R-:W-:Y:S01]  /*3ce0*/  FFMA.FTZ R177, R15, c[0x0][0x23c], -R21 ;  /* 0x00008f000fb17a23 */ /* 0x000fe20000010815 */
[----:B------:R-:W-:Y:S01]  /*3cf0*/  SHF.R.U32.HI R26, RZ, 0x18, R23 ;  /* 0x00000018ff1a7819 */ /* 0x000fe20000011617 */
[----:B------:R-:W-:Y:S01]  /*3d00*/  MUFU.EX2 R174, R174 ;  /* 0x000000ae00ae7308 */ /* 0x000fe20000000800 */
[----:B------:R-:W-:Y:S01]  /*3d10*/  ISETP.LE.U32.AND P2, PT, R28, UR4, PT ;  /* 0x000000041c007c0c */ /* 0x000fe2000bf43070 */
[--C-:B------:R-:W-:Y:S01]  /*3d20*/  FFMA.FTZ R178, R14, c[0x0][0x23c], -R21.reuse ;  /* 0x00008f000eb27a23 */ /* 0x100fe20000010815 */
[----:B------:R-:W-:Y:S01]  /*3d30*/  ISETP.LE.U32.AND P5, PT, R29, UR4, PT ;  /* 0x000000041d007c0c */ /* 0x000fe2000bfa3070 */
[----:B------:R-:W-:Y:S01]  /*3d40*/  FFMA.FTZ R21, R18, c[0x0][0x23c], -R21 ;  /* 0x00008f0012157a23 */ /* 0x000fe20000010815 */
[--C-:B------:R-:W-:Y:S01]  /*3d50*/  SHF.R.U32.HI R29, RZ, 0x18, R27.reuse ;  /* 0x00000018ff1d7819 */ /* 0x100fe2000001161b */
[--C-:B------:R-:W-:Y:S01]  /*3d60*/  FFMA.FTZ R181, R12, c[0x0][0x23c], -R20.reuse ;  /* 0x00008f000cb57a23 */ /* 0x100fe20000010814 */
[----:B------:R-:W-:Y:S01]  /*3d70*/  ISETP.LE.U32.AND P3, PT, R26, UR4, PT ;  /* 0x000000041a007c0c */ /* 0x000fe2000bf63070 */
[--C-:B------:R-:W-:Y:S01]  /*3d80*/  FFMA.FTZ R180, R13, c[0x0][0x23c], -R20.reuse ;  /* 0x00008f000db47a23 */ /* 0x100fe20000010814 */
[----:B------:R-:W-:Y:S01]  /*3d90*/  SHF.R.U32.HI R26, RZ, 0x10, R27 ;  /* 0x00000010ff1a7819 */ /* 0x000fe2000001161b */
[----:B------:R-:W-:Y:S01]  /*3da0*/  MUFU.EX2 R173, R173 ;  /* 0x000000ad00ad7308 */ /* 0x000fe20000000800 */
[----:B------:R-:W-:Y:S01]  /*3db0*/  LOP3.LUT R22, R30, 0xffff, RZ, 0xc0, !PT ;  /* 0x0000ffff1e167812 */ /* 0x000fe200078ec0ff */
[----:B------:R-:W-:Y:S01]  /*3dc0*/  FFMA.FTZ R20, R17, c[0x0][0x23c], -R20 ;  /* 0x00008f0011147a23 */ /* 0x000fe20000010814 */
[----:B------:R-:W-:Y:S01]  /*3dd0*/  ISETP.LE.U32.AND P4, PT, R29, UR4, PT ;  /* 0x000000041d007c0c */ /* 0x000fe2000bf83070 */
[----:B------:R-:W-:Y:S01]  /*3de0*/  IMAD.SHL.U32 R162, R200, 0x2, RZ ;  /* 0x00000002c8a27824 */ /* 0x000fe200078e00ff */
[----:B------:R-:W-:Y:S01]  /*3df0*/  LOP3.LUT R26, R26, 0xff, RZ, 0xc0, !PT ;  /* 0x000000ff1a1a7812 */ /* 0x000fe200078ec0ff */
[----:B------:R-:W-:Y:S01]  /*3e00*/  IMAD.MOV.U32 R243, RZ, RZ, c[0x0][0x22c] ;  /* 0x00008b00fff37624 */ /* 0x000fe200078e00ff */
[----:B------:R-:W-:Y:S01]  /*3e10*/  SHF.R.U32.HI R25, RZ, 0x10, R30 ;  /* 0x00000010ff197819 */ /* 0x000fe2000001161e */
[----:B------:R-:W-:Y:S01]  /*3e20*/  IMAD.IADD R163, R193, 0x1, R162 ;  /* 0x00000001c1a37824 */ /* 0x000fe200078e02a2 */
[----:B------:R-:W-:Y:S01]  /*3e30*/  SHF.R.U32.HI R30, RZ, 0x18, R32 ;  /* 0x00000018ff1e7819 */ /* 0x000fe20000011620 */
[----:B------:R-:W-:Y:S01]  /*3e40*/  MUFU.EX2 R168, R168 ;  /* 0x000000a800a87308 */ /* 0x000fe20000000800 */
[----:B------:R-:W-:Y:S01]  /*3e50*/  LOP3.LUT R28, R32, 0xffff, RZ, 0xc0, !PT ;  /* 0x0000ffff201c7812 */ /* 0x000fe200078ec0ff */
[----:B------:R-:W-:Y:S01]  /*3e60*/  IMAD.IADD R161, R192, 0x1, R162 ;  /* 0x00000001c0a17824 */ /* 0x000fe200078e02a2 */
[----:B------:R-:W-:Y:S01]  /*3e70*/  ISETP.LE.U32.AND P1, PT, R30, UR4, PT ;  /* 0x000000041e007c0c */ /* 0x000fe2000bf23070 */
[----:B------:R-:W-:Y:S01]  /*3e80*/  IMAD.IADD R160, R192, 0x1, R163 ;  /* 0x00000001c0a07824 */ /* 0x000fe200078e02a3 */
[----:B------:R-:W-:Y:S01]  /*3e90*/  LOP3.LUT R30, R27, 0xff, RZ, 0xc0, !PT ;  /* 0x000000ff1b1e7812 */ /* 0x000fe200078ec0ff */
[----:B------:R-:W-:Y:S01]  /*3ea0*/  IMAD R243, R243, c[0x0][0x1c0], RZ ;  /* 0x00007000f3f37a24 */ /* 0x000fe200078e02ff */
[----:B------:R-:W-:Y:S02]  /*3eb0*/  SHF.R.U32.HI R28, RZ, 0x8, R28 ;  /* 0x00000008ff1c7819 */ /* 0x000fe4000001161c */
        /* <DEDUP_REMOVED lines=10> */
[----:B------:R-:W-:Y:S05]  /*3f60*/  LOP3.LUT R22, R22, 0xffff, RZ, 0xc0, !PT ;  /* 0x0000ffff16167812 */ /* 0x000fea00078ec0ff */
        /* <DEDUP_REMOVED lines=20> */
[----:B------:R-:W-:Y:S01]  /*40b0*/  SHF.R.U32.HI R24, RZ, 0x10, R23 ;  /* 0x00000010ff187819 */ /* 0x000fe20000011617 */
[----:B------:R-:W-:Y:S01]  /*40c0*/  @!P4 FADD.FTZ R174, -R174, -RZ ;  /* 0x800000ffaeaec221 */ /* 0x000fe20000010100 */
[----:B------:R-:W-:Y:S01]  /*40d0*/  LOP3.LUT R23, R23, 0xffff, RZ, 0xc0, !PT ;  /* 0x0000ffff17177812 */ /* 0x000fe200078ec0ff */
[----:B------:R-:W-:Y:S01]  /*40e0*/  @!P1 FADD.FTZ R176, -R176, -RZ ;  /* 0x800000ffb0b09221 */ /* 0x000fe20000010100 */
[----:B------:R-:W-:Y:S02]  /*40f0*/  ISETP.LE.U32.AND P2, PT, R27, UR4, PT ;  /* 0x000000041b007c0c */ /* 0x000fe4000bf43070 */
[----:B------:R-:W-:Y:S02]  /*4100*/  SHF.R.U32.HI R23, RZ, 0x8, R23 ;  /* 0x00000008ff177819 */ /* 0x000fe40000011617 */
[----:B------:R-:W-:Y:S02]  /*4110*/  LOP3.LUT R24, R24, 0xff, RZ, 0xc0, !PT ;  /* 0x000000ff18187812 */ /* 0x000fe400078ec0ff */
[----:B------:R-:W-:Y:S01]  /*4120*/  F2FP.RELU.PACK_AB R21, R169, R172 ;  /* 0x000000aca915723e */ /* 0x000fe200000008ff */
[----:B------:R-:W-:Y:S01]  /*4130*/  @!P6 FADD.FTZ R173, -R173, -RZ ;  /* 0x800000ffadade221 */ /* 0x000fe20000010100 */
[----:B------:R-:W-:Y:S02]  /*4140*/  ISETP.LE.U32.AND P4, PT, R24, UR4, PT ;  /* 0x0000000418007c0c */ /* 0x000fe4000bf83070 */
[----:B------:R-:W-:Y:S01]  /*4150*/  LOP3.LUT R24, R23, 0xffff, RZ, 0xc0, !PT ;  /* 0x0000ffff17187812 */ /* 0x000fe200078ec0ff */
[----:B------:R-:W-:Y:S01]  /*4160*/  STS [R218+0x20400], R21 ;  /* 0x02040015da007388 */ /* 0x000fe20000000800 */
[----:B------:R-:W-:Y:S01]  /*4170*/  F2FP.RELU.PACK_AB R20, R174, R167 ;  /* 0x000000a7ae14723e */ /* 0x000fe200000008ff */
[----:B------:R-:W-:Y:S01]  /*4180*/  @!P2 FADD.FTZ R171, -R171, -RZ ;  /* 0x800000ffababa221 */ /* 0x000fe20000010100 */
[----:B------:R-:W-:Y:S02]  /*4190*/  ISETP.LE.U32.AND P6, PT, R24, UR4, PT ;  /* 0x0000000418007c0c */ /* 0x000fe4000bfc3070 */
[----:B------:R-:W-:Y:S02]  /*41a0*/  ISETP.LE.U32.AND P2, PT, R22, UR4, PT ;  /* 0x0000000416007c0c */ /* 0x000fe4000bf43070 */
[----:B------:R-:W-:Y:S02]  /*41b0*/  F2FP.RELU.PACK_AB R23, R171, R170 ;  /* 0x000000aaab17723e */ /* 0x000fe400000008ff */
[----:B------:R-:W-:Y:S01]  /*41c0*/  F2FP.RELU.PACK_AB R22, R168, R173 ;  /* 0x000000ada816723e */ /* 0x000fe200000008ff */
[----:B------:R-:W-:Y:S01]  /*41d0*/  @!P4 FADD.FTZ R178, -R178, -RZ ;  /* 0x800000ffb2b2c221 */ /* 0x000fe20000010100 */
[----:B------:R-:W-:Y:S01]  /*41e0*/  F2FP.RELU.PACK_AB R29, R175, R176 ;  /* 0x000000b0af1d723e */ /* 0x000fe200000008ff */
[----:B------:R-:W-:Y:S01]  /*41f0*/  STS [R218+0x20000], R23 ;  /* 0x02000017da007388 */ /* 0x000fe20000000800 */
[----:B------:R-:W-:Y:S02]  /*4200*/  FSETP.GE.FTZ.AND P1, PT, R172, RZ, PT ;  /* 0x000000ffac00720b */ /* 0x000fe40003f36000 */
[----:B------:R-:W-:Y:S01]  /*4210*/  F2FP.RELU.PACK_AB R24, R177, R178 ;  /* 0x000000b2b118723e */ /* 0x000fe200000008ff */
[----:B------:R-:W-:Y:S01]  /*4220*/  @!P6 FADD.FTZ R180, -R180, -RZ ;  /* 0x800000ffb4b4e221 */ /* 0x000fe20000010100 */
[----:B------:R-:W-:Y:S01]  /*4230*/  STS [R223+0x20000], R20 ;  /* 0x02000014df007388 */ /* 0x000fe20000000800 */
[----:B------:R-:W-:Y:S01]  /*4240*/  @!P2 FADD.FTZ R179, -R179, -RZ ;  /* 0x800000ffb3b3a221 */ /* 0x000fe20000010100 */
[----:B------:R-:W-:Y:S02]  /*4250*/  FSETP.GE.FTZ.AND P3, PT, R170, RZ, PT ;  /* 0x000000ffaa00720b */ /* 0x000fe40003f76000 */
[----:B------:R-:W-:Y:S01]  /*4260*/  F2FP.RELU.PACK_AB R26, R180, R181 ;  /* 0x000000b5b41a723e */ /* 0x000fe200000008ff */
[----:B------:R-:W-:Y:S01]  /*4270*/  STS [R223+0x20400], R22 ;  /* 0x02040016df007388 */ /* 0x000fe20000000800 */
[----:B------:R-:W-:Y:S02]  /*4280*/  F2FP.RELU.PACK_AB R31, R179, R166 ;  /* 0x000000a6b31f723e */ /* 0x000fe400000008ff */
[----:B------:R-:W-:Y:S01]  /*4290*/  FSETP.GE.FTZ.AND P4, PT, R174, RZ, PT ;  /* 0x000000ffae00720b */ /* 0x000fe20003f96000 */
[----:B------:R-:W-:Y:S01]  /*42a0*/  STS [R221+0x20000], R26 ;  /* 0x0200001add007388 */ /* 0x000fe20000000800 */
[----:B------:R-:W-:Y:S03]  /*42b0*/  FSETP.GE.FTZ.AND P2, PT, R171, RZ, PT ;  /* 0x000000ffab00720b */ /* 0x000fe60003f56000 */
        /* <DEDUP_REMOVED lines=92> */
[----:B------:R-:W-:Y:S01]  /*4880*/  FADD.FTZ R20, -R165, R21 ;  /* 0x00000015a5147221 */ /* 0x000fe20000010100 */
[-C--:B------:R-:W-:Y:S01]  /*4890*/  FSEL R97, R96, R165.reuse, P3 ;  /* 0x000000a560617208 */ /* 0x080fe20001800000 */
[C---:B------:R-:W-:Y:S01]  /*48a0*/  FADD.FTZ R21, -R164.reuse, R22 ;  /* 0x00000016a4157221 */ /* 0x040fe20000010100 */
[----:B------:R-:W-:Y:S01]  /*48b0*/  FSETP.GE.FTZ.AND P3, PT, R181, RZ, PT ;  /* 0x000000ffb500720b */ /* 0x000fe20003f76000 */
[----:B------:R-:W-:Y:S01]  /*48c0*/  FADD.FTZ R23, -R164, R23 ;  /* 0x00000017a4177221 */ /* 0x000fe20000010100 */
[-C--:B------:R-:W-:Y:S01]  /*48d0*/  FSEL R20, R20, R165.reuse, P2 ;  /* 0x000000a514147208 */ /* 0x080fe20001000000 */
[----:B------:R-:W-:Y:S01]  /*48e0*/  FADD.FTZ R22, -R165, R25 ;  /* 0x00000019a5167221 */ /* 0x000fe20000010100 */
[----:B------:R-:W-:Y:S02]  /*48f0*/  FSETP.GE.FTZ.AND P2, PT, R180, RZ, PT ;  /* 0x000000ffb400720b */ /* 0x000fe40003f56000 */
[C---:B------:R-:W-:Y:S01]  /*4900*/  FADD.FTZ R25, -R164.reuse, R26 ;  /* 0x0000001aa4197221 */ /* 0x040fe20000010100 */
[-C--:B------:R-:W-:Y:S01]  /*4910*/  FSEL R21, R21, R164.reuse, P1 ;  /* 0x000000a415157208 */ /* 0x080fe20000800000 */
[----:B------:R-:W-:Y:S01]  /*4920*/  FADD.FTZ R24, -R165, R24 ;  /* 0x00000018a5187221 */ /* 0x000fe20000010100 */
[----:B------:R-:W-:Y:S01]  /*4930*/  FSETP.GE.FTZ.AND P1, PT, R173, RZ, PT ;  /* 0x000000ffad00720b */ /* 0x000fe20003f36000 */
[C---:B------:R-:W-:Y:S01]  /*4940*/  FADD.FTZ R31, -R164.reuse, R31 ;  /* 0x0000001fa41f7221 */ /* 0x040fe20000010100 */
[-C--:B------:R-:W-:Y:S01]  /*4950*/  FSEL R26, R23, R164.reuse, P0 ;  /* 0x000000a4171a7208 */ /* 0x080fe20000000000 */
[----:B------:R-:W-:Y:S01]  /*4960*/  FADD.FTZ R96, -R165, R29 ;  /* 0x0000001da5607221 */ /* 0x000fe20000010100 */
[----:B------:R-:W-:Y:S01]  /*4970*/  FSETP.GE.FTZ.AND P0, PT, R167, RZ, PT ;  /* 0x000000ffa700720b */ /* 0x000fe20003f16000 */
[----:B------:R-:W-:Y:S01]  /*4980*/  FADD.FTZ R27, -R164, R27 ;  /* 0x0000001ba41b7221 */ /* 0x000fe20000010100 */
[-C--:B------:R-:W-:Y:S01]  /*4990*/  FSEL R29, R22, R165.reuse, P4 ;  /* 0x000000a5161d7208 */ /* 0x080fe20002000000 */
[----:B------:R-:W-:Y:S01]  /*49a0*/  FADD.FTZ R28, -R165, R28 ;  /* 0x0000001ca51c7221 */ /* 0x000fe20000010100 */
[----:B------:R-:W-:Y:S01]  /*49b0*/  FSEL R22, R25, R164, P1 ;  /* 0x000000a419167208 */ /* 0x000fe20000800000 */
[----:B------:R-:W-:Y:S01]  /*49c0*/  FADD.FTZ R23, -R164, R30 ;  /* 0x0000001ea4177221 */ /* 0x000fe20000010100 */
[----:B------:R-:W-:Y:S01]  /*49d0*/  FSETP.GE.FTZ.AND P1, PT, R177, RZ, PT ;  /* 0x000000ffb100720b */ /* 0x000fe20003f36000 */
[----:B------:R-:W-:Y:S01]  /*49e0*/  FADD.FTZ R32, -R165, R32 ;  /* 0x00000020a5207221 */ /* 0x000fe20000010100 */
[----:B------:R-:W-:Y:S01]  /*49f0*/  FSEL R24, R24, R165, P0 ;  /* 0x000000a518187208 */ /* 0x000fe20000000000 */
[----:B------:R-:W-:Y:S01]  /*4a00*/  FMUL.FTZ R97, R170, R97 ;  /* 0x00000061aa617220 */ /* 0x000fe20000410000 */
        /* <DEDUP_REMOVED lines=16> */
[----:B------:R-:W-:Y:S01]  /*4b10*/  ISETP.GT.AND P1, PT, R237, R224, PT ;  /* 0x000000e0ed00720c */ /* 0x000fe20003f24270 */
        /* <DEDUP_REMOVED lines=8> */
[----:B------:R-:W-:Y:S01]  /*4ba0*/  @P0 FADD.FTZ R164, -R164, R35 ;  /* 0x00000023a4a40221 */ /* 0x000fe20000010100 */
        /* <DEDUP_REMOVED lines=13> */
[C---:B------:R-:W-:Y:S03]  /*4c80*/  LEA R246, P0, R5.reuse, R246, 0x1 ;  /* 0x000000f605f67211 */ /* 0x040fe600078008ff */
        /* <DEDUP_REMOVED lines=16> */
.L_x_1410:
        /* <DEDUP_REMOVED lines=105> */
.L_x_1411:
        /* <DEDUP_REMOVED lines=11> */
[-C--:B-12---:R-:W-:Y:S03]  /*54d0*/  HMMA.16816.F32 R4, R148, R16.reuse, RZ ;  /* 0x000000109404723c */ /* 0x086fe600000018ff */
[----:B------:R-:W-:Y:S04]  /*54e0*/  LDSM.16.MT88.4 R176, [R201+0x15000] ;  /* 0x01500000c9b0783b */ /* 0x000fe80000004200 */
[----:B------:R-:W-:Y:S01]  /*54f0*/  LDSM.16.MT88.4 R180, [R201+0x15800] ;  /* 0x01580000c9b4783b */ /* 0x000fe20000004200 */
[C---:B---3--:R-:W-:Y:S03]  /*5500*/  HMMA.16816.F32 R8, R92.reuse, R16, RZ ;  /* 0x000000105c08723c */ /* 0x048fe600000018ff */
        /* <DEDUP_REMOVED lines=57> */
[----:B------:R-:W-:Y:S02]  /*58a0*/  IMAD.SHL.U32 R155, R243, 0x8, RZ ;  /* 0x00000008f39b7824 */ /* 0x000fe400078e00ff */
        /* <DEDUP_REMOVED lines=11> */
[----:B------:R-:W-:Y:S01]  /*5960*/  IMAD R161, R243, 0x18, RZ ;  /* 0x00000018f3a17824 */ /* 0x000fe200078e02ff */
[----:B------:R-:W-:Y:S04]  /*5970*/  HMMA.16816.F32 R96, R148, R186, R96 ;  /* 0x000000ba9460723c */ /* 0x000fe80000001860 */
[-C--:B------:R-:W-:Y:S01]  /*5980*/  LEA R164, P0, R161, R250.reuse, 0x2 ;  /* 0x000000faa1a47211 */ /* 0x080fe200078010ff */
[----:B------:R-:W-:Y:S01]  /*5990*/  IMAD.SHL.U32 R163, R243, 0x20, RZ ;  /* 0x00000020f3a37824 */ /* 0x000fe200078e00ff */
[----:B--2---:R-:W-:Y:S02]  /*59a0*/  IADD3 R5, R153, 0x20, RZ ;  /* 0x0000002099057810 */ /* 0x004fe40007ffe0ff */
[-C--:B------:R-:W-:Y:S01]  /*59b0*/  LEA.HI.X.SX32 R165, R161, R251.reuse, 0x2, P0 ;  /* 0x000000fba1a57211 */ /* 0x080fe200000f16ff */
[----:B------:R-:W-:Y:S03]  /*59c0*/  IMAD R161, R243, 0x30, RZ ;  /* 0x00000030f3a17824 */ /* 0x000fe600078e02ff */
[-C--:B------:R-:W-:Y:S01]  /*59d0*/  LEA R162, P2, R163, R250.reuse, 0x2 ;  /* 0x000000faa3a27211 */ /* 0x080fe200078410ff */
[----:B------:R1:W-:Y:S01]  /*59e0*/  RED.E.ADD.F32.FTZ.RN.STRONG.GPU [R164.64], R7 ;  /* 0x00000007a400798e */ /* 0x0003e2000c10e786 */
[-C--:B------:R-:W-:Y:S01]  /*59f0*/  LEA R156, P0, R157, R250.reuse, 0x2 ;  /* 0x000000fa9d9c7211 */ /* 0x080fe200078010ff */
[----:B------:R-:W-:Y:S01]  /*5a00*/  IMAD R243, R243, 0x38, RZ ;  /* 0x00000038f3f37824 */ /* 0x000fe200078e02ff */
[-C--:B------:R-:W-:Y:S02]  /*5a10*/  LEA.HI.X.SX32 R163, R163, R251.reuse, 0x2, P2 ;  /* 0x000000fba3a37211 */ /* 0x080fe400010f16ff */
        /* <DEDUP_REMOVED lines=424> */
.L_x_1413:
        /* <DEDUP_REMOVED lines=13> */
.L_x_1414:
        /* <DEDUP_REMOVED lines=41> */
.L_x_1416:
[----:B------:R-:W-:Y:S05]  /*7800*/  BSYNC B0 ;  /* 0x0000000000007941 */ /* 0x000fea0003800000 */
.L_x_1415:
[----:B----4-:R-:W-:Y:S01]  /*7810*/  IADD3 R41, R211, 0x20, RZ ;  /* 0x00000020d3297810 */ /* 0x010fe20007ffe0ff */
        /* <DEDUP_REMOVED lines=15> */
.L_x_1418:
[----:B------:R-:W-:Y:S05]  /*7910*/  BSYNC B0 ;  /* 0x0000000000007941 */ /* 0x000fea0003800000 */
.L_x_1417:
        /* <DEDUP_REMOVED lines=22> */
.L_x_1420:
[----:B------:R-:W-:Y:S05]  /*7a80*/  BSYNC B0 ;  /* 0x0000000000007941 */ /* 0x000fea0003800000 */
.L_x_1419:
        /* <DEDUP_REMOVED lines=13> */
.L_x_1407:
[----:B------:R-:W-:Y:S05]  /*7b60*/  BSYNC B1 ;  /* 0x0000000000017941 */ /* 0x000fea0003800000 */
.L_x_1393:
[----:B------:R-:W-:-:S04]  /*7b70*/  IADD3 R219, R219, c[0x0][0xc], RZ ;  /* 0x00000300dbdb7a10 */ /* 0x000fc80007ffe0ff */
[----:B------:R-:W-:-:S13]  /*7b80*/  ISETP.GE.AND P0, PT, R219, UR5, PT ;  /* 0x00000005db007c0c */ /* 0x000fda000bf06270 */
[----:B------:R-:W-:Y:S01]  /*7b90*/  @P0 CALL.REL.NOINC `(.L_x_1421) ;  /* 0x0000001000000944 */ /* 0x000fe20003c00000 */
[----:B------:R-:W-:Y:S05]  /*7ba0*/  BRA `(.L_x_1422) ;  /* 0xffff8cb000007947 */ /* 0x000fea000383ffff */
.L_x_1421:
[----:B------:R-:W-:Y:S05]  /*7bb0*/  EXIT ;  /* 0x000000000000794d */ /* 0x000fea0003800000 */
.L_x_1423:
        /* <DEDUP_REMOVED lines=12> */
.L_x_1614:


//--------------------- .text._ZN5flash44flash_bwd_dq_dk_dv_loop_seqk_parallel_kernelI23Flash_bwd_kernel_traitsILi192ELi64ELi64ELi8ELi4ELi2ELi2ELb0ELb0EN7cutlass6half_tE19Flash_kernel_traitsILi192ELi64ELi64ELi8ES3_EELb0ELb0ELb1ELb0ELb0ELb1ELb1EEEvNS_16Flash_bwd_paramsE --------------------------
	.section	.text._ZN5flash44flash_bwd_dq_dk_dv_loop_seqk_parallel_kernelI23Flash_bwd_kernel_traitsILi192ELi64ELi64ELi8ELi4ELi2ELi2ELb0ELb0EN7cutlass6half_tE19Flash_kernel_traitsILi192ELi64ELi64ELi8ES3_EELb0ELb0ELb1ELb0ELb0ELb1ELb1EEEvNS_16Flash_bwd_paramsE,"ax",@progbits
	.sectioninfo	@"SHI_REGISTERS=253"
	.align	128
        .global         _ZN5flash44flash_bwd_dq_dk_dv_loop_seqk_parallel_kernelI23Flash_bwd_kernel_traitsILi192ELi64ELi64ELi8ELi4ELi2ELi2ELb0ELb0EN7cutlass6half_tE19Flash_kernel_traitsILi192ELi64ELi64ELi8ES3_EELb0ELb0ELb1ELb0ELb0ELb1ELb1EEEvNS_16Flash_bwd_paramsE
        .type           _ZN5flash44flash_bwd_dq_dk_dv_loop_seqk_parallel_kernelI23Flash_bwd_kernel_traitsILi192ELi64ELi64ELi8ELi4ELi2ELi2ELb0ELb0EN7cutlass6half_tE19Flash_kernel_traitsILi192ELi64ELi64ELi8ES3_EELb0ELb0ELb1ELb0ELb0ELb1ELb1EEEvNS_16Flash_bwd_paramsE,@function
        .size           _ZN5flash44flash_bwd_dq_dk_dv_loop_seqk_parallel_kernelI23Flash_bwd_kernel_traitsILi192ELi64ELi64ELi8ELi4ELi2ELi2ELb0ELb0EN7cutlass6half_tE19Flash_kernel_traitsILi192ELi64ELi64ELi8ES3_EELb0ELb0ELb1ELb0ELb0ELb1ELb1EEEvNS_16Flash_bwd_paramsE,(.L_x_1615 - _ZN5flash44flash_bwd_dq_dk_dv_loop_seqk_parallel_kernelI23Flash_bwd_kernel_traitsILi192ELi64ELi64ELi8ELi4ELi2ELi2ELb0ELb0EN7cutlass6half_tE19Flash_kernel_traitsILi192ELi64ELi64ELi8ES3_EELb0ELb0ELb1ELb0ELb0ELb1ELb1EEEvNS_16Flash_bwd_paramsE)
        .other          _ZN5flash44flash_bwd_dq_dk_dv_loop_seqk_parallel_kernelI23Flash_bwd_kernel_traitsILi192ELi64ELi64ELi8ELi4ELi2ELi2ELb0ELb0EN7cutlass6half_tE19Flash_kernel_traitsILi192ELi64ELi64ELi8ES3_EELb0ELb0ELb1ELb0ELb0ELb1ELb1EEEvNS_16Flash_bwd_paramsE,@"STO_CUDA_ENTRY STV_DEFAULT"
_ZN5flash44flash_bwd_dq_dk_dv_loop_seqk_parallel_kernelI23Flash_bwd_kernel_traitsILi192ELi64ELi64ELi8ELi4ELi2ELi2ELb0ELb0EN7cutlass6half_tE19Flash_kernel_traitsILi192ELi64ELi64ELi8ES3_EELb0ELb0ELb1ELb0ELb0ELb1ELb1EEEvNS_16Flash_bwd_paramsE:
.text._ZN5flash44flash_bwd_dq_dk_dv_loop_seqk_parallel_kernelI23Flash_bwd_kernel_traitsILi192ELi64ELi64ELi8ELi4ELi2ELi2ELb0ELb0EN7cutlass6half_tE19Flash_kernel_traitsILi192ELi64ELi64ELi8ES3_EELb0ELb0ELb1ELb0ELb0ELb1ELb1EEEvNS_16Flash_bwd_paramsE:
        /* <DEDUP_REMOVED lines=137> */
.L_x_1454:
        /* <DEDUP_REMOVED lines=32> */
.L_x_1424:
        /* <DEDUP_REMOVED lines=49> */
.L_x_1426:
        /* <DEDUP_REMOVED lines=13> */
.L_x_1427:
        /* <DEDUP_REMOVED lines=84> */
.L_x_1428:
[----:B------:R-:W-:-:S04]  /*13b0*/  IMAD R25, R202, c[0x0][0x1c0], R233 ;  /* 0x00007000ca197a24 */ /* 0x000fc800078e02e9 */
[----:B------:R-:W-:Y:S02]  /*13c0*/  IMAD R25, R25, c[0x0][0x224], RZ ;  /* 0x0000890019197a24 */ /* 0x000fe400078e02ff */
.L_x_1429:
        /* <DEDUP_REMOVED lines=69> */
.L_x_1431:
        /* <DEDUP_REMOVED lines=14> */
.L_x_1432:
        /* <DEDUP_REMOVED lines=24> */
.L_x_1434:
[----:B------:R-:W-:Y:S05]  /*1a80*/  BSYNC B0 ;  /* 0x0000000000007941 */ /* 0x000fea0003800000 */
.L_x_1433:
        /* <DEDUP_REMOVED lines=16> */
.L_x_1436:
[----:B------:R-:W-:Y:S05]  /*1b90*/  BSYNC B0 ;  /* 0x0000000000007941 */ /* 0x000fea0003800000 */
.L_x_1435:
        /* <DEDUP_REMOVED lines=21> */
.L_x_1438:
[----:B------:R-:W-:Y:S05]  /*1cf0*/  BSYNC B0 ;  /* 0x0000000000007941 */ /* 0x000fea0003800000 */
.L_x_1437:
        /* <DEDUP_REMOVED lines=14> */
.L_x_1430:
        /* <DEDUP_REMOVED lines=236> */
[----:B--2---:R-:W-:Y:S01]  /*2ca0*/  CS2R R20, SRZ ;  /* 0x0000000000147805 */ /* 0x004fe2000001ff00 */
[----:B------:R-:W-:Y:S01]  /*2cb0*/  IADD3 R243, R243, -c[0x0][0x2e8], RZ ;  /* 0x8000ba00f3f37a10 */ /* 0x000fe20007ffe0ff */
[----:B------:R-:W-:Y:S01]  /*2cc0*/  IMAD.SHL.U32 R194, R194, 0x2, RZ ;  /* 0x00000002c2c27824 */ /* 0x000fe200078e00ff */
[----:B------:R-:W-:Y:S01]  /*2cd0*/  SHF.L.U32 R195, R195, 0x1, RZ ;  /* 0x00000001c3c37819 */ /* 0x000fe200000006ff */
[----:B------:R-:W-:Y:S01]  /*2ce0*/  IMAD.IADD R190, R192, 0x1, R191 ;  /* 0x00000001c0be7824 */ /* 0x000fe200078e02bf */
[----:B-1----:R-:W-:-:S02]  /*2cf0*/  IADD3 R189, R196, R192, RZ ;  /* 0x000000c0c4bd7210 */ /* 0x002fc40007ffe0ff */
.L_x_1444:
        /* <DEDUP_REMOVED lines=153> */
.L_x_1440:
        /* <DEDUP_REMOVED lines=70> */
.L_x_1441:
        /* <DEDUP_REMOVED lines=252> */
.L_x_1442:
[----:B------:R-:W-:Y:S01]  /*4ab0*/  F2FP.PACK_AB R69, R5, R4 ;  /* 0x000000040545723e */ /* 0x000fe200000000ff */
[----:B------:R-:W-:Y:S01]  /*4ac0*/  IMAD.SHL.U32 R201, R199, 0x2, RZ ;  /* 0x00000002c7c97824 */ /* 0x000fe200078e00ff */
[----:B-1----:R-:W-:Y:S02]  /*4ad0*/  F2FP.PACK_AB R71, R7, R6 ;  /* 0x000000060747723e */ /* 0x002fe400000000ff */
        /* <DEDUP_REMOVED lines=102> */
.L_x_1443:
        /* <DEDUP_REMOVED lines=472> */
.L_x_1445:
        /* <DEDUP_REMOVED lines=13> */
.L_x_1446:
        /* <DEDUP_REMOVED lines=39> */
.L_x_1448:
[----:B------:R-:W-:Y:S05]  /*7200*/  BSYNC B0 ;  /* 0x0000000000007941 */ /* 0x000fea0003800000 */
.L_x_1447:
        /* <DEDUP_REMOVED lines=17> */
.L_x_1450:
[----:B------:R-:W-:Y:S05]  /*7320*/  BSYNC B0 ;  /* 0x0000000000007941 */ /* 0x000fea0003800000 */
.L_x_1449:
        /* <DEDUP_REMOVED lines=22> */
.L_x_1452:
[----:B------:R-:W-:Y:S05]  /*7490*/  BSYNC B0 ;  /* 0x0000000000007941 */ /* 0x000fea0003800000 */
.L_x_1451:
        /* <DEDUP_REMOVED lines=13> */
.L_x_1439:
[----:B------:R-:W-:Y:S05]  /*7570*/  BSYNC B1 ;  /* 0x0000000000017941 */ /* 0x000fea0003800000 */
.L_x_1425:
[----:B------:R-:W-:-:S04]  /*7580*/  IADD3 R214, R214, c[0x0][0xc], RZ ;  /* 0x00000300d6d67a10 */ /* 0x000fc80007ffe0ff */
[----:B------:R-:W-:-:S13]  /*7590*/  ISETP.GE.AND P0, PT, R214, UR4, PT ;  /* 0x00000004d6007c0c */ /* 0x000fda000bf06270 */
[----:B------:R-:W-:Y:S01]  /*75a0*/  @P0 CALL.REL.NOINC `(.L_x_1453) ;  /* 0x0000001000000944 */ /* 0x000fe20003c00000 */
[----:B------:R-:W-:Y:S05]  /*75b0*/  BRA `(.L_x_1454) ;  /* 0xffff92d000007947 */ /* 0x000fea000383ffff */
.L_x_1453:
[----:B------:R-:W-:Y:S05]  /*75c0*/  EXIT ;  /* 0x000000000000794d */ /* 0x000fea0003800000 */
.L_x_1455:
        /* <DEDUP_REMOVED lines=11> */
.L_x_1615:


//--------------------- .text._ZN5flash44flash_bwd_dq_dk_dv_loop_seqk_parallel_kernelI23Flash_bwd_kernel_traitsILi192ELi64ELi64ELi8ELi4ELi2ELi2ELb0ELb0EN7cutlass6half_tE19Flash_kernel_traitsILi192ELi64ELi64ELi8ES3_EELb1ELb0ELb1ELb1ELb0ELb0ELb0EEEvNS_16Flash_bwd_paramsE --------------------------
	.section	.text._ZN5flash44flash_bwd_dq_dk_dv_loop_seqk_parallel_kernelI23Flash_bwd_kernel_traitsILi192ELi64ELi64ELi8ELi4ELi2ELi2ELb0ELb0EN7cutlass6half_tE19Flash_kernel_traitsILi192ELi64ELi64ELi8ES3_EELb1ELb0ELb1ELb1ELb0ELb0ELb0EEEvNS_16Flash_bwd_paramsE,"ax",@progbits
	.sectioninfo	@"SHI_REGISTERS=255"
	.align	128
        .global         _ZN5flash44flash_bwd_dq_dk_dv_loop_seqk_parallel_kernelI23Flash_bwd_kernel_traitsILi192ELi64ELi64ELi8ELi4ELi2ELi2ELb0ELb0EN7cutlass6half_tE19Flash_kernel_traitsILi192ELi64ELi64ELi8ES3_EELb1ELb0ELb1ELb1ELb0ELb0ELb0EEEvNS_16Flash_bwd_paramsE
        .type           _ZN5flash44flash_bwd_dq_dk_dv_loop_seqk_parallel_kernelI23Flash_bwd_kernel_traitsILi192ELi64ELi64ELi8ELi4ELi2ELi2ELb0ELb0EN7cutlass6half_tE19Flash_kernel_traitsILi192ELi64ELi64ELi8ES3_EELb1ELb0ELb1ELb1ELb0ELb0ELb0EEEvNS_16Flash_bwd_paramsE,@function
        .size           _ZN5flash44flash_bwd_dq_dk_dv_loop_seqk_parallel_kernelI23Flash_bwd_kernel_traitsILi192ELi64ELi64ELi8ELi4ELi2ELi2ELb0ELb0EN7cutlass6half_tE19Flash_kernel_traitsILi192ELi64ELi64ELi8ES3_EELb1ELb0ELb1ELb1ELb0ELb0ELb0EEEvNS_16Flash_bwd_paramsE,(.L_x_1616 - _ZN5flash44flash_bwd_dq_dk_dv_loop_seqk_parallel_kernelI23Flash_bwd_kernel_traitsILi192ELi64ELi64ELi8ELi4ELi2ELi2ELb0ELb0EN7cutlass6half_tE19Flash_kernel_traitsILi192ELi64ELi64ELi8ES3_EELb1ELb0ELb1ELb1ELb0ELb0ELb0EEEvNS_16Flash_bwd_paramsE)
        .other          _ZN5flash44flash_bwd_dq_dk_dv_loop_seqk_parallel_kernelI23Flash_bwd_kernel_traitsILi192ELi64ELi64ELi8ELi4ELi2ELi2ELb0ELb0EN7cutlass6half_tE19Flash_kernel_traitsILi192ELi64ELi64ELi8ES3_EELb1ELb0ELb1ELb1ELb0ELb0ELb0EEEvNS_16Flash_bwd_paramsE,@"STO_CUDA_ENTRY STV_DEFAULT"
_ZN5flash44flash_bwd_dq_dk_dv_loop_seqk_parallel_kernelI23Flash_bwd_kernel_traitsILi192ELi64ELi64ELi8ELi4ELi2ELi2ELb0ELb0EN7cutlass6half_tE19Flash_kernel_traitsILi192ELi64ELi64ELi8ES3_EELb1ELb0ELb1ELb1ELb0ELb0ELb0EEEvNS_16Flash_bwd_paramsE:
.text._ZN5flash44flash_bwd_dq_dk_dv_loop_seqk_parallel_kernelI23Flash_bwd_kernel_traitsILi192ELi64ELi64ELi8ELi4ELi2ELi2ELb0ELb0EN7cutlass6half_tE19Flash_kernel_traitsILi192ELi64ELi64ELi8ES3_EELb1ELb0ELb1ELb1ELb0ELb0ELb0EEEvNS_16Flash_bwd_paramsE:
        /* <DEDUP_REMOVED lines=19> */
[CC--:B------:R-:W-:Y:S02]  /*0130*/  LEA.HI R13, R2.reuse, R8.reuse, RZ, 0x3 ;  /* 0x00000008020d7211 */ /* 0x0c0fe400078f18ff */
[CC--:B------:R-:W-:Y:S02]  /*0140*/  LEA.HI R14, R2.reuse, R8.reuse, RZ, 0x7 ;  /* 0x00000008020e7211 */ /* 0x0c0fe400078f38ff */
[CC--:B------:R-:W-:Y:S02]  /*0150*/  LEA.HI R16, R2.reuse, R8.reuse, RZ, 0x6 ;  /* 0x0000000802107211 */ /* 0x0c0fe400078f30ff */
[----:B------:R-:W-:-:S02]  /*0160*/  LEA.HI R2, R2, R8, RZ, 0x2 ;  /* 0x0000000802027211 */ /* 0x000fc400078f10ff */
[----:B------:R-:W-:Y:S02]  /*0170*/  LOP3.LUT R4, R0, 0xffffffe0, RZ, 0xc0, !PT ;  /* 0xffffffe000047812 */ /* 0x000fe400078ec0ff */
[----:B------:R-:W-:Y:S02]  /*0180*/  LOP3.LUT R5, R3, 0xfffffff0, RZ, 0xc0, !PT ;  /* 0xfffffff003057812 */ /* 0x000fe400078ec0ff */
[----:B------:R-:W-:Y:S01]  /*0190*/  LOP3.LUT R7, R2, 0x7ffffffc, RZ, 0xc0, !PT ;  /* 0x7ffffffc02077812 */ /* 0x000fe200078ec0ff */
[C---:B------:R-:W-:Y:S01]  /*01a0*/  IMAD.IADD R11, R8.reuse, 0x1, -R4 ;  /* 0x00000001080b7824 */ /* 0x040fe200078e0a04 */
[--C-:B------:R-:W-:Y:S01]  /*01b0*/  SHF.R.S32.HI R4, RZ, 0x5, R0.reuse ;  /* 0x00000005ff047819 */ /* 0x100fe20000011400 */
[C---:B------:R-:W-:Y:S01]  /*01c0*/  IMAD.IADD R12, R8.reuse, 0x1, -R5 ;  /* 0x00000001080c7824 */ /* 0x040fe200078e0a05 */
[----:B------:R-:W-:Y:S01]  /*01d0*/  SHF.R.S32.HI R5, RZ, 0x1f, R0 ;  /* 0x0000001fff057819 */ /* 0x000fe20000011400 */
[----:B------:R-:W-:Y:S01]  /*01e0*/  IMAD.IADD R15, R8, 0x1, -R7 ;  /* 0x00000001080f7824 */ /* 0x000fe200078e0a07 */
[----:B------:R-:W-:-:S02]  /*01f0*/  SHF.R.S32.HI R7, RZ, 0x4, R3 ;  /* 0x00000004ff077819 */ /* 0x000fc40000011403 */
[----:B------:R-:W-:Y:S02]  /*0200*/  LOP3.LUT R6, R13, 0xfffffff8, RZ, 0xc0, !PT ;  /* 0xfffffff80d067812 */ /* 0x000fe400078ec0ff */
[-C--:B------:R-:W-:Y:S02]  /*0210*/  LEA.HI R5, R5, R4.reuse, RZ, 0x2 ;  /* 0x0000000405057211 */ /* 0x080fe400078f10ff */
[----:B------:R-:W-:Y:S01]  /*0220*/  SHF.R.S32.HI R10, RZ, 0x2, R2 ;  /* 0x00000002ff0a7819 */ /* 0x000fe20000011402 */
[----:B------:R-:W-:Y:S01]  /*0230*/  IMAD.IADD R6, R8, 0x1, -R6 ;  /* 0x0000000108067824 */ /* 0x000fe200078e0a06 */
[----:B------:R-:W-:Y:S02]  /*0240*/  SHF.R.S32.HI R2, RZ, 0x1f, R2 ;  /* 0x0000001fff027819 */ /* 0x000fe40000011402 */
[----:B------:R-:W-:Y:S01]  /*0250*/  SHF.R.S32.HI R238, RZ, 0x3, R13 ;  /* 0x00000003ffee7819 */ /* 0x000fe2000001140d */
[----:B------:R-:W-:Y:S01]  /*0260*/  IMAD.SHL.U32 R222, R6, 0x8, RZ ;  /* 0x0000000806de7824 */ /* 0x000fe200078e00ff */
[----:B------:R-:W-:-:S02]  /*0270*/  LEA.HI R0, R0, R4, RZ, 0x1 ;  /* 0x0000000400007211 */ /* 0x000fc400078f08ff */
[----:B------:R-:W-:Y:S02]  /*0280*/  LEA.HI R9, R3, R7, RZ, 0x1 ;  /* 0x0000000703097211 */ /* 0x000fe400078f08ff */
[----:B------:R-:W-:Y:S01]  /*0290*/  LOP3.LUT R3, R5, 0xfffffffc, RZ, 0xc0, !PT ;  /* 0xfffffffc05037812 */ /* 0x000fe200078ec0ff */
[----:B------:R-:W-:Y:S01]  /*02a0*/  IMAD.SHL.U32 R5, R238, 0x40, RZ ;  /* 0x00000040ee057824 */ /* 0x000fe200078e00ff */
[----:B------:R-:W-:Y:S02]  /*02b0*/  LEA.HI R8, R2, R10, RZ, 0x3 ;  /* 0x0000000a02087211 */ /* 0x000fe400078f18ff */
[----:B------:R-:W-:Y:S01]  /*02c0*/  LOP3.LUT R0, R0, 0xfffffffe, RZ, 0xc0, !PT ;  /* 0xfffffffe00007812 */ /* 0x000fe200078ec0ff */
[----:B------:R-:W-:Y:S01]  /*02d0*/  IMAD.IADD R252, R4, 0x1, -R3 ;  /* 0x0000000104fc7824 */ /* 0x000fe200078e0a03 */
[----:B------:R-:W-:Y:S02]  /*02e0*/  LOP3.LUT R2, R9, 0xfffffffe, RZ, 0xc0, !PT ;  /* 0xfffffffe09027812 */ /* 0x000fe400078ec0ff */
[----:B------:R-:W-:Y:S01]  /*02f0*/  LOP3.LUT R3, R8, 0xfffffff8, RZ, 0xc0, !PT ;  /* 0xfffffff808037812 */ /* 0x000fe200078ec0ff */
[----:B------:R-:W-:Y:S01]  /*0300*/  IMAD.IADD R198, R4, 0x1, -R0 ;  /* 0x0000000104c67824 */ /* 0x000fe200078e0a00 */
[----:B------:R-:W-:Y:S01]  /*0310*/  LOP3.LUT R0, R5, 0x1c0, RZ, 0xc0, !PT ;  /* 0x000001c005007812 */ /* 0x000fe200078ec0ff */
[----:B------:R-:W-:Y:S01]  /*0320*/  IMAD.IADD R9, R7, 0x1, -R2 ;  /* 0x0000000107097824 */ /* 0x000fe200078e0a02 */
[----:B------:R-:W-:Y:S01]  /*0330*/  SHF.R.S32.HI R5, RZ, 0x1f, R11 ;  /* 0x0000001fff057819 */ /* 0x000fe2000001140b */
[----:B------:R-:W-:Y:S01]  /*0340*/  IMAD.IADD R4, R10, 0x1, -R3 ;  /* 0x000000010a047824 */ /* 0x000fe200078e0a03 */
[----:B------:R-:W-:Y:S01]  /*0350*/  LOP3.LUT R3, R0, 0x38, R222, 0xf8, !PT ;  /* 0x0000003800037812 */ /* 0x000fe200078ef8de */
[----:B------:R-:W-:Y:S01]  /*0360*/  IMAD.SHL.U32 R194, R9, 0x200, RZ ;  /* 0x0000020009c27824 */ /* 0x000fe200078e00ff */
[----:B------:R-:W-:Y:S01]  /*0370*/  SHF.R.U32.HI R2, RZ, 0x3, R0 ;  /* 0x00000003ff027819 */ /* 0x000fe20000011600 */
[----:B------:R-:W-:Y:S01]  /*0380*/  IMAD.SHL.U32 R0, R6, 0x40, RZ ;  /* 0x0000004006007824 */ /* 0x000fe200078e00ff */
[----:B------:R-:W-:-:S02]  /*0390*/  LEA.HI R219, R5, R11, RZ, 0x2 ;  /* 0x0000000b05db7211 */ /* 0x000fc400078f10ff */
[----:B------:R-:W-:Y:S01]  /*03a0*/  LOP3.LUT R8, R3, R2, RZ, 0x3c, !PT ;  /* 0x0000000203087212 */ /* 0x000fe200078e3cff */
[----:B------:R-:W-:Y:S01]  /*03b0*/  IMAD.SHL.U32 R2, R198, 0x10, RZ ;  /* 0x00000010c6027824 */ /* 0x000fe200078e00ff */
[----:B------:R-:W-:Y:S02]  /*03c0*/  SHF.R.S32.HI R3, RZ, 0x1f, R12 ;  /* 0x0000001fff037819 */ /* 0x000fe4000001140c */
[----:B------:R-:W-:Y:S02]  /*03d0*/  LOP3.LUT R0, R0, 0x1c0, RZ, 0xc0, !PT ;  /* 0x000001c000007812 */ /* 0x000fe400078ec0ff */
[----:B------:R-:W-:Y:S02]  /*03e0*/  LEA.HI R10, R3, R12, RZ, 0x3 ;  /* 0x0000000c030a7211 */ /* 0x000fe400078f18ff */
[----:B------:R-:W-:Y:S02]  /*03f0*/  LOP3.LUT P4, RZ, R6, 0x4, RZ, 0xc0, !PT ;  /* 0x0000000406ff7812 */ /* 0x000fe4000788c0ff */
[----:B------:R-:W-:-:S02]  /*0400*/  LOP3.LUT R5, R10, 0xfffffff8, RZ, 0xc0, !PT ;  /* 0xfffffff80a057812 */ /* 0x000fc400078ec0ff */
[----:B------:R-:W-:Y:S02]  /*0410*/  LOP3.LUT P3, RZ, R6, 0x2, RZ, 0xc0, !PT ;  /* 0x0000000206ff7812 */ /* 0x000fe4000786c0ff */
[----:B------:R-:W-:Y:S01]  /*0420*/  LOP3.LUT R6, R0, 0x10, R2, 0xf8, !PT ;  /* 0x0000001000067812 */ /* 0x000fe200078ef802 */
[----:B------:R-:W-:Y:S01]  /*0430*/  IMAD.IADD R12, R12, 0x1, -R5 ;  /* 0x000000010c0c7824 */ /* 0x000fe200078e0a05 */
[----:B------:R-:W-:Y:S02]  /*0440*/  SHF.R.S32.HI R7, RZ, 0x7, R14 ;  /* 0x00000007ff077819 */ /* 0x000fe4000001140e */
[----:B------:R-:W-:Y:S02]  /*0450*/  LOP3.LUT R2, R4, 0x1, RZ, 0xc0, !PT ;  /* 0x0000000104027812 */ /* 0x000fe400078ec0ff */
[----:B------:R-:W-:Y:S01]  /*0460*/  LOP3.LUT R191, R0, 0x8, R13, 0xf8, !PT ;  /* 0x0000000800bf7812 */ /* 0x000fe200078ef80d */
[----:B------:R-:W-:Y:S01]  /*0470*/  IMAD R3, R7, 0x800, R194 ;  /* 0x0000080007037824 */ /* 0x000fe200078e02c2 */
[----:B------:R-:W-:-:S02]  /*0480*/  SHF.R.U32.HI R0, RZ, 0x3, R0 ;  /* 0x00000003ff007819 */ /* 0x000fc40000011600 */
[----:B------:R-:W-:Y:S01]  /*0490*/  LOP3.LUT R5, R6, 0x8, R13, 0xf8, !PT ;  /* 0x0000000806057812 */ /* 0x000fe200078ef80d */
[----:B------:R-:W-:Y:S01]  /*04a0*/  IMAD.SHL.U32 R6, R12, 0x40, RZ ;  /* 0x000000400c067824 */ /* 0x000fe200078e00ff */
[----:B------:R-:W-:Y:S02]  /*04b0*/  ISETP.NE.U32.AND P0, PT, R2, 0x1, PT ;  /* 0x000000010200780c */ /* 0x000fe40003f05070 */
[----:B------:R-:W-:Y:S02]  /*04c0*/  SHF.R.S32.HI R2, RZ, 0x6, R16 ;  /* 0x00000006ff027819 */ /* 0x000fe40000011410 */
[----:B------:R-:W-:Y:S02]  /*04d0*/  LOP3.LUT R191, R191, R0, RZ, 0x3c, !PT ;  /* 0x00000000bfbf7212 */ /* 0x000fe400078e3cff */
[----:B------:R-:W-:Y:S01]  /*04e0*/  LOP3.LUT R194, R194, R5, R0, 0xf6, !PT ;  /* 0x00000005c2c27212 */ /* 0x000fe200078ef600 */
[C---:B------:R-:W-:Y:S01]  /*04f0*/  IMAD.SHL.U32 R0, R4.reuse, 0x40, RZ ;  /* 0x0000004004007824 */ /* 0x040fe200078e00ff */
[----:B------:R-:W-:Y:S01]  /*0500*/  R2P PR, R4, 0x6 ;  /* 0x0000000604007804 */ /* 0x000fe20000000000 */
[C---:B------:R-:W-:Y:S01]  /*0510*/  IMAD R18, R2.reuse, 0x200, R8 ;  /* 0x0000020002127824 */ /* 0x040fe200078e0208 */
[----:B------:R-:W-:Y:S01]  /*0520*/  SEL R189, R189, 0xffffffe0, !P3 ;  /* 0xffffffe0bdbd7807 */ /* 0x000fe20005800000 */
[----:B------:R-:W-:Y:S01]  /*0530*/  IMAD.SHL.U32 R2, R2, 0x8, RZ ;  /* 0x0000000802027824 */ /* 0x000fe200078e00ff */
[----:B------:R-:W-:Y:S01]  /*0540*/  LOP3.LUT R0, R0, 0x1c0, RZ, 0xc0, !PT ;  /* 0x000001c000007812 */ /* 0x000fe200078ec0ff */
[----:B------:R-:W-:Y:S01]  /*0550*/  IMAD.SHL.U32 R5, R7, 0x20, RZ ;  /* 0x0000002007057824 */ /* 0x000fe200078e00ff */
[----:B------:R1:W-:Y:S01]  /*0560*/  STL [R1+0x8], R18 ;  /* 0x0000081201007387 */ /* 0x0003e20000100800 */
[----:B------:R-:W-:Y:S01]  /*0570*/  IMAD.IADD R191, R3, 0x1, R191 ;  /* 0x0000000103bf7824 */ /* 0x000fe200078e02bf */
[----:B------:R-:W-:Y:S01]  /*0580*/  LOP3.LUT R2, R2, 0x18, RZ, 0xc0, !PT ;  /* 0x0000001802027812 */ /* 0x000fe200078ec0ff */
[----:B------:R-:W-:Y:S01]  /*0590*/  IMAD.SHL.U32 R4, R9, 0x20, RZ ;  /* 0x0000002009047824 */ /* 0x000fe200078e00ff */
[----:B------:R-:W-:Y:S01]  /*05a0*/  SHF.R.U32.HI R3, RZ, 0x3, R0 ;  /* 0x00000003ff037819 */ /* 0x000fe20000011600 */
[----:B------:R-:W-:Y:S01]  /*05b0*/  IMAD.SHL.U32 R7, R15, 0x2, RZ ;  /* 0x000000020f077824 */ /* 0x000fe200078e00ff */
[----:B------:R-:W-:Y:S01]  /*05c0*/  LOP3.LUT R5, R0, 0x20, R5, 0xf8, !PT ;  /* 0x0000002000057812 */ /* 0x000fe200078ef805 */
[----:B------:R1:W-:Y:S01]  /*05d0*/  STL [R1+0x4], R17 ;  /* 0x0000041101007387 */ /* 0x0003e20000100800 */
[----:B------:R-:W-:Y:S01]  /*05e0*/  LOP3.LUT R11, R3, R0, R2, 0x1e, !PT ;  /* 0x00000000030b7212 */ /* 0x000fe200078e1e02 */
[----:B------:R-:W-:Y:S01]  /*05f0*/  IMAD R189, R191, 0x2, R189 ;  /* 0x00000002bfbd7824 */ /* 0x000fe200078e02bd */
[----:B------:R-:W-:Y:S01]  /*0600*/  LOP3.LUT R8, R2, 0x20, R4, 0xf8, !PT ;  /* 0x0000002002087812 */ /* 0x000fe200078ef804 */
[----:B------:R-:W-:Y:S01]  /*0610*/  IMAD R4, R252, 0x400, R7 ;  /* 0x00000400fc047824 */ /* 0x000fe200078e0207 */
[----:B------:R-:W-:Y:S01]  /*0620*/  LOP3.LUT R0, R5, R3, RZ, 0x3c, !PT ;  /* 0x0000000305007212 */ /* 0x000fe200078e3cff */
[----:B------:R-:W-:Y:S01]  /*0630*/  IMAD.SHL.U32 R5, R10, 0x40, RZ ;  /* 0x000000400a057824 */ /* 0x000fe200078e00ff */
[----:B------:R-:W-:Y:S01]  /*0640*/  LOP3.LUT R3, R6, 0x1c0, RZ, 0xc0, !PT ;  /* 0x000001c006037812 */ /* 0x000fe200078ec0ff */
[----:B------:R-:W-:Y:S01]  /*0650*/  IMAD.SHL.U32 R6, R9, 0x8, RZ ;  /* 0x0000000809067824 */ /* 0x000fe200078e00ff */
[----:B------:R-:W-:Y:S01]  /*0660*/  SEL R193, R193, 0xffffffc0, !P4 ;  /* 0xffffffc0c1c17807 */ /* 0x000fe20006000000 */
[----:B------:R-:W-:Y:S01]  /*0670*/  IMAD.IADD R227, R4, 0x1, R0 ;  /* 0x0000000104e37824 */ /* 0x000fe200078e0200 */
[----:B------:R-:W-:Y:S01]  /*0680*/  SHF.R.U32.HI R2, RZ, 0x3, R3 ;  /* 0x00000003ff027819 */ /* 0x000fe20000011603 */
[----:B------:R-:W-:Y:S01]  /*0690*/  IMAD.SHL.U32 R192, R191, 0x2, RZ ;  /* 0x00000002bfc07824 */ /* 0x000fe200078e00ff */
[----:B------:R-:W-:Y:S01]  /*06a0*/  LOP3.LUT R0, R5, 0xfffffe00, RZ, 0xc0, !PT ;  /* 0xfffffe0005007812 */ /* 0x000fe200078ec0ff */
[----:B------:R-:W-:Y:S01]  /*06b0*/  IMAD R5, R198, 0x400, R7 ;  /* 0x00000400c6057824 */ /* 0x000fe200078e0207 */
[----:B------:R-:W-:Y:S01]  /*06c0*/  LOP3.LUT R6, R3, 0x8, R6, 0xf8, !PT ;  /* 0x0000000803067812 */ /* 0x000fe200078ef806 */
[----:B------:R-:W-:Y:S01]  /*06d0*/  IMAD.SHL.U32 R227, R227, 0x2, RZ ;  /* 0x00000002e3e37824 */ /* 0x000fe200078e00ff */
[----:B------:R-:W-:Y:S01]  /*06e0*/  LOP3.LUT R3, R2, R8, R3, 0x1e, !PT ;  /* 0x0000000802037212 */ /* 0x000fe200078e1e03 */
[----:B------:R-:W-:Y:S01]  /*06f0*/  IMAD.IADD R5, R5, 0x1, R11 ;  /* 0x0000000105057824 */ /* 0x000fe200078e020b */
[----:B------:R-:W-:Y:S01]  /*0700*/  LOP3.LUT R2, R6, R2, RZ, 0x3c, !PT ;  /* 0x0000000206027212 */ /* 0x000fe200078e3cff */
[--C-:B------:R-:W-:Y:S01]  /*0710*/  IMAD R198, R198, 0x400, R0.reuse ;  /* 0x00000400c6c67824 */ /* 0x100fe200078e0200 */
        /* <DEDUP_REMOVED lines=8> */
[C---:B------:R-:W-:Y:S01]  /*07a0*/  @P1 IADD3 R228, R227.reuse, -0x20, RZ ;  /* 0xffffffe0e3e41810 */ /* 0x040fe20007ffe0ff */
[----:B------:R-:W-:Y:S01]  /*07b0*/  IMAD R193, R194, 0x2, R193 ;  /* 0x00000002c2c17824 */ /* 0x000fe200078e02c1 */
[----:B------:R-:W-:Y:S01]  /*07c0*/  IADD3 R247, R246, 0x40, RZ ;  /* 0x00000040f6f77810 */ /* 0x000fe20007ffe0ff */
[----:B------:R-:W-:Y:S01]  /*07d0*/  IMAD.IADD R230, R227, 0x1, R229 ;  /* 0x00000001e3e67824 */ /* 0x000fe200078e02e5 */
[----:B------:R-:W-:Y:S01]  /*07e0*/  LOP3.LUT R203, R3, R0, RZ, 0xfc, !PT ;  /* 0x0000000003cb7212 */ /* 0x000fe200078efcff */
        /* <DEDUP_REMOVED lines=9> */
.L_x_1504:
[----:B-1----:R-:W1:Y:S01]  /*0880*/  S2R R30, SR_CTAID.Y ;  /* 0x00000000001e7919 */ /* 0x002e620000002600 */
[----:B--2-4-:R-:W2:Y:S01]  /*0890*/  LDC.U8 R0, c[0x0][0x312] ;  /* 0x0000c480ff007b82 */ /* 0x014ea20000000000 */
[----:B------:R-:W-:-:S02]  /*08a0*/  ISETP.NE.U32.AND P2, PT, RZ, c[0x0][0x240], PT ;  /* 0x00009000ff007a0c */ /* 0x000fc40003f45070 */
[----:B------:R-:W-:Y:S02]  /*08b0*/  ISETP.EQ.U32.AND P5, PT, RZ, c[0x0][0x248], PT ;  /* 0x00009200ff007a0c */ /* 0x000fe40003fa2070 */
[----:B------:R-:W-:Y:S02]  /*08c0*/  ISETP.NE.AND.EX P2, PT, RZ, c[0x0][0x244], PT, P2 ;  /* 0x00009100ff007a0c */ /* 0x000fe40003f45320 */
[----:B------:R-:W-:Y:S01]  /*08d0*/  ISETP.NE.U32.AND P3, PT, RZ, c[0x0][0x250], PT ;  /* 0x00009400ff007a0c */ /* 0x000fe20003f65070 */
[----:B------:R-:W-:-:S03]  /*08e0*/  IMAD.MOV.U32 R31, RZ, RZ, -0x1 ;  /* 0xffffffffff1f7424 */ /* 0x000fc600078e00ff */
[----:B------:R-:W-:Y:S01]  /*08f0*/  ISETP.NE.AND.EX P3, PT, RZ, c[0x0][0x254], PT, P3 ;  /* 0x00009500ff007a0c */ /* 0x000fe20003f65330 */
[----:B-1----:R-:W-:Y:S01]  /*0900*/  IMAD.SHL.U32 R8, R30, 0x4, RZ ;  /* 0x000000041e087824 */ /* 0x002fe200078e00ff */
[----:B------:R-:W-:Y:S02]  /*0910*/  SHF.R.S32.HI R27, RZ, 0x1f, R30 ;  /* 0x0000001fff1b7819 */ /* 0x000fe4000001141e */
[----:B--2---:R-:W-:Y:S01]  /*0920*/  ISETP.NE.AND P4, PT, R0, RZ, PT ;  /* 0x000000ff0000720c */ /* 0x004fe20003f85270 */
[----:B------:R-:W-:Y:S01]  /*0930*/  IMAD.MOV.U32 R0, RZ, RZ, -0x1 ;  /* 0xffffffffff007424 */ /* 0x000fe200078e00ff */
[----:B------:R-:W-:Y:S02]  /*0940*/  SHF.L.U64.HI R7, R30, 0x2, R27 ;  /* 0x000000021e077819 */ /* 0x000fe4000001021b */
[----:B---3--:R-:W-:Y:S02]  /*0950*/  IADD3 R2, P0, R8, c[0x0][0x240], RZ ;  /* 0x0000900008027a10 */ /* 0x008fe40007f1e0ff */
        /* <DEDUP_REMOVED lines=17> */
[----:B------:R-:W-:Y:S05]  /*0a70*/  @!P0 BRA `(.L_x_1456) ;  /* 0x0000003000008947 */ /* 0x000fea0003800000 */
[----:B------:R-:W2:Y:S02]  /*0a80*/  @P4 LDG.E R4, [R2.64+0x4] ;  /* 0x0000040602044981 */ /* 0x000ea4000c1e1900 */
[----:B--2---:R-:W-:-:S06]  /*0a90*/  @P4 IADD3 R4, R4, -R31, RZ ;  /* 0x8000001f04044210 */ /* 0x004fcc0007ffe0ff */
[----:B------:R2:W5:Y:S02]  /*0aa0*/  @!P4 LDG.E R4, [R2.64] ;  /* 0x000000060204c981 */ /* 0x000564000c1e1900 */
.L_x_1456:
        /* <DEDUP_REMOVED lines=14> */
[C---:B------:R-:W-:Y:S01]  /*0b90*/  IADD3 R2, R235.reuse, 0x40, R237 ;  /* 0x00000040eb027810 */ /* 0x040fe20007ffe0ed */
[----:B------:R-:W-:Y:S01]  /*0ba0*/  IMAD.WIDE.U32 R8, R30, c[0x0][0x178], RZ ;  /* 0x00005e001e087a25 */ /* 0x000fe200078e00ff */
[----:B------:R-:W-:Y:S02]  /*0bb0*/  IADD3 R3, R235, 0x3f, RZ ;  /* 0x0000003feb037810 */ /* 0x000fe40007ffe0ff */
[----:B------:R-:W-:Y:S02]  /*0bc0*/  IADD3 R2, R2, c[0x0][0x2e4], -R218 ;  /* 0x0000b90002027a10 */ /* 0x000fe40007ffe8da */
        /* <DEDUP_REMOVED lines=9> */
[----:B------:R-:W-:Y:S02]  /*0c60*/  SHF.R.S32.HI R7, RZ, 0x6, R3 ;  /* 0x00000006ff077819 */ /* 0x000fe40000011403 */
[----:B------:R-:W-:Y:S01]  /*0c70*/  SHF.R.S32.HI R3, RZ, 0x6, R2 ;  /* 0x00000006ff037819 */ /* 0x000fe20000011402 */
[----:B------:R-:W-:-:S02]  /*0c80*/  IMAD R2, R30, c[0x0][0x17c], R4 ;  /* 0x00005f001e027a24 */ /* 0x000fc400078e0204 */
[----:B------:R-:W-:Y:S01]  /*0c90*/  IMAD.WIDE.U32 R4, R0, c[0x0][0x190], RZ ;  /* 0x0000640000047a25 */ /* 0x000fe200078e00ff */
[----:B------:R-:W-:-:S03]  /*0ca0*/  IMNMX R211, R7, R3, PT ;  /* 0x0000000307d37217 */ /* 0x000fc60003800200 */
[----:B------:R-:W-:Y:S01]  /*0cb0*/  IMAD.IADD R20, R9, 0x1, R2 ;  /* 0x0000000109147824 */ /* 0x000fe200078e0202 */
[----:B------:R-:W-:Y:S01]  /*0cc0*/  LEA R9, R211, 0xffffffc0, 0x6 ;  /* 0xffffffc0d3097811 */ /* 0x000fe200078e30ff */
[----:B------:R-:W-:Y:S01]  /*0cd0*/  IMAD R7, R0, c[0x0][0x194], RZ ;  /* 0x0000650000077a24 */ /* 0x000fe200078e02ff */
[----:B------:R-:W-:Y:S01]  /*0ce0*/  SEL R25, R8, R4, !P1 ;  /* 0x0000000408197207 */ /* 0x000fe20004800000 */
[----:B------:R-:W-:Y:S01]  /*0cf0*/  @P0 IMAD.WIDE.U32 R2, R6, c[0x0][0x198], RZ ;  /* 0x0000660006020a25 */ /* 0x000fe200078e00ff */
[----:B------:R-:W-:-:S03]  /*0d00*/  SHF.R.S32.HI R17, RZ, 0x1f, R9 ;  /* 0x0000001fff117819 */ /* 0x000fc60000011409 */
[----:B------:R-:W-:Y:S02]  /*0d10*/  @P1 IMAD.IADD R20, R5, 0x1, R7 ;  /* 0x0000000105141824 */ /* 0x000fe400078e0207 */
        /* <DEDUP_REMOVED lines=13> */
.L_x_1458:
        /* <DEDUP_REMOVED lines=15> */
.L_x_1459:
        /* <DEDUP_REMOVED lines=10> */
[----:B------:R-:W-:Y:S01]  /*0f80*/  @P1 IMAD.MOV.U32 R10, RZ, RZ, R4 ;  /* 0x000000ffff0a1224 */ /* 0x000fe200078e0004 */
[----:B------:R-:W-:Y:S01]  /*0f90*/  SHF.R.S32.HI R12, RZ, 0x1f, R12 ;  /* 0x0000001fff0c7819 */ /* 0x000fe2000001140c */
[----:B------:R-:W-:Y:S01]  /*0fa0*/  @!P1 IMAD.WIDE.U32 R4, R30, c[0x0][0x368], RZ ;  /* 0x0000da001e049a25 */ /* 0x000fe200078e00ff */
[----:B------:R-:W-:Y:S01]  /*0fb0*/  ISETP.GE.AND P4, PT, R7, RZ, PT ;  /* 0x000000ff0700720c */ /* 0x000fe20003f86270 */
[----:B------:R-:W5:Y:S01]  /*0fc0*/  LDC.U8 R28, c[0x0][0x3d0] ;  /* 0x0000f400ff1c7b82 */ /* 0x000f620000000000 */
[----:B------:R-:W-:Y:S01]  /*0fd0*/  MOV R29, c[0x0][0x22c] ;  /* 0x00008b00001d7a02 */ /* 0x000fe20000000f00 */
[----:B------:R-:W-:Y:S01]  /*0fe0*/  IMAD R7, R12, R30, RZ ;  /* 0x0000001e0c077224 */ /* 0x000fe200078e02ff */
[----:B------:R-:W-:Y:S01]  /*0ff0*/  @!P1 MOV R10, R4 ;  /* 0x00000004000a9202 */ /* 0x000fe20000000f00 */
[----:B------:R-:W-:Y:S01]  /*1000*/  IMAD.WIDE.U32 R12, R30, c[0x0][0x224], RZ ;  /* 0x000089001e0c7a25 */ /* 0x000fe200078e00ff */
[----:B------:R-:W-:Y:S01]  /*1010*/  SHF.R.S32.HI R241, RZ, 0x1f, R240 ;  /* 0x0000001ffff17819 */ /* 0x000fe200000114f0 */
[----:B---3--:R-:W3:Y:S02]  /*1020*/  MUFU.RCP R2, R2 ;  /* 0x0000000200027308 */ /* 0x008ee40000001000 */
[----:B------:R-:W-:Y:S01]  /*1030*/  IMAD.WIDE R18, R29, c[0x0][0x1c0], RZ ;  /* 0x000070001d127a25 */ /* 0x000fe200078e02ff */
[----:B--2---:R-:W-:-:S02]  /*1040*/  ISETP.NE.AND P3, PT, R14, RZ, PT ;  /* 0x000000ff0e00720c */ /* 0x004fc40003f65270 */
        /* <DEDUP_REMOVED lines=15> */
[----:B------:R-:W-:Y:S02]  /*1140*/  ISETP.GT.U32.AND P5, PT, R11, R3, PT ;  /* 0x000000030b00720c */ /* 0x000fe40003fa4070 */
[----:B------:R-:W-:Y:S01]  /*1150*/  SEL R8, R8, RZ, P2 ;  /* 0x000000ff08087207 */ /* 0x000fe20001000000 */
[----:B------:R-:W-:-:S02]  /*1160*/  IMAD.IADD R4, R13, 0x1, R5 ;  /* 0x000000010d047824 */ /* 0x000fc400078e0205 */
[-C--:B------:R-:W-:Y:S02]  /*1170*/  IMAD R5, R19, R12.reuse, RZ ;  /* 0x0000000c13057224 */ /* 0x080fe400078e02ff */
[----:B------:R-:W-:-:S04]  /*1180*/  IMAD.WIDE.U32 R12, R18, R12, RZ ;  /* 0x0000000c120c7225 */ /* 0x000fc800078e00ff */
[----:B------:R-:W-:Y:S01]  /*1190*/  IMAD R5, R18, R4, R5 ;  /* 0x0000000412057224 */ /* 0x000fe200078e0205 */
[----:B------:R-:W-:Y:S01]  /*11a0*/  SEL R4, R6, RZ, P2 ;  /* 0x000000ff06047207 */ /* 0x000fe20001000000 */
[----:B------:R-:W-:Y:S01]  /*11b0*/  @!P5 IMAD.IADD R3, R3, 0x1, -R11 ;  /* 0x000000010303d824 */ /* 0x000fe200078e0a0b */
[----:B------:R-:W-:Y:S01]  /*11c0*/  @!P5 IADD3 R2, R2, 0x1, RZ ;  /* 0x000000010202d810 */ /* 0x000fe20007ffe0ff */
[----:B------:R-:W-:Y:S01]  /*11d0*/  IMAD.WIDE.U32 R6, R18, R0, RZ ;  /* 0x0000000012067225 */ /* 0x000fe200078e00ff */
[----:B------:R-:W-:Y:S02]  /*11e0*/  IADD3 R4, P2, R9, R4, RZ ;  /* 0x0000000409047210 */ /* 0x000fe40007f5e0ff */
[----:B------:R-:W-:Y:S01]  /*11f0*/  ISETP.GE.U32.AND P6, PT, R3, R11, PT ;  /* 0x0000000b0300720c */ /* 0x000fe20003fc6070 */
[C---:B------:R-:W-:Y:S01]  /*1200*/  IMAD R3, R19.reuse, R0, RZ ;  /* 0x0000000013037224 */ /* 0x040fe200078e02ff */
[----:B------:R-:W-:Y:S01]  /*1210*/  ISETP.NE.AND P5, PT, RZ, c[0x0][0x1c8], PT ;  /* 0x00007200ff007a0c */ /* 0x000fe20003fa5270 */
[----:B------:R-:W-:Y:S01]  /*1220*/  IMAD R14, R19, R4, RZ ;  /* 0x00000004130e7224 */ /* 0x000fe200078e02ff */
[----:B------:R-:W-:Y:S01]  /*1230*/  IADD3.X R8, R17, R8, RZ, P2, !PT ;  /* 0x0000000811087210 */ /* 0x000fe200017fe4ff */
[----:B------:R-:W-:Y:S01]  /*1240*/  IMAD.IADD R11, R13, 0x1, R5 ;  /* 0x000000010d0b7824 */ /* 0x000fe200078e0205 */
[----:B------:R-:W-:Y:S01]  /*1250*/  SEL R16, R12, R6, !P1 ;  /* 0x000000060c107207 */ /* 0x000fe20004800000 */
[----:B------:R-:W-:Y:S01]  /*1260*/  @P3 IMAD R6, R30, c[0x0][0x214], RZ ;  /* 0x000085001e063a24 */ /* 0x000fe200078e02ff */
[----:B------:R-:W-:Y:S01]  /*1270*/  @P1 IADD3 R11, R7, R3, RZ ;  /* 0x00000003070b1210 */ /* 0x000fe20007ffe0ff */
[----:B------:R-:W-:Y:S01]  /*1280*/  IMAD.WIDE.U32 R4, R18, R4, RZ ;  /* 0x0000000412047225 */ /* 0x000fe200078e00ff */
[----:B-----5:R-:W-:-:S02]  /*1290*/  ISETP.NE.AND P2, PT, R28, RZ, PT ;  /* 0x000000ff1c00720c */ /* 0x020fc40003f45270 */
[----:B------:R-:W-:Y:S01]  /*12a0*/  @P3 SEL R3, R6, R0, !P1 ;  /* 0x0000000006033207 */ /* 0x000fe20004800000 */
[----:B------:R-:W-:Y:S01]  /*12b0*/  IMAD R13, R18, R8, R14 ;  /* 0x00000008120d7224 */ /* 0x000fe200078e020e */
[----:B------:R-:W-:Y:S01]  /*12c0*/  @P6 IADD3 R2, R2, 0x1, RZ ;  /* 0x0000000102026810 */ /* 0x000fe20007ffe0ff */
[----:B----4-:R-:W-:-:S04]  /*12d0*/  IMAD.WIDE.U32 R18, R21, c[0x0][0x3d8], RZ ;  /* 0x0000f60015127a25 */ /* 0x010fc800078e00ff */
[----:B------:R-:W-:Y:S01]  /*12e0*/  IMAD.MOV.U32 R12, RZ, RZ, R2 ;  /* 0x000000ffff0c7224 */ /* 0x000fe200078e0002 */
[----:B------:R-:W-:Y:S01]  /*12f0*/  SEL R18, R18, RZ, P2 ;  /* 0x000000ff12127207 */ /* 0x000fe20001000000 */
[----:B------:R-:W-:Y:S01]  /*1300*/  IMAD R7, R21, c[0x0][0x3dc], R19 ;  /* 0x0000f70015077a24 */ /* 0x000fe200078e0213 */
[----:B------:R-:W-:Y:S01]  /*1310*/  SHF.R.S32.HI R19, RZ, 0x1f, R237 ;  /* 0x0000001fff137819 */ /* 0x000fe200000114ed */
[----:B------:R-:W-:Y:S01]  /*1320*/  @!P3 IMAD R8, R30, c[0x0][0x1c0], R240 ;  /* 0x000070001e08ba24 */ /* 0x000fe200078e02f0 */
[----:B------:R-:W-:Y:S01]  /*1330*/  @!P4 IADD3 R12, -R12, RZ, RZ ;  /* 0x000000ff0c0cc210 */ /* 0x000fe20007ffe1ff */
[C---:B------:R-:W-:Y:S01]  /*1340*/  IMAD R2, R240.reuse, c[0x0][0x22c], RZ ;  /* 0x00008b00f0027a24 */ /* 0x040fe200078e02ff */
[----:B------:R-:W-:Y:S01]  /*1350*/  @!P5 LOP3.LUT R12, RZ, c[0x0][0x1c8], RZ, 0x33, !PT ;  /* 0x00007200ff0cda12 */ /* 0x000fe200078e33ff */
[----:B------:R-:W-:Y:S01]  /*1360*/  @P3 IMAD R6, R240, c[0x0][0x234], R3 ;  /* 0x00008d00f0063a24 */ /* 0x000fe200078e0203 */
[----:B------:R-:W-:Y:S01]  /*1370*/  SEL R14, R7, RZ, P2 ;  /* 0x000000ff070e7207 */ /* 0x000fe20001000000 */
[----:B------:R-:W-:Y:S01]  /*1380*/  @!P3 IMAD R6, R8, c[0x0][0x214], RZ ;  /* 0x000085000806ba24 */ /* 0x000fe200078e02ff */
[----:B------:R-:W-:-:S02]  /*1390*/  SHF.R.S32.HI R8, RZ, 0x1f, R2 ;  /* 0x0000001fff087819 */ /* 0x000fc40000011402 */
        /* <DEDUP_REMOVED lines=10> */
.L_x_1460:
[----:B------:R-:W-:-:S04]  /*1440*/  IMAD R0, R30, c[0x0][0x1c0], R240 ;  /* 0x000070001e007a24 */ /* 0x000fc800078e02f0 */
[----:B------:R-:W-:Y:S02]  /*1450*/  IMAD R0, R0, c[0x0][0x224], RZ ;  /* 0x0000890000007a24 */ /* 0x000fe400078e02ff */
.L_x_1461:
[----:B------:R-:W2:Y:S01]  /*1460*/  S2R R28, SR_TID.X ;  /* 0x00000000001c7919 */ /* 0x000ea20000002100 */
[----:B------:R-:W-:Y:S01]  /*1470*/  IMAD R29, R29, c[0x0][0x1c0], RZ ;  /* 0x000070001d1d7a24 */ /* 0x000fe200078e02ff */
[----:B------:R-:W-:Y:S01]  /*1480*/  SHF.R.S32.HI R223, RZ, 0x1f, R222 ;  /* 0x0000001fffdf7819 */ /* 0x000fe200000114de */
[----:B------:R-:W-:Y:S01]  /*1490*/  IMAD.MOV.U32 R221, RZ, RZ, 0x4 ;  /* 0x00000004ffdd7424 */ /* 0x000fe200078e00ff */
[----:B------:R-:W-:Y:S01]  /*14a0*/  IADD3 R220, R9, R6, RZ ;  /* 0x0000000609dc7210 */ /* 0x000fe20007ffe0ff */
[----:B------:R-:W-:Y:S01]  /*14b0*/  IMAD.SHL.U32 R3, R29, 0x40, RZ ;  /* 0x000000401d037824 */ /* 0x000fe200078e00ff */
[----:B------:R-:W-:Y:S01]  /*14c0*/  BSSY B1, `(.L_x_1457) ;  /* 0x0000804000017945 */ /* 0x000fe20003800000 */
[----:B------:R-:W-:-:S03]  /*14d0*/  IMAD.IADD R243, R237, 0x1, R235 ;  /* 0x00000001edf37824 */ /* 0x000fc600078e02eb */
[----:B------:R-:W-:Y:S01]  /*14e0*/  IADD3 R5, P3, P1, R4, R3, R2 ;  /* 0x0000000304057210 */ /* 0x000fe2000797e002 */
[----:B------:R-:W-:Y:S01]  /*14f0*/  IMAD.IADD R4, R9, 0x1, R0 ;  /* 0x0000000109047824 */ /* 0x000fe200078e0200 */
[----:B------:R-:W-:Y:S01]  /*1500*/  SHF.R.S32.HI R3, RZ, 0x1f, R3 ;  /* 0x0000001fff037819 */ /* 0x000fe20000011403 */
[----:B------:R-:W-:Y:S01]  /*1510*/  IMAD R0, R17, c[0x0][0x370], RZ ;  /* 0x0000dc0011007a24 */ /* 0x000fe200078e02ff */
[----:B------:R-:W-:Y:S01]  /*1520*/  IADD3 R2, P4, R222, R10, RZ ;  /* 0x0000000ade027210 */ /* 0x000fe20007f9e0ff */
[----:B------:R-:W-:Y:S01]  /*1530*/  IMAD R10, R241, c[0x0][0x1a8], RZ ;  /* 0x00006a00f10a7a24 */ /* 0x000fe200078e02ff */
[----:B------:R-:W-:Y:S01]  /*1540*/  IADD3.X R8, R7, R3, R8, P3, P1 ;  /* 0x0000000307087210 */ /* 0x000fe20001fe2408 */
[----:B------:R-:W-:-:S04]  /*1550*/  IMAD.WIDE R6, R4, R221, c[0x0][0x3c8] ;  /* 0x0000f20004067625 */ /* 0x000fc800078e02dd */
[----:B------:R-:W-:Y:S01]  /*1560*/  IMAD.X R3, R223, 0x1, R15, P4 ;  /* 0x00000001df037824 */ /* 0x000fe200020e060f */
[----:B------:R-:W-:Y:S01]  /*1570*/  IADD3 R15, P3, P1, R18, R5, R16 ;  /* 0x00000005120f7210 */ /* 0x000fe2000797e010 */
[C---:B------:R-:W-:Y:S01]  /*1580*/  IMAD R0, R9.reuse, c[0x0][0x374], R0 ;  /* 0x0000dd0009007a24 */ /* 0x040fe200078e0200 */
[----:B--2---:R-:W-:Y:S01]  /*1590*/  SHF.R.S32.HI R18, RZ, 0x1f, R28 ;  /* 0x0000001fff127819 */ /* 0x004fe2000001141c */
[----:B------:R-:W-:Y:S01]  /*15a0*/  IMAD.WIDE.U32 R2, R9, c[0x0][0x370], R2 ;  /* 0x0000dc0009027a25 */ /* 0x000fe200078e0002 */
[----:B------:R-:W-:Y:S02]  /*15b0*/  IADD3 R4, P4, R238, R9, RZ ;  /* 0x00000009ee047210 */ /* 0x000fe40007f9e0ff */
[----:B------:R-:W-:Y:S01]  /*15c0*/  SHF.R.S32.HI R16, RZ, 0x1f, R238 ;  /* 0x0000001fff107819 */ /* 0x000fe200000114ee */
[----:B------:R-:W-:Y:S01]  /*15d0*/  IMAD.MOV.U32 R231, RZ, RZ, R7 ;  /* 0x000000ffffe77224 */ /* 0x000fe200078e0007 */
[----:B------:R-:W-:Y:S01]  /*15e0*/  LEA.HI R7, R18, R28, RZ, 0x5 ;  /* 0x0000001c12077211 */ /* 0x000fe200078f28ff */
[----:B------:R-:W-:Y:S01]  /*15f0*/  IMAD.IADD R3, R3, 0x1, R0 ;  /* 0x0000000103037824 */ /* 0x000fe200078e0200 */
[----:B------:R-:W-:Y:S01]  /*1600*/  IADD3.X R11, R14, R8, R11, P3, P1 ;  /* 0x000000080e0b7210 */ /* 0x000fe20001fe240b */
[----:B------:R-:W-:Y:S01]  /*1610*/  IMAD.MOV.U32 R232, RZ, RZ, R6 ;  /* 0x000000ffffe87224 */ /* 0x000fe200078e0006 */
[----:B------:R-:W-:Y:S01]  /*1620*/  LOP3.LUT R0, R7, 0xffffffe0, RZ, 0xc0, !PT ;  /* 0xffffffe007007812 */ /* 0x000fe200078ec0ff */
[----:B------:R-:W-:Y:S01]  /*1630*/  IMAD R8, R241, c[0x0][0x378], RZ ;  /* 0x0000de00f1087a24 */ /* 0x000fe200078e02ff */
[----:B------:R-:W-:Y:S01]  /*1640*/  SHF.R.S32.HI R7, RZ, 0x5, R7 ;  /* 0x00000005ff077819 */ /* 0x000fe20000011407 */
[----:B------:R-:W-:Y:S01]  /*1650*/  IMAD.WIDE.U32 R2, R240, c[0x0][0x378], R2 ;  /* 0x0000de00f0027a25 */ /* 0x000fe200078e0002 */
[----:B------:R-:W-:-:S02]  /*1660*/  IADD3 R6, R243, -c[0x0][0x2e8], -R218 ;  /* 0x8000ba00f3067a10 */ /* 0x000fc40007ffe8da */
[----:B------:R-:W-:Y:S01]  /*1670*/  IADD3.X R5, R16, R17, RZ, P4, !PT ;  /* 0x0000001110057210 */ /* 0x000fe200027fe4ff */
[----:B------:R-:W-:Y:S02]  /*1680*/  IMAD.IADD R14, R28, 0x1, -R0 ;  /* 0x000000011c0e7824 */ /* 0x000fe400078e0a00 */
[----:B------:R-:W-:Y:S02]  /*1690*/  IMAD R8, R240, c[0x0][0x37c], R8 ;  /* 0x0000df00f0087a24 */ /* 0x000fe400078e0208 */
[----:B------:R-:W-:Y:S01]  /*16a0*/  IMAD R0, R7, R29, R14 ;  /* 0x0000001d07007224 */ /* 0x000fe200078e020e */
[----:B------:R-:W-:Y:S01]  /*16b0*/  SHF.R.S32.HI R7, RZ, 0x1f, R6 ;  /* 0x0000001fff077819 */ /* 0x000fe20000011406 */
[----:B------:R-:W-:Y:S02]  /*16c0*/  IMAD R5, R5, c[0x0][0x190], RZ ;  /* 0x0000640005057a24 */ /* 0x000fe400078e02ff */
[----:B------:R-:W-:Y:S01]  /*16d0*/  IMAD.IADD R3, R3, 0x1, R8 ;  /* 0x0000000103037824 */ /* 0x000fe200078e0208 */
[----:B------:R-:W-:Y:S01]  /*16e0*/  LEA.HI R6, R7, R6, RZ, 0x6 ;  /* 0x0000000607067211 */ /* 0x000fe200078f30ff */
[----:B------:R-:W-:Y:S01]  /*16f0*/  IMAD R13, R4, c[0x0][0x194], R5 ;  /* 0x00006500040d7a24 */ /* 0x000fe200078e0205 */
[----:B------:R-:W-:Y:S01]  /*1700*/  IADD3 R9, P1, R0, R15, RZ ;  /* 0x0000000f00097210 */ /* 0x000fe20007f3e0ff */
[----:B------:R-:W-:Y:S01]  /*1710*/  IMAD.WIDE.U32 R4, R4, c[0x0][0x190], R222 ;  /* 0x0000640004047a25 */ /* 0x000fe200078e00de */
[----:B------:R-:W-:-:S02]  /*1720*/  SHF.R.S32.HI R6, RZ, 0x6, R6 ;  /* 0x00000006ff067819 */ /* 0x000fc40000011406 */
[----:B------:R-:W-:Y:S01]  /*1730*/  LEA.HI.X.SX32 R7, R0, R11, 0x1, P1 ;  /* 0x0000000b00077211 */ /* 0x000fe200008f0eff */
[----:B------:R-:W-:Y:S01]  /*1740*/  IMAD R0, R16, c[0x0][0x370], RZ ;  /* 0x0000dc0010007a24 */ /* 0x000fe200078e02ff */
[----:B------:R-:W-:Y:S01]  /*1750*/  IMNMX R236, RZ, R6, !PT ;  /* 0x00000006ffec7217 */ /* 0x000fe20007800200 */
[----:B------:R-:W-:Y:S01]  /*1760*/  IMAD R10, R240, c[0x0][0x1ac], R10 ;  /* 0x00006b00f00a7a24 */ /* 0x000fe200078e020a */
[----:B------:R-:W-:Y:S01]  /*1770*/  IADD3 R4, P3, R25, R4, RZ ;  /* 0x0000000419047210 */ /* 0x000fe20007f7e0ff */
[C---:B------:R-:W-:Y:S01]  /*1780*/  IMAD R0, R238.reuse, c[0x0][0x374], R0 ;  /* 0x0000dd00ee007a24 */ /* 0x040fe200078e0200 */
[----:B------:R-:W-:Y:S01]  /*1790*/  ISETP.GT.AND P5, PT, R211, R236, PT ;  /* 0x000000ecd300720c */ /* 0x000fe20003fa4270 */
[----:B------:R-:W-:Y:S01]  /*17a0*/  IMAD.WIDE.U32 R2, R238, c[0x0][0x370], R2 ;  /* 0x0000dc00ee027a25 */ /* 0x000fe200078e0002 */
[----:B------:R-:W-:Y:S02]  /*17b0*/  IADD3.X R5, R20, R5, R13, P3, !PT ;  /* 0x0000000514057210 */ /* 0x000fe40001ffe40d */
[----:B------:R-:W-:Y:S01]  /*17c0*/  LEA R204, P1, R9, c[0x0][0x350], 0x2 ;  /* 0x0000d40009cc7a11 */ /* 0x000fe200078210ff */
[----:B------:R-:W-:Y:S01]  /*17d0*/  IMAD.IADD R0, R3, 0x1, R0 ;  /* 0x0000000103007824 */ /* 0x000fe200078e0200 */
[----:B------:R-:W-:Y:S01]  /*17e0*/  LEA R212, P3, R2, c[0x0][0x330], 0x1 ;  /* 0x0000cc0002d47a11 */ /* 0x000fe200078608ff */
[----:B------:R-:W-:Y:S01]  /*17f0*/  IMAD.WIDE.U32 R4, R240, c[0x0][0x1a8], R4 ;  /* 0x00006a00f0047a25 */ /* 0x000fe200078e0004 */
[----:B------:R-:W-:-:S02]  /*1800*/  LEA.HI.X R205, R9, c[0x0][0x354], R7, 0x2, P1 ;  /* 0x0000d50009cd7a11 */ /* 0x000fc400008f1407 */
[----:B------:R-:W-:Y:S01]  /*1810*/  LEA.HI.X R213, R2, c[0x0][0x334], R0, 0x1, P3 ;  /* 0x0000cd0002d57a11 */ /* 0x000fe200018f0c00 */
[----:B------:R-:W-:Y:S01]  /*1820*/  IMAD.WIDE R220, R220, R221, c[0x0][0x200] ;  /* 0x00008000dcdc7625 */ /* 0x000fe200078e02dd */
[----:B------:R-:W-:Y:S02]  /*1830*/  IADD3 R11, R5, R10, RZ ;  /* 0x0000000a050b7210 */ /* 0x000fe40007ffe0ff */
[C---:B------:R-:W-:Y:S02]  /*1840*/  LEA R214, P4, R4.reuse, c[0x0][0x160], 0x1 ;  /* 0x0000580004d67a11 */ /* 0x040fe400078808ff */
[----:B------:R-:W-:Y:S02]  /*1850*/  IADD3 R211, R211, -0x1, RZ ;  /* 0xffffffffd3d37810 */ /* 0x000fe40007ffe0ff */
        /* <DEDUP_REMOVED lines=17> */
.L_x_1463:
        /* <DEDUP_REMOVED lines=15> */
.L_x_1464:
        /* <DEDUP_REMOVED lines=27> */
.L_x_1466:
[----:B------:R-:W-:Y:S05]  /*1c10*/  BSYNC B0 ;  /* 0x0000000000007941 */ /* 0x000fea0003800000 */
.L_x_1465:
        /* <DEDUP_REMOVED lines=8> */
[----:B--2---:R-:W-:Y:S01]  /*1ca0*/  IMAD.X R2, RZ, RZ, R16, P0 ;  /* 0x000000ffff027224 */ /* 0x004fe200000e0610 */
        /* <DEDUP_REMOVED lines=10> */
.L_x_1468:
[----:B------:R-:W-:Y:S05]  /*1d50*/  BSYNC B0 ;  /* 0x0000000000007941 */ /* 0x000fea0003800000 */
.L_x_1467:
[----:B--2---:R-:W-:Y:S01]  /*1d60*/  IMAD.WIDE.U32 R2, R237, c[0x0][0x3a8], R222 ;  /* 0x0000ea00ed027a25 */ /* 0x004fe200078e00de */
        /* <DEDUP_REMOVED lines=24> */
.L_x_1470:
[----:B------:R-:W-:Y:S05]  /*1ef0*/  BSYNC B0 ;  /* 0x0000000000007941 */ /* 0x000fea0003800000 */
.L_x_1469:
[----:B------:R-:W-:Y:S05]  /*1f00*/  @P3 BRA `(.L_x_1471) ;  /* 0x000075f000003947 */ /* 0x000fea0003800000 */
[----:B------:R-:W-:Y:S01]  /*1f10*/  IADD3 R0, P0, R238, 0x20, RZ ;  /* 0x00000020ee007810 */ /* 0x000fe20007f1e0ff */
[----:B------:R-:W-:Y:S01]  /*1f20*/  IMAD.MOV.U32 R5, RZ, RZ, R8 ;  /* 0x000000ffff057224 */ /* 0x000fe200078e0008 */
[----:B------:R-:W-:-:S03]  /*1f30*/  ISETP.GE.AND P1, PT, R222, c[0x0][0x220], PT ;  /* 0x00008800de007a0c */ /* 0x000fc60003f26270 */
        /* <DEDUP_REMOVED lines=14> */
.L_x_1462:
        /* <DEDUP_REMOVED lines=31> */
.L_x_1473:
[----:B------:R-:W-:Y:S05]  /*2210*/  BSYNC B0 ;  /* 0x0000000000007941 */ /* 0x000fea0003800000 */
.L_x_1472:
        /* <DEDUP_REMOVED lines=39> */
.L_x_1475:
[----:B------:R-:W-:Y:S05]  /*2490*/  BSYNC B0 ;  /* 0x0000000000007941 */ /* 0x000fea0003800000 */
.L_x_1474:
        /* <DEDUP_REMOVED lines=19> */
.L_x_1477:
        /* <DEDUP_REMOVED lines=28> */
.L_x_1478:
[----:B------:R-:W-:Y:S05]  /*2790*/  BSYNC B0 ;  /* 0x0000000000007941 */ /* 0x000fea0003800000 */
.L_x_1476:
        /* <DEDUP_REMOVED lines=17> */
.L_x_1480:
        /* <DEDUP_REMOVED lines=38> */
.L_x_1481:
[----:B------:R-:W-:Y:S05]  /*2b10*/  BSYNC B0 ;  /* 0x0000000000007941 */ /* 0x000fea0003800000 */
.L_x_1479:
        /* <DEDUP_REMOVED lines=55> */
.L_x_1483:
[----:B--2---:R-:W-:Y:S05]  /*2e90*/  BSYNC B0 ;  /* 0x0000000000007941 */ /* 0x004fea0003800000 */
.L_x_1482:
        /* <DEDUP_REMOVED lines=38> */
.L_x_1485:
[----:B------:R-:W-:Y:S05]  /*3100*/  BSYNC B0 ;  /* 0x0000000000007941 */ /* 0x000fea0003800000 */
.L_x_1484:
        /* <DEDUP_REMOVED lines=45> */
.L_x_1487:
[----:B------:R-:W-:Y:S05]  /*33e0*/  BSYNC B0 ;  /* 0x0000000000007941 */ /* 0x000fea0003800000 */
.L_x_1486:
        /* <DEDUP_REMOVED lines=36> */
.L_x_1489:
[----:B------:R-:W-:Y:S05]  /*3630*/  BSYNC B0 ;  /* 0x0000000000007941 */ /* 0x000fea0003800000 */
.L_x_1488:
[----:B------:R-:W-:Y:S01]  /*3640*/  ISETP.NE.U32.AND P5, PT, RZ, c[0x0][0x318], PT ;  /* 0x0000c600ff007a0c */ /* 0x000fe20003fa5070 */
[----:B------:R-:W-:Y:S01]  /*3650*/  IMAD.MOV.U32 R216, RZ, RZ, c[0x0][0x308] ;  /* 0x0000c200ffd87624 */ /* 0x000fe200078e00ff */
[----:B------:R-:W0:Y:S01]  /*3660*/  LDGDEPBAR ;  /* 0x00000000000079af */ /* 0x000e220000000000 */
[----:B------:R-:W-:Y:S01]  /*3670*/  IMAD.MOV.U32 R217, RZ, RZ, c[0x0][0x30c] ;  /* 0x0000c300ffd97624 */ /* 0x000fe200078e00ff */
[----:B------:R-:W-:-:S13]  /*3680*/  ISETP.NE.AND.EX P5, PT, RZ, c[0x0][0x31c], PT, P5 ;  /* 0x0000c700ff007a0c */ /* 0x000fda0003fa5350 */
[----:B------:R-:W-:Y:S02]  /*3690*/  @P5 IMAD R0, R27, c[0x0][0x320], RZ ;  /* 0x0000c8001b005a24 */ /* 0x000fe400078e02ff */
[----:B-1----:R-:W-:-:S04]  /*36a0*/  @P5 IMAD.WIDE.U32 R2, R30, c[0x0][0x320], R240 ;  /* 0x0000c8001e025a25 */ /* 0x002fc800078e00f0 */
[----:B------:R-:W-:Y:S01]  /*36b0*/  @P5 IMAD R0, R30, c[0x0][0x324], R0 ;  /* 0x0000c9001e005a24 */ /* 0x000fe200078e0200 */
[----:B------:R-:W-:-:S03]  /*36c0*/  @P5 LEA R4, P1, R2, c[0x0][0x318], 0x2 ;  /* 0x0000c60002045a11 */ /* 0x000fc600078210ff */
[----:B------:R-:W-:-:S05]  /*36d0*/  @P5 IMAD.IADD R0, R3, 0x1, R0 ;  /* 0x0000000103005824 */ /* 0x000fca00078e0200 */
[----:B------:R-:W-:Y:S02]  /*36e0*/  @P5 LEA.HI.X R5, R2, c[0x0][0x31c], R0, 0x2, P1 ;  /* 0x0000c70002055a11 */ /* 0x000fe400008f1400 */
[----:B--2---:R1:W2:Y:S04]  /*36f0*/  LDG.E.64 R2, [R216.64+0x8] ;  /* 0x00000806d8027981 */ /* 0x0042a8000c1e1b00 */
[----:B----4-:R3:W4:Y:S04]  /*3700*/  @P5 LDG.E R6, [R4.64] ;  /* 0x0000000604065981 */ /* 0x010728000c1e1900 */
[----:B-1----:R-:W4:Y:S01]  /*3710*/  LDG.E.64 R216, [R216.64] ;  /* 0x00000006d8d87981 */ /* 0x002f22000c1e1b00 */
[CC--:B------:R-:W-:Y:S01]  /*3720*/  LEA.HI R0, R18.reuse, R28.reuse, RZ, 0x4 ;  /* 0x0000001c12007211 */ /* 0x0c0fe200078f20ff */
[----:B------:R-:W4:Y:S01]  /*3730*/  @P5 MUFU.RCP R9, c[0x0][0x238] ;  /* 0x00008e0000095b08 */ /* 0x000f220000001000 */
[----:B------:R-:W-:Y:S01]  /*3740*/  LEA.HI R7, R18, R28, RZ, 0x7 ;  /* 0x0000001c12077211 */ /* 0x000fe200078f38ff */
[----:B------:R-:W1:Y:S01]  /*3750*/  S2R R10, SR_TID.X ;  /* 0x00000000000a7919 */ /* 0x000e620000002100 */
[----:B------:R-:W-:Y:S01]  /*3760*/  LOP3.LUT R0, R0, 0xfffffff0, RZ, 0xc0, !PT ;  /* 0xfffffff000007812 */ /* 0x000fe200078ec0ff */
[----:B---3--:R-:W-:Y:S01]  /*3770*/  IMAD R5, R30, c[0x0][0x1c0], R240 ;  /* 0x000070001e057a24 */ /* 0x008fe200078e02f0 */
[----:B------:R-:W-:Y:S01]  /*3780*/  SHF.R.S32.HI R8, RZ, 0x7, R7 ;  /* 0x00000007ff087819 */ /* 0x000fe20000011407 */
[----:B------:R-:W-:Y:S01]  /*3790*/  IMAD.MOV.U32 R196, RZ, RZ, 0x40 ;  /* 0x00000040ffc47424 */ /* 0x000fe200078e00ff */
[----:B------:R-:W-:Y:S01]  /*37a0*/  CS2R R142, SRZ ;  /* 0x00000000008e7805 */ /* 0x000fe2000001ff00 */
[----:B------:R-:W-:Y:S01]  /*37b0*/  IMAD.IADD R0, R28, 0x1, -R0 ;  /* 0x000000011c007824 */ /* 0x000fe200078e0a00 */
[----:B------:R-:W-:Y:S01]  /*37c0*/  CS2R R140, SRZ ;  /* 0x00000000008c7805 */ /* 0x000fe2000001ff00 */
[----:B------:R-:W-:Y:S01]  /*37d0*/  IMAD.SHL.U32 R7, R8, 0x20, RZ ;  /* 0x0000002008077824 */ /* 0x000fe200078e00ff */
[----:B------:R-:W-:Y:S01]  /*37e0*/  CS2R R146, SRZ ;  /* 0x0000000000927805 */ /* 0x000fe2000001ff00 */
[----:B------:R-:W-:Y:S01]  /*37f0*/  IMAD R8, R68, 0x2, R8 ;  /* 0x0000000244087824 */ /* 0x000fe200078e0208 */
[----:B------:R-:W-:Y:S01]  /*3800*/  SHF.R.S32.HI R4, RZ, 0x1f, R0 ;  /* 0x0000001fff047819 */ /* 0x000fe20000011400 */
[----:B------:R-:W-:Y:S01]  /*3810*/  IMAD.MOV.U32 R207, RZ, RZ, RZ ;  /* 0x000000ffffcf7224 */ /* 0x000fe200078e00ff */
[----:B------:R-:W-:Y:S01]  /*3820*/  CS2R R144, SRZ ;  /* 0x0000000000907805 */ /* 0x000fe2000001ff00 */
[----:B------:R-:W-:Y:S01]  /*3830*/  IMAD.MOV.U32 R224, RZ, RZ, c[0x0][0x2e4] ;  /* 0x0000b900ffe07624 */ /* 0x000fe200078e00ff */
[----:B------:R-:W-:Y:S01]  /*3840*/  LEA.HI R4, R4, R0, RZ, 0x3 ;  /* 0x0000000004047211 */ /* 0x000fe200078f18ff */
[----:B------:R-:W-:Y:S01]  /*3850*/  IMAD.MOV.U32 R210, RZ, RZ, R206 ;  /* 0x000000ffffd27224 */ /* 0x000fe200078e00ce */
[----:B------:R-:W-:Y:S01]  /*3860*/  CS2R R138, SRZ ;  /* 0x00000000008a7805 */ /* 0x000fe2000001ff00 */
[----:B------:R-:W-:Y:S01]  /*3870*/  CS2R R136, SRZ ;  /* 0x0000000000887805 */ /* 0x000fe2000001ff00 */
[----:B------:R-:W-:Y:S01]  /*3880*/  LOP3.LUT R4, R4, 0xfffffff8, RZ, 0xc0, !PT ;  /* 0xfffffff804047812 */ /* 0x000fe200078ec0ff */
[----:B------:R-:W-:Y:S01]  /*3890*/  CS2R R134, SRZ ;  /* 0x0000000000867805 */ /* 0x000fe2000001ff00 */
[----:B------:R-:W-:Y:S01]  /*38a0*/  CS2R R132, SRZ ;  /* 0x0000000000847805 */ /* 0x000fe2000001ff00 */
[----:B------:R-:W-:Y:S01]  /*38b0*/  CS2R R126, SRZ ;  /* 0x00000000007e7805 */ /* 0x000fe2000001ff00 */
[----:B------:R-:W-:Y:S01]  /*38c0*/  CS2R R124, SRZ ;  /* 0x00000000007c7805 */ /* 0x000fe2000001ff00 */
[----:B------:R-:W-:Y:S01]  /*38d0*/  IMAD.IADD R4, R0, 0x1, -R4 ;  /* 0x0000000100047824 */ /* 0x000fe200078e0a04 */
[----:B------:R-:W-:Y:S01]  /*38e0*/  CS2R R130, SRZ ;  /* 0x0000000000827805 */ /* 0x000fe2000001ff00 */
[----:B------:R-:W-:Y:S01]  /*38f0*/  IMAD.SHL.U32 R0, R5, 0x20, RZ ;  /* 0x0000002005007824 */ /* 0x000fe200078e00ff */
[----:B------:R-:W-:Y:S01]  /*3900*/  SHF.R.S32.HI R5, RZ, 0x1f, R14 ;  /* 0x0000001fff057819 */ /* 0x000fe2000001140e */
[----:B-1----:R-:W-:Y:S01]  /*3910*/  IMAD.SHL.U32 R10, R10, 0x2, RZ ;  /* 0x000000020a0a7824 */ /* 0x002fe200078e00ff */
        /* <DEDUP_REMOVED lines=39> */
[----:B--2---:R-:W-:-:S02]  /*3b90*/  IADD3 R14, P4, P3, R0, R2, R14 ;  /* 0x00000002000e7210 */ /* 0x004fc40007b9e00e */
[----:B------:R-:W-:Y:S02]  /*3ba0*/  SHF.R.S32.HI R0, RZ, 0x1f, R0 ;  /* 0x0000001fff007819 */ /* 0x000fe40000011400 */
[----:B------:R-:W-:Y:S01]  /*3bb0*/  R2P PR, R4, 0x6 ;  /* 0x0000000604007804 */ /* 0x000fe20000000000 */
[----:B------:R-:W-:Y:S01]  /*3bc0*/  IMAD.WIDE.U32 R244, R14, -0x2daee0ad, RZ ;  /* 0xd2511f530ef47825 */ /* 0x000fe200078e00ff */
[----:B------:R-:W-:Y:S02]  /*3bd0*/  IADD3.X R251, R0, R3, R5, P4, P3 ;  /* 0x0000000300fb7210 */ /* 0x000fe400027e6405 */
[----:B------:R-:W-:Y:S01]  /*3be0*/  IADD3 R0, R203, 0x3000, RZ ;  /* 0x00003000cb007810 */ /* 0x000fe20007ffe0ff */
[----:B----4-:R-:W-:Y:S01]  /*3bf0*/  @P5 FMUL.FTZ R207, R6, R9 ;  /* 0x0000000906cf5220 */ /* 0x010fe20000410000 */
[----:B------:R-:W-:Y:S02]  /*3c00*/  IADD3 R2, R202, 0x3000, RZ ;  /* 0x00003000ca027810 */ /* 0x000fe40007ffe0ff */
[----:B------:R-:W-:-:S02]  /*3c10*/  SEL R197, R197, 0xffffffe0, !P1 ;  /* 0xffffffe0c5c57807 */ /* 0x000fc40004800000 */
[----:B------:R-:W-:Y:S02]  /*3c20*/  SEL R188, R0, R203, !P0 ;  /* 0x000000cb00bc7207 */ /* 0x000fe40004000000 */
[----:B------:R-:W-:Y:S01]  /*3c30*/  SEL R2, R2, R202, !P0 ;  /* 0x000000ca02027207 */ /* 0x000fe20004000000 */
[----:B------:R-:W-:Y:S01]  /*3c40*/  IMAD.IADD R199, R198, 0x1, R197 ;  /* 0x00000001c6c77824 */ /* 0x000fe200078e02c5 */
[----:B------:R-:W-:Y:S01]  /*3c50*/  IADD3 R0, -R235, R219, -R209 ;  /* 0x000000dbeb007210 */ /* 0x000fe20007ffe9d1 */
[----:B------:R-:W-:Y:S01]  /*3c60*/  IMAD.SHL.U32 R188, R188, 0x2, RZ ;  /* 0x00000002bcbc7824 */ /* 0x000fe200078e00ff */
[----:B------:R-:W-:Y:S01]  /*3c70*/  SEL R196, R196, 0xffffffc0, !P2 ;  /* 0xffffffc0c4c47807 */ /* 0x000fe20005000000 */
[----:B------:R-:W-:Y:S01]  /*3c80*/  IMAD.SHL.U32 R195, R2, 0x2, RZ ;  /* 0x0000000202c37824 */ /* 0x000fe200078e00ff */
[----:B------:R-:W-:Y:S01]  /*3c90*/  IADD3 R3, -R218, 0x40, R243 ;  /* 0x00000040da037810 */ /* 0x000fe20007ffe1f3 */
[----:B------:R-:W-:Y:S01]  /*3ca0*/  IMAD.IADD R249, R0, 0x1, R218 ;  /* 0x0000000100f97824 */ /* 0x000fe200078e02da */
[----:B------:R-:W-:Y:S01]  /*3cb0*/  LOP3.LUT R8, R217, R8, RZ, 0x3c, !PT ;  /* 0x00000008d9087212 */ /* 0x000fe200078e3cff */
[----:B------:R-:W-:Y:S01]  /*3cc0*/  IMAD.IADD R200, R198, 0x1, R196 ;  /* 0x00000001c6c87824 */ /* 0x000fe200078e02c4 */
[----:B------:R-:W-:Y:S01]  /*3cd0*/  IADD3 R250, R3, -c[0x0][0x2e8], RZ ;  /* 0x8000ba0003fa7a10 */ /* 0x000fe20007ffe0ff */
[----:B------:R-:W-:Y:S01]  /*3ce0*/  IMAD.IADD R201, R196, 0x1, R199 ;  /* 0x00000001c4c97824 */ /* 0x000fe200078e02c7 */
[----:B------:R-:W-:-:S02]  /*3cf0*/  LOP3.LUT R248, R8, R245, RZ, 0x3c, !PT ;  /* 0x000000f508f87212 */ /* 0x000fc400078e3cff */
.L_x_1494:
        /* <DEDUP_REMOVED lines=24> */
[----:B------:R-:W-:Y:S01]  /*3e80*/  IMAD.MOV.U32 R80, RZ, RZ, R232 ;  /* 0x000000ffff507224 */ /* 0x000fe200078e00e8 */
[----:B------:R-:W-:Y:S01]  /*3e90*/  HMMA.16816.F32 R16, R72, R82, R16 ;  /* 0x000000524810723c */ /* 0x000fe20000001810 */
[----:B------:R-:W3:Y:S03]  /*3ea0*/  LDSM.16.M88.4 R72, [R190+0x12800] ;  /* 0x01280000be48783b */ /* 0x000ee60000000200 */
[----:B------:R-:W-:Y:S01]  /*3eb0*/  IMAD.MOV.U32 R81, RZ, RZ, R231 ;  /* 0x000000ffff517224 */ /* 0x000fe200078e00e7 */
[C---:B------:R-:W-:Y:S03]  /*3ec0*/  LEA R80, P0, R219.reuse, R80, 0x2 ;  /* 0x00000050db507211 */ /* 0x040fe600078010ff */
[C---:B------:R-:W-:Y:S05]  /*3ed0*/  HMMA.16816.F32 R4, R84.reuse, R88, R4 ;  /* 0x000000585404723c */ /* 0x040fea0000001804 */
[----:B------:R-:W-:Y:S03]  /*3ee0*/  LEA.HI.X.SX32 R81, R219, R81, 0x2, P0 ;  /* 0x00000051db517211 */ /* 0x000fe600000f16ff */
[C---:B------:R-:W-:Y:S01]  /*3ef0*/  HMMA.16816.F32 R8, R84.reuse, R90, R8 ;  /* 0x0000005a5408723c */ /* 0x040fe20000001808 */
[----:B------:R-:W-:Y:S06]  /*3f00*/  LDSM.16.M88.4 R88, [R192+0x14000] ;  /* 0x01400000c058783b */ /* 0x000fec0000000200 */
[----:B-----5:R4:W5:Y:S01]  /*3f10*/  LDG.E R98, [R80.64] ;  /* 0x0000000650627981 */ /* 0x020962000c1e1900 */
[C---:B-1----:R-:W-:Y:S05]  /*3f20*/  HMMA.16816.F32 R12, R84.reuse, R68, R12 ;  /* 0x00000044540c723c */ /* 0x042fea000000180c */
[----:B------:R4:W5:Y:S03]  /*3f30*/  LDG.E R97, [R80.64+0x20] ;  /* 0x0000200650617981 */ /* 0x000966000c1e1900 */
[----:B------:R-:W-:Y:S03]  /*3f40*/  HMMA.16816.F32 R16, R84, R70, R16 ;  /* 0x000000465410723c */ /* 0x000fe60000001810 */
[----:B------:R-:W-:Y:S05]  /*3f50*/  LDSM.16.M88.4 R68, [R192+0x14800] ;  /* 0x01480000c044783b */ /* 0x000fea0000000200 */
[C---:B--2---:R-:W-:Y:S01]  /*3f60*/  HMMA.16816.F32 R4, R76.reuse, R92, R4 ;  /* 0x0000005c4c04723c */ /* 0x044fe20000001804 */
[----:B------:R-:W-:Y:S07]  /*3f70*/  LDSM.16.M88.4 R84, [R0+0x2000] ;  /* 0x002000000054783b */ /* 0x000fee0000000200 */
[C---:B------:R-:W-:Y:S01]  /*3f80*/  HMMA.16816.F32 R8, R76.reuse, R94, R8 ;  /* 0x0000005e4c08723c */ /* 0x040fe20000001808 */
[----:B------:R-:W-:Y:S06]  /*3f90*/  LDSM.16.M88.4 R92, [R189+0x14000] ;  /* 0x01400000bd5c783b */ /* 0x000fec0000000200 */
[----:B----4-:R-:W1:Y:S01]  /*3fa0*/  LDSM.16.M88.4 R80, [R195+0x2000] ;  /* 0x00200000c350783b */ /* 0x010e620000000200 */
[C---:B---3--:R-:W-:Y:S08]  /*3fb0*/  HMMA.16816.F32 R12, R76.reuse, R72, R12 ;  /* 0x000000484c0c723c */ /* 0x048ff0000000180c */
[----:B------:R-:W-:Y:S01]  /*3fc0*/  HMMA.16816.F32 R16, R76, R74, R16 ;  /* 0x0000004a4c10723c */ /* 0x000fe20000001810 */
[----:B------:R-:W2:Y:S06]  /*3fd0*/  LDSM.16.M88.4 R72, [R189+0x14800] ;  /* 0x01480000bd48783b */ /* 0x000eac0000000200 */
[----:B------:R-:W-:Y:S01]  /*3fe0*/  LDSM.16.M88.4 R76, [R2+0x2000] ;  /* 0x00200000024c783b */ /* 0x000fe20000000200 */
[C---:B-1----:R-:W-:Y:S08]  /*3ff0*/  HMMA.16816.F32 R4, R80.reuse, R88, R4 ;  /* 0x000000585004723c */ /* 0x042ff00000001804 */
[C---:B------:R-:W-:Y:S01]  /*4000*/  HMMA.16816.F32 R8, R80.reuse, R90, R8 ;  /* 0x0000005a5008723c */ /* 0x040fe20000001808 */
[----:B------:R-:W1:Y:S07]  /*4010*/  LDSM.16.M88.4 R88, [R191+0x14000] ;  /* 0x01400000bf58783b */ /* 0x000e6e0000000200 */
[C---:B------:R-:W-:Y:S08]  /*4020*/  HMMA.16816.F32 R12, R80.reuse, R68, R12 ;  /* 0x00000044500c723c */ /* 0x040ff0000000180c */
[----:B------:R-:W-:Y:S01]  /*4030*/  HMMA.16816.F32 R16, R80, R70, R16 ;  /* 0x000000465010723c */ /* 0x000fe20000001810 */
[----:B------:R-:W3:Y:S06]  /*4040*/  LDSM.16.M88.4 R68, [R191+0x14800] ;  /* 0x01480000bf44783b */ /* 0x000eec0000000200 */
[----:B------:R-:W-:Y:S01]  /*4050*/  LDSM.16.M88.4 R80, [R3+0x2000] ;  /* 0x002000000350783b */ /* 0x000fe20000000200 */
[C---:B------:R-:W-:Y:S08]  /*4060*/  HMMA.16816.F32 R4, R84.reuse, R92, R4 ;  /* 0x0000005c5404723c */ /* 0x040ff00000001804 */
[C---:B------:R-:W-:Y:S01]  /*4070*/  HMMA.16816.F32 R8, R84.reuse, R94, R8 ;  /* 0x0000005e5408723c */ /* 0x040fe20000001808 */
[----:B------:R-:W4:Y:S07]  /*4080*/  LDSM.16.M88.4 R92, [R190+0x14000] ;  /* 0x01400000be5c783b */ /* 0x000f2e0000000200 */
[C---:B--2---:R-:W-:Y:S08]  /*4090*/  HMMA.16816.F32 R12, R84.reuse, R72, R12 ;  /* 0x00000048540c723c */ /* 0x044ff0000000180c */
[----:B------:R-:W-:Y:S01]  /*40a0*/  HMMA.16816.F32 R16, R84, R74, R16 ;  /* 0x0000004a5410723c */ /* 0x000fe20000001810 */
[----:B------:R-:W2:Y:S06]  /*40b0*/  LDSM.16.M88.4 R72, [R190+0x14800] ;  /* 0x01480000be48783b */ /* 0x000eac0000000200 */
[----:B------:R-:W-:Y:S01]  /*40c0*/  LDSM.16.M88.4 R84, [R195+0x4000] ;  /* 0x00400000c354783b */ /* 0x000fe20000000200 */
[C---:B-1----:R-:W-:Y:S08]  /*40d0*/  HMMA.16816.F32 R4, R76.reuse, R88, R4 ;  /* 0x000000584c04723c */ /* 0x042ff00000001804 */
[C---:B------:R-:W-:Y:S01]  /*40e0*/  HMMA.16816.F32 R8, R76.reuse, R90, R8 ;  /* 0x0000005a4c08723c */ /* 0x040fe20000001808 */
[----:B------:R-:W1:Y:S07]  /*40f0*/  LDSM.16.M88.4 R88, [R192+0x16000] ;  /* 0x01600000c058783b */ /* 0x000e6e0000000200 */
[C---:B---3--:R-:W-:Y:S08]  /*4100*/  HMMA.16816.F32 R12, R76.reuse, R68, R12 ;  /* 0x000000444c0c723c */ /* 0x048ff0000000180c */
[----:B------:R-:W-:Y:S01]  /*4110*/  HMMA.16816.F32 R16, R76, R70, R16 ;  /* 0x000000464c10723c */ /* 0x000fe20000001810 */
[----:B------:R-:W3:Y:S06]  /*4120*/  LDSM.16.M88.4 R68, [R192+0x16800] ;  /* 0x01680000c044783b */ /* 0x000eec0000000200 */
[----:B------:R1:W-:Y:S01]  /*4130*/  LDSM.16.M88.4 R76, [R0+0x4000] ;  /* 0x00400000004c783b */ /* 0x0003e20000000200 */
[C---:B----4-:R-:W-:Y:S08]  /*4140*/  HMMA.16816.F32 R4, R80.reuse, R92, R4 ;  /* 0x0000005c5004723c */ /* 0x050ff00000001804 */
[C---:B------:R-:W-:Y:S01]  /*4150*/  HMMA.16816.F32 R8, R80.reuse, R94, R8 ;  /* 0x0000005e5008723c */ /* 0x040fe20000001808 */
[----:B------:R-:W4:Y:S07]  /*4160*/  LDSM.16.M88.4 R92, [R189+0x16000] ;  /* 0x01600000bd5c783b */ /* 0x000f2e0000000200 */
[C---:B--2---:R-:W-:Y:S08]  /*4170*/  HMMA.16816.F32 R12, R80.reuse, R72, R12 ;  /* 0x00000048500c723c */ /* 0x044ff0000000180c */
[----:B------:R-:W-:Y:S01]  /*4180*/  HMMA.16816.F32 R16, R80, R74, R16 ;  /* 0x0000004a5010723c */ /* 0x000fe20000001810 */
[----:B------:R-:W2:Y:S06]  /*4190*/  LDSM.16.M88.4 R72, [R189+0x16800] ;  /* 0x01680000bd48783b */ /* 0x000eac0000000200 */
[----:B------:R-:W-:Y:S01]  /*41a0*/  LDSM.16.M88.4 R80, [R191+0x16000] ;  /* 0x01600000bf50783b */ /* 0x000fe20000000200 */
[C---:B-1----:R-:W-:Y:S08]  /*41b0*/  HMMA.16816.F32 R4, R84.reuse, R88, R4 ;  /* 0x000000585404723c */ /* 0x042ff00000001804 */
[C---:B------:R-:W-:Y:S07]  /*41c0*/  HMMA.16816.F32 R8, R84.reuse, R90, R8 ;  /* 0x0000005a5408723c */ /* 0x040fee0000001808 */
[----:B------:R-:W-:Y:S01]  /*41d0*/  IMAD.SHL.U32 R90, R211, 0x40, RZ ;  /* 0x00000040d35a7824 */ /* 0x000fe200078e00ff */
[C---:B---3--:R-:W-:Y:S04]  /*41e0*/  HMMA.16816.F32 R12, R84.reuse, R68, R12 ;  /* 0x00000044540c723c */ /* 0x048fe8000000180c */
[----:B------:R-:W-:Y:S04]  /*41f0*/  IMAD.IADD R0, R249, 0x1, R90 ;  /* 0x00000001f9007824 */ /* 0x000fe800078e025a */
[----:B------:R-:W-:Y:S01]  /*4200*/  HMMA.16816.F32 R16, R84, R70, R16 ;  /* 0x000000465410723c */ /* 0x000fe20000001810 */
[----:B------:R1:W3:Y:S03]  /*4210*/  LDSM.16.M88.4 R68, [R2+0x4000] ;  /* 0x004000000244783b */ /* 0x0002e60000000200 */
[C---:B------:R-:W-:Y:S02]  /*4220*/  IADD3 R89, R0.reuse, 0x8, RZ ;  /* 0x0000000800597810 */ /* 0x040fe40007ffe0ff */
[C---:B------:R-:W-:Y:S01]  /*4230*/  IADD3 R88, R0.reuse, -0x1, RZ ;  /* 0xffffffff00587810 */ /* 0x040fe20007ffe0ff */
[----:B------:R-:W3:Y:S01]  /*4240*/  LDSM.16.M88.4 R84, [R191+0x16800] ;  /* 0x01680000bf54783b */ /* 0x000ee20000000200 */
[C---:B----4-:R-:W-:Y:S05]  /*4250*/  HMMA.16816.F32 R4, R76.reuse, R92, R4 ;  /* 0x0000005c4c04723c */ /* 0x050fea0000001804 */
[----:B------:R-:W-:Y:S03]  /*4260*/  ISETP.GE.AND P1, PT, R89, RZ, PT ;  /* 0x000000ff5900720c */ /* 0x000fe60003f26270 */
[C---:B------:R-:W-:Y:S08]  /*4270*/  HMMA.16816.F32 R8, R76.reuse, R94, R8 ;  /* 0x0000005e4c08723c */ /* 0x040ff00000001808 */
[C---:B--2---:R-:W-:Y:S04]  /*4280*/  HMMA.16816.F32 R12, R76.reuse, R72, R12 ;  /* 0x000000484c0c723c */ /* 0x044fe8000000180c */
[----:B-1----:R-:W-:Y:S02]  /*4290*/  IABS R2, R0 ;  /* 0x0000000000027213 */ /* 0x002fe40000000000 */
[----:B------:R-:W-:Y:S02]  /*42a0*/  @!P1 IADD3 R89, -R0, -0x8, RZ ;  /* 0xfffffff800599810 */ /* 0x000fe40007ffe1ff */
[----:B------:R-:W-:Y:S01]  /*42b0*/  HMMA.16816.F32 R16, R76, R74, R16 ;  /* 0x0000004a4c10723c */ /* 0x000fe20000001810 */
[----:B------:R-:W-:Y:S01]  /*42c0*/  LDSM.16.M88.4 R76, [R190+0x16000] ;  /* 0x01600000be4c783b */ /* 0x000fe20000000200 */
[----:B------:R-:W1:Y:S01]  /*42d0*/  I2F R91, R89 ;  /* 0x00000059005b7306 */ /* 0x000e620000201400 */
[----:B------:R-:W-:Y:S01]  /*42e0*/  ISETP.GE.AND P1, PT, R88, RZ, PT ;  /* 0x000000ff5800720c */ /* 0x000fe20003f26270 */
[----:B------:R-:W-:Y:S01]  /*42f0*/  IMAD.MOV.U32 R72, RZ, RZ, R2 ;  /* 0x000000ffff487224 */ /* 0x000fe200078e0002 */
[----:B------:R-:W-:Y:S03]  /*4300*/  IADD3 R2, R0, 0x7, RZ ;  /* 0x0000000700027810 */ /* 0x000fe60007ffe0ff */
[C---:B---3--:R-:W-:Y:S04]  /*4310*/  HMMA.16816.F32 R4, R68.reuse, R80, R4 ;  /* 0x000000504404723c */ /* 0x048fe80000001804 */
[----:B------:R2:W-:Y:S01]  /*4320*/  I2F R92, R72 ;  /* 0x00000048005c7306 */ /* 0x0005e20000201400 */
[----:B------:R-:W-:Y:S03]  /*4330*/  ISETP.GE.AND P0, PT, R2, RZ, PT ;  /* 0x000000ff0200720c */ /* 0x000fe60003f06270 */
[C---:B------:R-:W-:Y:S01]  /*4340*/  @!P1 IADD3 R88, -R0.reuse, 0x1, RZ ;  /* 0x0000000100589810 */ /* 0x040fe20007ffe1ff */
[C---:B------:R-:W-:Y:S01]  /*4350*/  HMMA.16816.F32 R8, R68.reuse, R82, R8 ;  /* 0x000000524408723c */ /* 0x040fe20000001808 */
[----:B------:R-:W-:Y:S04]  /*4360*/  LDSM.16.M88.4 R80, [R190+0x16800] ;  /* 0x01680000be50783b */ /* 0x000fe80000000200 */
[----:B------:R-:W-:Y:S03]  /*4370*/  I2F R88, R88 ;  /* 0x0000005800587306 */ /* 0x000fe60000201400 */
[C---:B------:R-:W-:Y:S04]  /*4380*/  HMMA.16816.F32 R12, R68.reuse, R84, R12 ;  /* 0x00000054440c723c */ /* 0x040fe8000000180c */
[C---:B------:R-:W-:Y:S03]  /*4390*/  @!P0 IADD3 R2, -R0.reuse, -0x7, RZ ;  /* 0xfffffff900028810 */ /* 0x040fe60007ffe1ff */
[C---:B------:R-:W-:Y:S01]  /*43a0*/  IADD3 R84, R0.reuse, -0x10, RZ ;  /* 0xfffffff000547810 */ /* 0x040fe20007ffe0ff */
[----:B------:R3:W4:Y:S01]  /*43b0*/  I2F R89, R2 ;  /* 0x0000000200597306 */ /* 0x0007220000201400 */
[----:B------:R-:W-:Y:S01]  /*43c0*/  HMMA.16816.F32 R16, R68, R86, R16 ;  /* 0x000000564410723c */ /* 0x000fe20000001810 */
[----:B--2---:R2:W1:Y:S06]  /*43d0*/  LDSM.16.M88.4 R72, [R3+0x4000] ;  /* 0x004000000348783b */ /* 0x00446c0000000200 */
[C---:B------:R-:W-:Y:S02]  /*43e0*/  IADD3 R68, R0.reuse, -0x19, RZ ;  /* 0xffffffe700447810 */ /* 0x040fe40007ffe0ff */
[C---:B---3--:R-:W-:Y:S03]  /*43f0*/  IADD3 R2, R0.reuse, -0x9, RZ ;  /* 0xfffffff700027810 */ /* 0x048fe60007ffe0ff */
[----:B--2---:R-:W-:Y:S02]  /*4400*/  IADD3 R3, R0, -0x8, RZ ;  /* 0xfffffff800037810 */ /* 0x004fe40007ffe0ff */
[----:B------:R-:W-:Y:S02]  /*4410*/  ISETP.GE.AND P1, PT, R2, RZ, PT ;  /* 0x000000ff0200720c */ /* 0x000fe40003f26270 */
[----:B------:R-:W-:Y:S11]  /*4420*/  ISETP.GE.AND P0, PT, R3, RZ, PT ;  /* 0x000000ff0300720c */ /* 0x000ff60003f06270 */
[C---:B------:R-:W-:Y:S02]  /*4430*/  @!P1 IADD3 R2, -R0.reuse, 0x9, RZ ;  /* 0x0000000900029810 */ /* 0x040fe40007ffe1ff */
[----:B------:R-:W-:Y:S01]  /*4440*/  @!P0 IADD3 R3, -R0, 0x8, RZ ;  /* 0x0000000800038810 */ /* 0x000fe20007ffe1ff */
[C---:B-1----:R-:W-:Y:S01]  /*4450*/  HMMA.16816.F32 R4, R72.reuse, R76, R4 ;  /* 0x0000004c4804723c */ /* 0x042fe20000001804 */
[----:B------:R1:W-:Y:S04]  /*4460*/  I2F R69, R2 ;  /* 0x0000000200457306 */ /* 0x0003e80000201400 */
[----:B------:R-:W-:Y:S03]  /*4470*/  ISETP.GE.AND P0, PT, R84, RZ, PT ;  /* 0x000000ff5400720c */ /* 0x000fe60003f06270 */
[C---:B------:R-:W-:Y:S03]  /*4480*/  HMMA.16816.F32 R8, R72.reuse, R78, R8 ;  /* 0x0000004e4808723c */ /* 0x040fe60000001808 */
[----:B------:R2:W3:Y:S05]  /*4490*/  I2F R85, R3 ;  /* 0x0000000300557306 */ /* 0x0004ea0000201400 */
[C---:B------:R-:W-:Y:S04]  /*44a0*/  HMMA.16816.F32 R12, R72.reuse, R80, R12 ;  /* 0x00000050480c723c */ /* 0x040fe8000000180c */
[----:B------:R-:W-:Y:S02]  /*44b0*/  @!P0 IADD3 R84, -R0, 0x10, RZ ;  /* 0x0000001000548810 */ /* 0x000fe40007ffe1ff */
[----:B------:R-:W-:Y:S02]  /*44c0*/  ISETP.GE.AND P0, PT, R68, RZ, PT ;  /* 0x000000ff4400720c */ /* 0x000fe40003f06270 */
[-C--:B------:R-:W-:Y:S01]  /*44d0*/  FFMA.FTZ R6, R91, -R207.reuse, R6 ;  /* 0x800000cf5b067223 */ /* 0x080fe20000010006 */
[----:B-1----:R-:W-:Y:S01]  /*44e0*/  IADD3 R2, R0, -0x18, RZ ;  /* 0xffffffe800027810 */ /* 0x002fe20007ffe0ff */
[----:B------:R-:W1:Y:S01]  /*44f0*/  I2F R84, R84 ;  /* 0x0000005400547306 */ /* 0x000e620000201400 */
[----:B------:R-:W-:Y:S03]  /*4500*/  HMMA.16816.F32 R16, R72, R82, R16 ;  /* 0x000000524810723c */ /* 0x000fe60000001810 */
[-C--:B----4-:R-:W-:Y:S01]  /*4510*/  FFMA.FTZ R7, R89, -R207.reuse, R7 ;  /* 0x800000cf59077223 */ /* 0x090fe20000010007 */
[----:B------:R-:W-:Y:S01]  /*4520*/  ISETP.GE.AND P1, PT, R2, RZ, PT ;  /* 0x000000ff0200720c */ /* 0x000fe20003f26270 */
[-C--:B------:R-:W-:Y:S02]  /*4530*/  FFMA.FTZ R5, R88, -R207.reuse, R5 ;  /* 0x800000cf58057223 */ /* 0x080fe40000010005 */
[-C--:B------:R-:W-:Y:S01]  /*4540*/  FFMA.FTZ R4, R92, -R207.reuse, R4 ;  /* 0x800000cf5c047223 */ /* 0x080fe20000010004 */
[----:B--2---:R-:W-:Y:S01]  /*4550*/  IADD3 R3, R0, -0x11, RZ ;  /* 0xffffffef00037810 */ /* 0x004fe20007ffe0ff */
[-C--:B------:R-:W-:Y:S03]  /*4560*/  FFMA.FTZ R11, R88, -R207.reuse, R11 ;  /* 0x800000cf580b7223 */ /* 0x080fe6000001000b */
[----:B------:R-:W-:Y:S01]  /*4570*/  ISETP.GE.AND P2, PT, R3, RZ, PT ;  /* 0x000000ff0300720c */ /* 0x000fe20003f46270 */
[-C--:B------:R-:W-:Y:S01]  /*4580*/  FFMA.FTZ R10, R92, -R207.reuse, R10 ;  /* 0x800000cf5c0a7223 */ /* 0x080fe2000001000a */
[----:B------:R-:W-:Y:S01]  /*4590*/  @!P0 IADD3 R68, -R0, 0x19, RZ ;  /* 0x0000001900448810 */ /* 0x000fe20007ffe1ff */
[-C--:B---3--:R-:W-:Y:S01]  /*45a0*/  FFMA.FTZ R8, R85, -R207.reuse, R8 ;  /* 0x800000cf55087223 */ /* 0x088fe20000010008 */
[----:B------:R-:W-:Y:S01]  /*45b0*/  ISETP.GE.AND P0, PT, R90, R250, PT ;  /* 0x000000fa5a00720c */ /* 0x000fe20003f06270 */
[-C--:B------:R-:W-:Y:S01]  /*45c0*/  FFMA.FTZ R9, R69, -R207.reuse, R9 ;  /* 0x800000cf45097223 */ /* 0x080fe20000010009 */
[----:B------:R-:W-:Y:S01]  /*45d0*/  @!P1 IADD3 R2, -R0, 0x18, RZ ;  /* 0x0000001800029810 */ /* 0x000fe20007ffe1ff */
[-C--:B------:R-:W-:Y:S01]  /*45e0*/  FFMA.FTZ R14, R85, -R207.reuse, R14 ;  /* 0x800000cf550e7223 */ /* 0x080fe2000001000e */
[----:B------:R-:W2:Y:S01]  /*45f0*/  I2F R68, R68 ;  /* 0x0000004400447306 */ /* 0x000ea20000201400 */
[-C--:B------:R-:W-:Y:S02]  /*4600*/  FFMA.FTZ R15, R69, -R207.reuse, R15 ;  /* 0x800000cf450f7223 */ /* 0x080fe4000001000f */
[-C--:B-1----:R-:W-:Y:S02]  /*4610*/  FFMA.FTZ R12, R84, -R207.reuse, R12 ;  /* 0x800000cf540c7223 */ /* 0x082fe4000001000c */
[----:B------:R-:W-:Y:S01]  /*4620*/  @!P2 IADD3 R3, -R0, 0x11, RZ ;  /* 0x000000110003a810 */ /* 0x000fe20007ffe1ff */
[-C--:B------:R-:W-:Y:S04]  /*4630*/  FFMA.FTZ R18, R84, -R207.reuse, R18 ;  /* 0x800000cf54127223 */ /* 0x080fe80000010012 */
[----:B------:R-:W1:Y:S10]  /*4640*/  I2F R2, R2 ;  /* 0x0000000200027306 */ /* 0x000e740000201400 */
[----:B------:R-:W3:Y:S01]  /*4650*/  I2F R3, R3 ;  /* 0x0000000300037306 */ /* 0x000ee20000201400 */
[-C--:B--2---:R-:W-:Y:S02]  /*4660*/  FFMA.FTZ R17, R68, -R207.reuse, R17 ;  /* 0x800000cf44117223 */ /* 0x084fe40000010011 */
[----:B------:R-:W-:Y:S02]  /*4670*/  IMAD.MOV.U32 R68, RZ, RZ, c[0x0][0x2e4] ;  /* 0x0000b900ff447624 */ /* 0x000fe400078e00ff */
[-C--:B-1----:R-:W-:Y:S02]  /*4680*/  FFMA.FTZ R16, R2, -R207.reuse, R16 ;  /* 0x800000cf02107223 */ /* 0x082fe40000010010 */
[CC--:B---3--:R-:W-:Y:S02]  /*4690*/  FFMA.FTZ R13, R3.reuse, -R207.reuse, R13 ;  /* 0x800000cf030d7223 */ /* 0x0c8fe4000001000d */
[----:B------:R-:W-:Y:S01]  /*46a0*/  FFMA.FTZ R19, R3, -R207, R19 ;  /* 0x800000cf03137223 */ /* 0x000fe20000010013 */
[----:B------:R-:W-:-:S05]  /*46b0*/  @!P0 BRA `(.L_x_1490) ;  /* 0x0000008000008947 */ /* 0x000fca0003800000 */
        /* <DEDUP_REMOVED lines=8> */
.L_x_1490:
[--C-:B------:R-:W-:Y:S01]  /*4740*/  IADD3 R3, R218, 0x1, -R235.reuse ;  /* 0x00000001da037810 */ /* 0x100fe20007ffe8eb */
[----:B------:R-:W-:Y:S01]  /*4750*/  IMAD.IADD R0, R219, 0x1, R90 ;  /* 0x00000001db007824 */ /* 0x000fe200078e025a */
[----:B------:R-:W-:Y:S01]  /*4760*/  IADD3 R69, -R68, R218, -R235 ;  /* 0x000000da44457210 */ /* 0x000fe20007ffe9eb */
        /* <DEDUP_REMOVED lines=20> */
[-C--:B------:R-:W-:Y:S02]  /*48b0*/  ISETP.GE.OR P6, PT, R75, R3.reuse, !P6 ;  /* 0x000000034b00720c */ /* 0x080fe400077c6670 */
        /* <DEDUP_REMOVED lines=45> */
.L_x_1491:
[C---:B------:R-:W-:Y:S01]  /*4b90*/  FMUL.FTZ R2, R225.reuse, 1.4426950216293334961 ;  /* 0x3fb8aa3be1027820 */ /* 0x040fe20000410000 */
[----:B------:R-:W-:Y:S01]  /*4ba0*/  FSETP.NEU.FTZ.AND P0, PT, R225, -INF , PT ;  /* 0xff800000e100780b */ /* 0x000fe20003f1d000 */
[----:B------:R-:W-:Y:S01]  /*4bb0*/  FMUL.FTZ R0, R226, 1.4426950216293334961 ;  /* 0x3fb8aa3be2007820 */ /* 0x000fe20000410000 */
[----:B------:R-:W-:Y:S01]  /*4bc0*/  IADD3 R72, R216, -0x61c88647, RZ ;  /* 0x9e3779b9d8487810 */ /* 0x000fe20007ffe0ff */
[----:B------:R-:W-:Y:S01]  /*4bd0*/  IMAD R68, R211, 0x4, R252 ;  /* 0x00000004d3447824 */ /* 0x000fe200078e02fc */
[----:B------:R-:W-:Y:S01]  /*4be0*/  FSEL R2, R2, RZ, P0 ;  /* 0x000000ff02027208 */ /* 0x000fe20000000000 */
[----:B------:R-:W-:Y:S01]  /*4bf0*/  IMAD.WIDE.U32 R74, R248, -0x326172a9, RZ ;  /* 0xcd9e8d57f84a7825 */ /* 0x000fe200078e00ff */
[----:B------:R-:W-:Y:S01]  /*4c00*/  FSETP.NEU.FTZ.AND P0, PT, R226, -INF , PT ;  /* 0xff800000e200780b */ /* 0x000fe20003f1d000 */
[----:B------:R-:W-:Y:S01]  /*4c10*/  ULDC.U8 UR4, c[0x0][0x2d8] ;  /* 0x0000b60000047ab9 */ /* 0x000fe20000000000 */
[----:B------:R-:W-:Y:S01]  /*4c20*/  IADD3 R70, R217, 0x76cf5d0a, RZ ;  /* 0x76cf5d0ad9467810 */ /* 0x000fe20007ffe0ff */
[----:B------:R-:W-:Y:S01]  /*4c30*/  FFMA.FTZ R4, R4, c[0x0][0x23c], -R2 ;  /* 0x00008f0004047a23 */ /* 0x000fe20000010802 */
[----:B------:R-:W-:Y:S01]  /*4c40*/  FSEL R0, R0, RZ, P0 ;  /* 0x000000ff00007208 */ /* 0x000fe20000000000 */
[----:B------:R-:W-:Y:S02]  /*4c50*/  IMAD.WIDE.U32 R68, R68, -0x326172a9, RZ ;  /* 0xcd9e8d5744447825 */ /* 0x000fe400078e00ff */
[----:B------:R1:W-:Y:S02]  /*4c60*/  MUFU.EX2 R157, R4 ;  /* 0x00000004009d7308 */ /* 0x0003e40000000800 */
[----:B------:R-:W-:Y:S01]  /*4c70*/  FFMA.FTZ R7, R7, c[0x0][0x23c], -R0 ;  /* 0x00008f0007077a23 */ /* 0x000fe20000010800 */
[----:B------:R-:W-:Y:S01]  /*4c80*/  LOP3.LUT R72, R75, R68, R72, 0x96, !PT ;  /* 0x000000444b487212 */ /* 0x000fe200078e9648 */
[----:B------:R-:W-:Y:S01]  /*4c90*/  FFMA.FTZ R3, R6, c[0x0][0x23c], -R0 ;  /* 0x00008f0006037a23 */ /* 0x000fe20000010800 */
[----:B------:R-:W-:Y:S01]  /*4ca0*/  LOP3.LUT R6, R69, R251, R216, 0x96, !PT ;  /* 0x000000fb45067212 */ /* 0x000fe200078e96d8 */
[--C-:B------:R-:W-:Y:S01]  /*4cb0*/  FFMA.FTZ R5, R5, c[0x0][0x23c], -R2.reuse ;  /* 0x00008f0005057a23 */ /* 0x100fe20000010802 */
[----:B------:R-:W-:Y:S01]  /*4cc0*/  IADD3 R68, R216, -0x255992d5, RZ ;  /* 0xdaa66d2bd8447810 */ /* 0x000fe20007ffe0ff */
[--C-:B------:R-:W-:Y:S02]  /*4cd0*/  FFMA.FTZ R8, R8, c[0x0][0x23c], -R2.reuse ;  /* 0x00008f0008087a23 */ /* 0x100fe40000010802 */
[----:B------:R2:W-:Y:S01]  /*4ce0*/  MUFU.EX2 R159, R7 ;  /* 0x00000007009f7308 */ /* 0x0005e20000000800 */
[----:B------:R-:W-:Y:S04]  /*4cf0*/  IMAD.WIDE.U32 R72, R72, -0x2daee0ad, RZ ;  /* 0xd2511f5348487825 */ /* 0x000fe800078e00ff */
[--C-:B------:R-:W-:Y:S02]  /*4d00*/  FFMA.FTZ R9, R9, c[0x0][0x23c], -R2.reuse ;  /* 0x00008f0009097a23 */ /* 0x100fe40000010802 */
[--C-:B------:R-:W-:Y:S02]  /*4d10*/  FFMA.FTZ R16, R16, c[0x0][0x23c], -R2.reuse ;  /* 0x00008f0010107a23 */ /* 0x100fe40000010802 */
[----:B------:R-:W-:Y:S01]  /*4d20*/  FFMA.FTZ R12, R12, c[0x0][0x23c], -R2 ;  /* 0x00008f000c0c7a23 */ /* 0x000fe20000010802 */
[----:B------:R3:W-:Y:S01]  /*4d30*/  MUFU.EX2 R156, R3 ;  /* 0x00000003009c7308 */ /* 0x0007e20000000800 */
[--C-:B------:R-:W-:Y:S02]  /*4d40*/  FFMA.FTZ R11, R11, c[0x0][0x23c], -R0.reuse ;  /* 0x00008f000b0b7a23 */ /* 0x100fe40000010800 */
[--C-:B------:R-:W-:Y:S01]  /*4d50*/  FFMA.FTZ R10, R10, c[0x0][0x23c], -R0.reuse ;  /* 0x00008f000a0a7a23 */ /* 0x100fe20000010800 */
[----:B-1----:R-:W-:Y:S01]  /*4d60*/  IADD3 R4, R216, 0x3c6ef372, RZ ;  /* 0x3c6ef372d8047810 */ /* 0x002fe20007ffe0ff */
[--C-:B------:R-:W-:Y:S02]  /*4d70*/  FFMA.FTZ R19, R19, c[0x0][0x23c], -R0.reuse ;  /* 0x00008f0013137a23 */ /* 0x100fe40000010800 */
[--C-:B------:R-:W-:Y:S02]  /*4d80*/  FFMA.FTZ R15, R15, c[0x0][0x23c], -R0.reuse ;  /* 0x00008f000f0f7a23 */ /* 0x100fe40000010800 */
[--C-:B------:R-:W-:Y:S01]  /*4d90*/  FFMA.FTZ R14, R14, c[0x0][0x23c], -R0.reuse ;  /* 0x00008f000e0e7a23 */ /* 0x100fe20000010800 */
[----:B------:R1:W-:Y:S01]  /*4da0*/  MUFU.EX2 R153, R5 ;  /* 0x0000000500997308 */ /* 0x0003e20000000800 */
[----:B------:R-:W-:Y:S02]  /*4db0*/  FFMA.FTZ R0, R18, c[0x0][0x23c], -R0 ;  /* 0x00008f0012007a23 */ /* 0x000fe40000010800 */
[----:B------:R-:W-:Y:S02]  /*4dc0*/  IMAD.MOV.U32 R242, RZ, RZ, c[0x0][0x22c] ;  /* 0x00008b00fff27624 */ /* 0x000fe400078e00ff */
[----:B--2---:R-:W-:Y:S04]  /*4dd0*/  IMAD.WIDE.U32 R6, R6, -0x2daee0ad, RZ ;  /* 0xd2511f5306067825 */ /* 0x004fe800078e00ff */
[----:B------:R-:W-:Y:S01]  /*4de0*/  IMAD R242, R242, c[0x0][0x1c0], RZ ;  /* 0x00007000f2f27a24 */ /* 0x000fe200078e02ff */
[----:B------:R2:W-:Y:S01]  /*4df0*/  MUFU.EX2 R160, R8 ;  /* 0x0000000800a07308 */ /* 0x0005e20000000800 */
[----:B------:R-:W-:Y:S02]  /*4e00*/  LOP3.LUT R70, R73, R6, R70, 0x96, !PT ;  /* 0x0000000649467212 */ /* 0x000fe400078e9646 */
[----:B---3--:R-:W-:Y:S03]  /*4e10*/  IADD3 R3, R217, -0x4498517b, RZ ;  /* 0xbb67ae85d9037810 */ /* 0x008fe60007ffe0ff */
[----:B------:R-:W-:Y:S01]  /*4e20*/  IMAD.WIDE.U32 R70, R70, -0x326172a9, RZ ;  /* 0xcd9e8d5746467825 */ /* 0x000fe200078e00ff */
[----:B------:R-:W-:Y:S03]  /*4e30*/  LOP3.LUT R7, R7, R244, R3, 0x96, !PT ;  /* 0x000000f407077212 */ /* 0x000fe600078e9603 */
[----:B------:R3:W-:Y:S01]  /*4e40*/  MUFU.EX2 R158, R9 ;  /* 0x00000009009e7308 */ /* 0x0007e20000000800 */
[----:B------:R-:W-:Y:S01]  /*4e50*/  IADD3 R3, R217, 0x32370b8f, RZ ;  /* 0x32370b8fd9037810 */ /* 0x000fe20007ffe0ff */
[----:B------:R-:W-:Y:S05]  /*4e60*/  IMAD.WIDE.U32 R6, R7, -0x326172a9, RZ ;  /* 0xcd9e8d5707067825 */ /* 0x000fea00078e00ff */
[----:B------:R-:W-:Y:S02]  /*4e70*/  LOP3.LUT R4, R7, R74, R4, 0x96, !PT ;  /* 0x0000004a07047212 */ /* 0x000fe400078e9604 */
[----:B------:R-:W-:Y:S01]  /*4e80*/  LOP3.LUT R68, R71, R6, R68, 0x96, !PT ;  /* 0x0000000647447212 */ /* 0x000fe200078e9644 */
[----:B------:R4:W-:Y:S01]  /*4e90*/  MUFU.EX2 R162, R16 ;  /* 0x0000001000a27308 */ /* 0x0009e20000000800 */
[----:B------:R-:W-:Y:S01]  /*4ea0*/  IADD3 R6, R216, 0x78dde6e4, RZ ;  /* 0x78dde6e4d8067810 */ /* 0x000fe20007ffe0ff */
[----:B-1----:R-:W-:Y:S01]  /*4eb0*/  IMAD.WIDE.U32 R4, R4, -0x2daee0ad, RZ ;  /* 0xd2511f5304047825 */ /* 0x002fe200078e00ff */
[----:B--2---:R-:W-:Y:S03]  /*4ec0*/  IADD3 R8, R217, -0x126145ec, RZ ;  /* 0xed9eba14d9087810 */ /* 0x004fe60007ffe0ff */
[----:B------:R-:W-:Y:S01]  /*4ed0*/  IMAD.WIDE.U32 R68, R68, -0x2daee0ad, RZ ;  /* 0xd2511f5344447825 */ /* 0x000fe200078e00ff */
[----:B------:R-:W-:Y:S02]  /*4ee0*/  LOP3.LUT R5, R5, R72, R3, 0x96, !PT ;  /* 0x0000004805057212 */ /* 0x000fe400078e9603 */
[----:B------:R-:W-:Y:S01]  /*4ef0*/  IADD3 R3, R216, 0x1715609d, RZ ;  /* 0x1715609dd8037810 */ /* 0x000fe20007ffe0ff */
[----:B------:R1:W-:Y:S01]  /*4f00*/  MUFU.EX2 R151, R12 ;  /* 0x0000000c00977308 */ /* 0x0003e20000000800 */
[----:B------:R-:W-:Y:S01]  /*4f10*/  LOP3.LUT R8, R69, R4, R8, 0x96, !PT ;  /* 0x0000000445087212 */ /* 0x000fe200078e9608 */
[----:B------:R-:W-:Y:S04]  /*4f20*/  IMAD.WIDE.U32 R4, R5, -0x326172a9, RZ ;  /* 0xcd9e8d5705047825 */ /* 0x000fe800078e00ff */
[----:B---3--:R-:W-:Y:S01]  /*4f30*/  IMAD.WIDE.U32 R8, R8, -0x326172a9, RZ ;  /* 0xcd9e8d5708087825 */ /* 0x008fe200078e00ff */
[----:B------:R-:W-:Y:S03]  /*4f40*/  LOP3.LUT R6, R5, R70, R6, 0x96, !PT ;  /* 0x0000004605067212 */ /* 0x000fe600078e9606 */
[----:B------:R-:W-:Y:S01]  /*4f50*/  MUFU.EX2 R161, R11 ;  /* 0x0000000b00a17308 */ /* 0x000fe20000000800 */
[----:B------:R-:W-:Y:S01]  /*4f60*/  LOP3.LUT R4, R9, R4, R3, 0x96, !PT ;  /* 0x0000000409047212 */ /* 0x000fe200078e9603 */
[----:B------:R-:W-:Y:S01]  /*4f70*/  IMAD.WIDE.U32 R6, R6, -0x2daee0ad, RZ ;  /* 0xd2511f5306067825 */ /* 0x000fe200078e00ff */
[C---:B------:R-:W-:Y:S02]  /*4f80*/  IADD3 R3, R217.reuse, -0x56f99767, RZ ;  /* 0xa9066899d9037810 */ /* 0x040fe40007ffe0ff */
[----:B------:R-:W-:Y:S01]  /*4f90*/  IADD3 R9, R217, 0x646e171e, RZ ;  /* 0x646e171ed9097810 */ /* 0x000fe20007ffe0ff */
[----:B------:R-:W-:Y:S01]  /*4fa0*/  IMAD.WIDE.U32 R4, R4, -0x2daee0ad, RZ ;  /* 0xd2511f5304047825 */ /* 0x000fe200078e00ff */
[----:B------:R-:W-:Y:S03]  /*4fb0*/  LOP3.LUT R68, R7, R68, R3, 0x96, !PT ;  /* 0x0000004407447212 */ /* 0x000fe600078e9603 */
[----:B------:R2:W-:Y:S01]  /*4fc0*/  MUFU.EX2 R154, R10 ;  /* 0x0000000a009a7308 */ /* 0x0005e20000000800 */
[--C-:B----4-:R-:W-:Y:S01]  /*4fd0*/  FFMA.FTZ R16, R13, c[0x0][0x23c], -R2.reuse ;  /* 0x00008f000d107a23 */ /* 0x110fe20000010802 */
[----:B------:R-:W-:Y:S01]  /*4fe0*/  LOP3.LUT R6, R5, R6, R9, 0x96, !PT ;  /* 0x0000000605067212 */ /* 0x000fe200078e9609 */
[----:B------:R-:W-:Y:S01]  /*4ff0*/  FFMA.FTZ R2, R17, c[0x0][0x23c], -R2 ;  /* 0x00008f0011027a23 */ /* 0x000fe20000010802 */
[C---:B------:R-:W-:Y:S02]  /*5000*/  LOP3.LUT R7, R4.reuse, 0xff, RZ, 0xc0, !PT ;  /* 0x000000ff04077812 */ /* 0x040fe400078ec0ff */
[--C-:B------:R-:W-:Y:S02]  /*5010*/  SHF.R.U32.HI R3, RZ, 0x18, R4.reuse ;  /* 0x00000018ff037819 */ /* 0x100fe40000011604 */
[----:B-1----:R-:W-:Y:S02]  /*5020*/  SHF.R.U32.HI R12, RZ, 0x10, R4 ;  /* 0x00000010ff0c7819 */ /* 0x002fe40000011604 */
[----:B------:R-:W-:Y:S01]  /*5030*/  LOP3.LUT R13, R4, 0xffff, RZ, 0xc0, !PT ;  /* 0x0000ffff040d7812 */ /* 0x000fe200078ec0ff */
[----:B------:R-:W-:Y:S01]  /*5040*/  IMAD.WIDE.U32 R4, R68, -0x326172a9, RZ ;  /* 0xcd9e8d5744047825 */ /* 0x000fe200078e00ff */
[----:B------:R-:W-:Y:S01]  /*5050*/  IADD3 R9, R216, -0x4ab325aa, RZ ;  /* 0xb54cda56d8097810 */ /* 0x000fe20007ffe0ff */
[----:B------:R1:W-:Y:S01]  /*5060*/  MUFU.EX2 R148, R2 ;  /* 0x0000000200947308 */ /* 0x0003e20000000800 */
[----:B------:R-:W-:Y:S02]  /*5070*/  ISETP.LE.U32.AND P2, PT, R7, UR4, PT ;  /* 0x0000000407007c0c */ /* 0x000fe4000bf43070 */
[----:B------:R-:W-:Y:S02]  /*5080*/  ISETP.LE.U32.AND P0, PT, R3, UR4, PT ;  /* 0x0000000403007c0c */ /* 0x000fe4000bf03070 */
[----:B------:R-:W-:Y:S02]  /*5090*/  LOP3.LUT R3, R5, R8, R9, 0x96, !PT ;  /* 0x0000000805037212 */ /* 0x000fe400078e9609 */
[----:B------:R-:W-:Y:S02]  /*50a0*/  LOP3.LUT R8, R4, 0xff, RZ, 0xc0, !PT ;  /* 0x000000ff04087812 */ /* 0x000fe400078ec0ff */
[--C-:B------:R-:W-:Y:S01]  /*50b0*/  SHF.R.U32.HI R9, RZ, 0x18, R4.reuse ;  /* 0x00000018ff097819 */ /* 0x100fe20000011604 */
[----:B------:R-:W-:Y:S01]  /*50c0*/  MUFU.EX2 R99, R0 ;  /* 0x0000000000637308 */ /* 0x000fe20000000800 */
[----:B------:R-:W-:Y:S02]  /*50d0*/  ISETP.LE.U32.AND P6, PT, R8, UR4, PT ;  /* 0x0000000408007c0c */ /* 0x000fe4000bfc3070 */
[----:B------:R-:W-:Y:S02]  /*50e0*/  LOP3.LUT R7, R6, 0xff, RZ, 0xc0, !PT ;  /* 0x000000ff06077812 */ /* 0x000fe400078ec0ff */
[----:B--2---:R-:W-:Y:S02]  /*50f0*/  LOP3.LUT R10, R4, 0xffff, RZ, 0xc0, !PT ;  /* 0x0000ffff040a7812 */ /* 0x004fe400078ec0ff */
[----:B------:R-:W-:Y:S02]  /*5100*/  SHF.R.U32.HI R11, RZ, 0x10, R4 ;  /* 0x00000010ff0b7819 */ /* 0x000fe40000011604 */
[----:B------:R-:W-:Y:S01]  /*5110*/  SHF.R.U32.HI R4, RZ, 0x18, R6 ;  /* 0x00000018ff047819 */ /* 0x000fe20000011606 */
[----:B------:R-:W-:Y:S01]  /*5120*/  MUFU.EX2 R150, R16 ;  /* 0x0000001000967308 */ /* 0x000fe20000000800 */
[----:B------:R-:W-:Y:S02]  /*5130*/  ISETP.LE.U32.AND P1, PT, R9, UR4, PT ;  /* 0x0000000409007c0c */ /* 0x000fe4000bf23070 */
[----:B------:R-:W-:Y:S02]  /*5140*/  ISETP.LE.U32.AND P5, PT, R7, UR4, PT ;  /* 0x0000000407007c0c */ /* 0x000fe4000bfa3070 */
[----:B------:R-:W-:Y:S02]  /*5150*/  LOP3.LUT R7, R3, 0xff, RZ, 0xc0, !PT ;  /* 0x000000ff03077812 */ /* 0x000fe400078ec0ff */
[----:B------:R-:W-:Y:S02]  /*5160*/  ISETP.LE.U32.AND P3, PT, R4, UR4, PT ;  /* 0x0000000404007c0c */ /* 0x000fe4000bf63070 */
[--C-:B------:R-:W-:Y:S01]  /*5170*/  SHF.R.U32.HI R4, RZ, 0x18, R3.reuse ;  /* 0x00000018ff047819 */ /* 0x100fe20000011603 */
[----:B------:R-:W-:Y:S01]  /*5180*/  MUFU.EX2 R152, R15 ;  /* 0x0000000f00987308 */ /* 0x000fe20000000800 */
[----:B------:R-:W-:Y:S02]  /*5190*/  SHF.R.U32.HI R5, RZ, 0x10, R3 ;  /* 0x00000010ff057819 */ /* 0x000fe40000011603 */
[----:B------:R-:W-:Y:S02]  /*51a0*/  ISETP.LE.U32.AND P4, PT, R4, UR4, PT ;  /* 0x0000000404007c0c */ /* 0x000fe4000bf83070 */
[----:B------:R-:W-:Y:S02]  /*51b0*/  LOP3.LUT R4, R5, 0xff, RZ, 0xc0, !PT ;  /* 0x000000ff05047812 */ /* 0x000fe400078ec0ff */
[----:B------:R-:W-:Y:S02]  /*51c0*/  LOP3.LUT R5, R3, 0xffff, RZ, 0xc0, !PT ;  /* 0x0000ffff03057812 */ /* 0x000fe400078ec0ff */
[----:B------:R-:W-:Y:S01]  /*51d0*/  LOP3.LUT R3, R12, 0xff, RZ, 0xc0, !PT ;  /* 0x000000ff0c037812 */ /* 0x000fe200078ec0ff */
[----:B------:R-:W-:Y:S01]  /*51e0*/  MUFU.EX2 R149, R14 ;  /* 0x0000000e00957308 */ /* 0x000fe20000000800 */
[----:B------:R-:W-:Y:S02]  /*51f0*/  SHF.R.U32.HI R5, RZ, 0x8, R5 ;  /* 0x00000008ff057819 */ /* 0x000fe40000011605 */
[----:B-1----:R-:W-:Y:S07]  /*5200*/  LOP3.LUT R2, R11, 0xff, RZ, 0xc0, !PT ;  /* 0x000000ff0b027812 */ /* 0x002fee00078ec0ff */
[----:B------:R-:W1:Y:S02]  /*5210*/  MUFU.EX2 R155, R19 ;  /* 0x00000013009b7308 */ /* 0x000e640000000800 */
[----:B-1----:R-:W-:Y:S02]  /*5220*/  @!P0 FADD.FTZ R155, -R155, -RZ ;  /* 0x800000ff9b9b8221 */ /* 0x002fe40000010100 */
[----:B------:R-:W-:Y:S01]  /*5230*/  @!P2 FADD.FTZ R162, -R162, -RZ ;  /* 0x800000ffa2a2a221 */ /* 0x000fe20000010100 */
[----:B------:R-:W-:Y:S01]  /*5240*/  ISETP.LE.U32.AND P2, PT, R7, UR4, PT ;  /* 0x0000000407007c0c */ /* 0x000fe2000bf43070 */
[----:B------:R-:W-:Y:S01]  /*5250*/  @!P6 FADD.FTZ R160, -R160, -RZ ;  /* 0x800000ffa0a0e221 */ /* 0x000fe20000010100 */
[----:B------:R-:W-:Y:S01]  /*5260*/  ISETP.LE.U32.AND P6, PT, R4, UR4, PT ;  /* 0x0000000404007c0c */ /* 0x000fe2000bfc3070 */
[----:B------:R-:W-:Y:S01]  /*5270*/  @!P1 FADD.FTZ R161, -R161, -RZ ;  /* 0x800000ffa1a19221 */ /* 0x000fe20000010100 */
[----:B------:R-:W-:Y:S01]  /*5280*/  SHF.R.U32.HI R4, RZ, 0x8, R10 ;  /* 0x00000008ff047819 */ /* 0x000fe2000001160a */
[----:B------:R-:W-:Y:S01]  /*5290*/  @!P4 FADD.FTZ R159, -R159, -RZ ;  /* 0x800000ff9f9fc221 */ /* 0x000fe20000010100 */
[----:B------:R-:W-:Y:S01]  /*52a0*/  ISETP.LE.U32.AND P1, PT, R3, UR4, PT ;  /* 0x0000000403007c0c */ /* 0x000fe2000bf23070 */
[----:B------:R-:W-:Y:S01]  /*52b0*/  @!P5 FADD.FTZ R151, -R151, -RZ ;  /* 0x800000ff9797d221 */ /* 0x000fe20000010100 */
[----:B------:R-:W-:Y:S01]  /*52c0*/  LOP3.LUT R3, R4, 0xffff, RZ, 0xc0, !PT ;  /* 0x0000ffff04037812 */ /* 0x000fe200078ec0ff */
[----:B------:R-:W-:Y:S01]  /*52d0*/  @!P3 FADD.FTZ R152, -R152, -RZ ;  /* 0x800000ff9898b221 */ /* 0x000fe20000010100 */
[----:B------:R-:W-:Y:S02]  /*52e0*/  LOP3.LUT R4, R5, 0xffff, RZ, 0xc0, !PT ;  /* 0x0000ffff05047812 */ /* 0x000fe400078ec0ff */
[----:B------:R-:W-:Y:S01]  /*52f0*/  ISETP.LE.U32.AND P4, PT, R3, UR4, PT ;  /* 0x0000000403007c0c */ /* 0x000fe2000bf83070 */
[----:B------:R-:W-:Y:S01]  /*5300*/  @!P2 FADD.FTZ R157, -R157, -RZ ;  /* 0x800000ff9d9da221 */ /* 0x000fe20000010100 */
[----:B------:R-:W-:Y:S01]  /*5310*/  ISETP.LE.U32.AND P2, PT, R4, UR4, PT ;  /* 0x0000000404007c0c */ /* 0x000fe2000bf43070 */
[----:B------:R-:W-:Y:S01]  /*5320*/  @!P6 FADD.FTZ R156, -R156, -RZ ;  /* 0x800000ff9c9ce221 */ /* 0x000fe20000010100 */
[----:B------:R-:W-:Y:S02]  /*5330*/  ISETP.LE.U32.AND P6, PT, R2, UR4, PT ;  /* 0x0000000402007c0c */ /* 0x000fe4000bfc3070 */
[----:B------:R-:W-:Y:S01]  /*5340*/  SHF.R.U32.HI R3, RZ, 0x10, R6 ;  /* 0x00000010ff037819 */ /* 0x000fe20000011606 */
[----:B------:R-:W-:Y:S01]  /*5350*/  @!P1 FADD.FTZ R99, -R99, -RZ ;  /* 0x800000ff63639221 */ /* 0x000fe20000010100 */
[----:B------:R-:W-:Y:S02]  /*5360*/  LOP3.LUT R6, R6, 0xffff, RZ, 0xc0, !PT ;  /* 0x0000ffff06067812 */ /* 0x000fe400078ec0ff */
[----:B------:R-:W-:Y:S02]  /*5370*/  SHF.R.U32.HI R2, RZ, 0x8, R13 ;  /* 0x00000008ff027819 */ /* 0x000fe4000001160d */
[----:B------:R-:W-:Y:S01]  /*5380*/  SHF.R.U32.HI R6, RZ, 0x8, R6 ;  /* 0x00000008ff067819 */ /* 0x000fe20000011606 */
[----:B------:R-:W-:Y:S01]  /*5390*/  @!P4 FADD.FTZ R158, -R158, -RZ ;  /* 0x800000ff9e9ec221 */ /* 0x000fe20000010100 */
[----:B------:R-:W-:Y:S01]  /*53a0*/  LOP3.LUT R3, R3, 0xff, RZ, 0xc0, !PT ;  /* 0x000000ff03037812 */ /* 0x000fe200078ec0ff */
[----:B------:R-:W-:Y:S01]  /*53b0*/  @!P2 FADD.FTZ R153, -R153, -RZ ;  /* 0x800000ff9999a221 */ /* 0x000fe20000010100 */
[----:B------:R-:W-:Y:S01]  /*53c0*/  LOP3.LUT R0, R2, 0xffff, RZ, 0xc0, !PT ;  /* 0x0000ffff02007812 */ /* 0x000fe200078ec0ff */
[----:B------:R-:W-:Y:S01]  /*53d0*/  @!P6 FADD.FTZ R154, -R154, -RZ ;  /* 0x800000ff9a9ae221 */ /* 0x000fe20000010100 */
[----:B------:R-:W-:Y:S02]  /*53e0*/  LOP3.LUT R2, R6, 0xffff, RZ, 0xc0, !PT ;  /* 0x0000ffff06027812 */ /* 0x000fe400078ec0ff */
[----:B------:R-:W-:Y:S02]  /*53f0*/  ISETP.LE.U32.AND P4, PT, R3, UR4, PT ;  /* 0x0000000403007c0c */ /* 0x000fe4000bf83070 */
[----:B------:R-:W-:Y:S02]  /*5400*/  F2FP.RELU.PACK_AB R3, R153, R157 ;  /* 0x0000009d9903723e */ /* 0x000fe400000008ff */
[----:B------:R-:W-:Y:S02]  /*5410*/  ISETP.LE.U32.AND P6, PT, R2, UR4, PT ;  /* 0x0000000402007c0c */ /* 0x000fe4000bfc3070 */
[----:B------:R-:W-:Y:S01]  /*5420*/  F2FP.RELU.PACK_AB R2, R159, R156 ;  /* 0x0000009c9f02723e */ /* 0x000fe200000008ff */
[----:B------:R1:W-:Y:S01]  /*5430*/  STS [R227+0x20000], R3 ;  /* 0x02000003e3007388 */ /* 0x0003e20000000800 */
[----:B------:R-:W-:Y:S02]  /*5440*/  ISETP.LE.U32.AND P2, PT, R0, UR4, PT ;  /* 0x0000000400007c0c */ /* 0x000fe4000bf43070 */
[----:B------:R-:W-:Y:S01]  /*5450*/  F2FP.RELU.PACK_AB R0, R158, R160 ;  /* 0x000000a09e00723e */ /* 0x000fe200000008ff */
[----:B------:R2:W-:Y:S01]  /*5460*/  STS [R227+0x20400], R2 ;  /* 0x02040002e3007388 */ /* 0x0005e20000000800 */
[----:B------:R-:W-:Y:S01]  /*5470*/  FSETP.GE.FTZ.AND P1, PT, R156, RZ, PT ;  /* 0x000000ff9c00720b */ /* 0x000fe20003f36000 */
[----:B------:R-:W-:Y:S01]  /*5480*/  @!P4 FADD.FTZ R149, -R149, -RZ ;  /* 0x800000ff9595c221 */ /* 0x000fe20000010100 */
[----:B------:R-:W-:Y:S01]  /*5490*/  FSETP.GE.FTZ.AND P3, PT, R157, RZ, PT ;  /* 0x000000ff9d00720b */ /* 0x000fe20003f76000 */
[----:B------:R3:W-:Y:S01]  /*54a0*/  STS [R230+0x20000], R0 ;  /* 0x02000000e6007388 */ /* 0x0007e20000000800 */
[----:B------:R-:W-:Y:S01]  /*54b0*/  FSETP.GE.FTZ.AND P4, PT, R158, RZ, PT ;  /* 0x000000ff9e00720b */ /* 0x000fe20003f96000 */
[----:B------:R-:W-:Y:S01]  /*54c0*/  @!P6 FADD.FTZ R150, -R150, -RZ ;  /* 0x800000ff9696e221 */ /* 0x000fe20000010100 */
[----:B------:R-:W-:Y:S02]  /*54d0*/  F2FP.RELU.PACK_AB R4, R152, R149 ;  /* 0x000000959804723e */ /* 0x000fe400000008ff */
[----:B------:R-:W-:Y:S01]  /*54e0*/  ISETP.GT.AND P6, PT, R211, R236, PT ;  /* 0x000000ecd300720c */ /* 0x000fe20003fc4270 */
[----:B------:R-:W-:Y:S01]  /*54f0*/  @!P2 FADD.FTZ R148, -R148, -RZ ;  /* 0x800000ff9494a221 */ /* 0x000fe20000010100 */
[----:B------:R-:W-:Y:S02]  /*5500*/  F2FP.RELU.PACK_AB R5, R150, R151 ;  /* 0x000000979605723e */ /* 0x000fe400000008ff */
[----:B------:R-:W-:Y:S02]  /*5510*/  FSETP.GE.FTZ.AND P2, PT, R153, RZ, PT ;  /* 0x000000ff9900720b */ /* 0x000fe40003f56000 */
[----:B-1----:R-:W-:Y:S02]  /*5520*/  F2FP.RELU.PACK_AB R3, R148, R162 ;  /* 0x000000a29403723e */ /* 0x002fe400000008ff */
[----:B--2---:R-:W-:Y:S02]  /*5530*/  F2FP.RELU.PACK_AB R2, R155, R99 ;  /* 0x000000639b02723e */ /* 0x004fe400000008ff */
[----:B---3--:R-:W-:Y:S05]  /*5540*/  F2FP.RELU.PACK_AB R0, R161, R154 ;  /* 0x0000009aa100723e */ /* 0x008fea00000008ff */
[----:B------:R1:W-:Y:S04]  /*5550*/  STS [R230+0x20400], R0 ;  /* 0x02040000e6007388 */ /* 0x0003e80000000800 */
[----:B------:R-:W-:Y:S04]  /*5560*/  STS [R228+0x20000], R5 ;  /* 0x02000005e4007388 */ /* 0x000fe80000000800 */
[----:B------:R-:W-:Y:S04]  /*5570*/  STS [R228+0x20400], R4 ;  /* 0x02040004e4007388 */ /* 0x000fe80000000800 */
[----:B------:R2:W-:Y:S04]  /*5580*/  STS [R229+0x20000], R3 ;  /* 0x02000003e5007388 */ /* 0x0005e80000000800 */
[----:B------:R3:W-:Y:S04]  /*5590*/  STS [R229+0x20400], R2 ;  /* 0x02040002e5007388 */ /* 0x0007e80000000800 */
[----:B------:R-:W-:Y:S01]  /*55a0*/  LDSM.16.M88.4 R8, [R192+0x18000] ;  /* 0x01800000c008783b */ /* 0x000fe20000000200 */
[----:B-1----:R-:W-:Y:S07]  /*55b0*/  IMAD.SHL.U32 R0, R202, 0x2, RZ ;  /* 0x00000002ca007824 */ /* 0x002fee00078e00ff */
[----:B------:R-:W-:Y:S08]  /*55c0*/  LDSM.16.M88.4 R68, [R192+0x18800] ;  /* 0x01880000c044783b */ /* 0x000ff00000000200 */
[----:B------:R-:W1:Y:S01]  /*55d0*/  LDSM.16.M88.4 R16, [R0+0xc000] ;  /* 0x00c000000010783b */ /* 0x000e620000000200 */
[C-C-:B--2---:R-:W-:Y:S02]  /*55e0*/  IMAD.IADD R3, R196.reuse, 0x1, R0.reuse ;  /* 0x00000001c4037824 */ /* 0x144fe400078e0200 */
[----:B---3--:R-:W-:Y:S05]  /*55f0*/  IMAD.IADD R2, R197, 0x1, R0 ;  /* 0x00000001c5027824 */ /* 0x008fea00078e0200 */
[----:B------:R-:W-:Y:S01]  /*5600*/  LDSM.16.M88.4 R76, [R189+0x18000] ;  /* 0x01800000bd4c783b */ /* 0x000fe20000000200 */
[----:B------:R-:W-:Y:S07]  /*5610*/  IMAD.IADD R96, R196, 0x1, R2 ;  /* 0x00000001c4607824 */ /* 0x000fee00078e0202 */
[----:B------:R-:W2:Y:S08]  /*5620*/  LDSM.16.M88.4 R72, [R2+0xc000] ;  /* 0x00c000000248783b */ /* 0x000eb00000000200 */
[----:B------:R-:W3:Y:S08]  /*5630*/  LDSM.16.M88.4 R80, [R189+0x18800] ;  /* 0x01880000bd50783b */ /* 0x000ef00000000200 */
[----:B------:R-:W-:Y:S01]  /*5640*/  LDSM.16.M88.4 R84, [R3+0xc000] ;  /* 0x00c000000354783b */ /* 0x000fe20000000200 */
[C---:B-1----:R-:W-:Y:S07]  /*5650*/  HMMA.16816.F32 R4, R16.reuse, R8, RZ ;  /* 0x000000081004723c */ /* 0x042fee00000018ff */
[----:B------:R-:W1:Y:S01]  /*5660*/  LDSM.16.M88.4 R88, [R191+0x18000] ;  /* 0x01800000bf58783b */ /* 0x000e620000000200 */
[C---:B------:R-:W-:Y:S07]  /*5670*/  HMMA.16816.F32 R8, R16.reuse, R10, RZ ;  /* 0x0000000a1008723c */ /* 0x040fee00000018ff */
[----:B------:R-:W-:Y:S01]  /*5680*/  LDSM.16.M88.4 R92, [R190+0x18000] ;  /* 0x01800000be5c783b */ /* 0x000fe20000000200 */
[C---:B------:R-:W-:Y:S08]  /*5690*/  HMMA.16816.F32 R12, R16.reuse, R68, RZ ;  /* 0x00000044100c723c */ /* 0x040ff000000018ff */
[----:B------:R-:W-:Y:S01]  /*56a0*/  HMMA.16816.F32 R16, R16, R70, RZ ;  /* 0x000000461010723c */ /* 0x000fe200000018ff */
[----:B------:R-:W4:Y:S07]  /*56b0*/  LDSM.16.M88.4 R68, [R191+0x18800] ;  /* 0x01880000bf44783b */ /* 0x000f2e0000000200 */
[C---:B--2---:R-:W-:Y:S08]  /*56c0*/  HMMA.16816.F32 R4, R72.reuse, R76, R4 ;  /* 0x0000004c4804723c */ /* 0x044ff00000001804 */
        /* <DEDUP_REMOVED lines=40> */
[----:B-1----:R-:W-:Y:S04]  /*5950*/  IMAD.U32 R0, R242, -0x40, RZ ;  /* 0xffffffc0f2007824 */ /* 0x002fe800078e00ff */
[C---:B--2---:R-:W-:Y:S01]  /*5960*/  HMMA.16816.F32 R4, R80.reuse, R92, R4 ;  /* 0x0000005c5004723c */ /* 0x044fe20000001804 */
[----:B------:R-:W-:Y:S04]  /*5970*/  LDSM.16.M88.4 R76, [R2+0x10000] ;  /* 0x01000000024c783b */ /* 0x000fe80000000200 */
[C---:B------:R-:W-:Y:S03]  /*5980*/  LEA R204, P0, R0.reuse, R204, 0x2 ;  /* 0x000000cc00cc7211 */ /* 0x040fe600078010ff */
[C---:B------:R-:W-:Y:S01]  /*5990*/  HMMA.16816.F32 R8, R80.reuse, R94, R8 ;  /* 0x0000005e5008723c */ /* 0x040fe20000001808 */
[----:B------:R-:W1:Y:S03]  /*59a0*/  LDSM.16.M88.4 R92, [R189+0x1c000] ;  /* 0x01c00000bd5c783b */ /* 0x000e660000000200 */
[----:B------:R-:W-:Y:S02]  /*59b0*/  LEA.HI.X.SX32 R205, R0, R205, 0x2, P0 ;  /* 0x000000cd00cd7211 */ /* 0x000fe400000f16ff */
[----:B------:R-:W-:Y:S02]  /*59c0*/  FSETP.GE.FTZ.AND P0, PT, R159, RZ, PT ;  /* 0x000000ff9f00720b */ /* 0x000fe40003f16000 */
[C---:B---3--:R-:W-:Y:S08]  /*59d0*/  HMMA.16816.F32 R12, R80.reuse, R72, R12 ;  /* 0x00000048500c723c */ /* 0x048ff0000000180c */
[----:B------:R-:W-:Y:S01]  /*59e0*/  HMMA.16816.F32 R16, R80, R74, R16 ;  /* 0x0000004a5010723c */ /* 0x000fe20000001810 */
[----:B------:R-:W2:Y:S07]  /*59f0*/  LDSM.16.M88.4 R72, [R189+0x1c800] ;  /* 0x01c80000bd48783b */ /* 0x000eae0000000200 */
[C---:B------:R-:W-:Y:S01]  /*5a00*/  HMMA.16816.F32 R4, R84.reuse, R88, R4 ;  /* 0x000000585404723c */ /* 0x040fe20000001804 */
[----:B------:R-:W-:Y:S07]  /*5a10*/  LDSM.16.M88.4 R80, [R3+0x10000] ;  /* 0x010000000350783b */ /* 0x000fee0000000200 */
[C---:B------:R-:W-:Y:S01]  /*5a20*/  HMMA.16816.F32 R8, R84.reuse, R90, R8 ;  /* 0x0000005a5408723c */ /* 0x040fe20000001808 */
[----:B------:R-:W3:Y:S07]  /*5a30*/  LDSM.16.M88.4 R88, [R191+0x1c000] ;  /* 0x01c00000bf58783b */ /* 0x000eee0000000200 */
[C---:B----4-:R-:W-:Y:S08]  /*5a40*/  HMMA.16816.F32 R12, R84.reuse, R68, R12 ;  /* 0x00000044540c723c */ /* 0x050ff0000000180c */
[----:B------:R-:W-:Y:S01]  /*5a50*/  HMMA.16816.F32 R16, R84, R70, R16 ;  /* 0x000000465410723c */ /* 0x000fe20000001810 */
[----:B------:R-:W4:Y:S07]  /*5a60*/  LDSM.16.M88.4 R68, [R191+0x1c800] ;  /* 0x01c80000bf44783b */ /* 0x000f2e0000000200 */
[C---:B-1----:R-:W-:Y:S01]  /*5a70*/  HMMA.16816.F32 R4, R76.reuse, R92, R4 ;  /* 0x0000005c4c04723c */ /* 0x042fe20000001804 */
[----:B------:R-:W-:Y:S07]  /*5a80*/  LDSM.16.M88.4 R84, [R96+0x10000] ;  /* 0x010000006054783b */ /* 0x000fee0000000200 */
[C---:B------:R-:W-:Y:S01]  /*5a90*/  HMMA.16816.F32 R8, R76.reuse, R94, R8 ;  /* 0x0000005e4c08723c */ /* 0x040fe20000001808 */
[----:B------:R-:W1:Y:S07]  /*5aa0*/  LDSM.16.M88.4 R92, [R190+0x1c000] ;  /* 0x01c00000be5c783b */ /* 0x000e6e0000000200 */
[C---:B--2---:R-:W-:Y:S08]  /*5ab0*/  HMMA.16816.F32 R12, R76.reuse, R72, R12 ;  /* 0x000000484c0c723c */ /* 0x044ff0000000180c */
[----:B------:R-:W-:Y:S01]  /*5ac0*/  HMMA.16816.F32 R16, R76, R74, R16 ;  /* 0x0000004a4c10723c */ /* 0x000fe20000001810 */
[----:B------:R-:W2:Y:S07]  /*5ad0*/  LDSM.16.M88.4 R72, [R190+0x1c800] ;  /* 0x01c80000be48783b */ /* 0x000eae0000000200 */
[C---:B---3--:R-:W-:Y:S08]  /*5ae0*/  HMMA.16816.F32 R4, R80.reuse, R88, R4 ;  /* 0x000000585004723c */ /* 0x048ff00000001804 */
[C---:B------:R-:W-:Y:S08]  /*5af0*/  HMMA.16816.F32 R8, R80.reuse, R90, R8 ;  /* 0x0000005a5008723c */ /* 0x040ff00000001808 */
[C---:B----4-:R-:W-:Y:S08]  /*5b00*/  HMMA.16816.F32 R12, R80.reuse, R68, R12 ;  /* 0x00000044500c723c */ /* 0x050ff0000000180c */
[----:B------:R-:W-:Y:S08]  /*5b10*/  HMMA.16816.F32 R16, R80, R70, R16 ;  /* 0x000000465010723c */ /* 0x000ff00000001810 */
[C---:B-1----:R-:W-:Y:S08]  /*5b20*/  HMMA.16816.F32 R4, R84.reuse, R92, R4 ;  /* 0x0000005c5404723c */ /* 0x042ff00000001804 */
[C---:B------:R-:W-:Y:S08]  /*5b30*/  HMMA.16816.F32 R8, R84.reuse, R94, R8 ;  /* 0x0000005e5408723c */ /* 0x040ff00000001808 */
[C---:B--2---:R-:W-:Y:S08]  /*5b40*/  HMMA.16816.F32 R12, R84.reuse, R72, R12 ;  /* 0x00000048540c723c */ /* 0x044ff0000000180c */
[C---:B-----5:R-:W-:Y:S01]  /*5b50*/  FADD.FTZ R0, -R97.reuse, R7 ;  /* 0x0000000761007221 */ /* 0x060fe20000010100 */
[----:B------:R-:W-:Y:S03]  /*5b60*/  HMMA.16816.F32 R16, R84, R74, R16 ;  /* 0x0000004a5410723c */ /* 0x000fe60000001810 */
[----:B------:R-:W-:Y:S01]  /*5b70*/  FADD.FTZ R3, -R98, R5 ;  /* 0x0000000562037221 */ /* 0x000fe20000010100 */
[-C--:B------:R-:W-:Y:S01]  /*5b80*/  FSEL R0, R0, R97.reuse, P0 ;  /* 0x0000006100007208 */ /* 0x080fe20000000000 */
[----:B------:R-:W-:Y:S01]  /*5b90*/  FADD.FTZ R2, -R97, R6 ;  /* 0x0000000661027221 */ /* 0x000fe20000010100 */
[----:B------:R-:W-:Y:S01]  /*5ba0*/  FSETP.GE.FTZ.AND P0, PT, R160, RZ, PT ;  /* 0x000000ffa000720b */ /* 0x000fe20003f16000 */
[C---:B------:R-:W-:Y:S01]  /*5bb0*/  FADD.FTZ R8, -R98.reuse, R8 ;  /* 0x0000000862087221 */ /* 0x040fe20000010100 */
[----:B------:R-:W-:Y:S01]  /*5bc0*/  FSEL R3, R3, R98, P2 ;  /* 0x0000006203037208 */ /* 0x000fe20001000000 */
[----:B------:R-:W-:Y:S01]  /*5bd0*/  FADD.FTZ R4, -R98, R4 ;  /* 0x0000000462047221 */ /* 0x000fe20000010100 */
[----:B------:R-:W-:Y:S02]  /*5be0*/  FSETP.GE.FTZ.AND P2, PT, R150, RZ, PT ;  /* 0x000000ff9600720b */ /* 0x000fe40003f56000 */
[C---:B------:R-:W-:Y:S01]  /*5bf0*/  FADD.FTZ R10, -R97.reuse, R10 ;  /* 0x0000000a610a7221 */ /* 0x040fe20000010100 */
[----:B------:R-:W-:Y:S01]  /*5c00*/  FSEL R2, R2, R97, P1 ;  /* 0x0000006102027208 */ /* 0x000fe20000800000 */
[----:B------:R-:W-:Y:S01]  /*5c10*/  FADD.FTZ R11, -R97, R11 ;  /* 0x0000000b610b7221 */ /* 0x000fe20000010100 */
[----:B------:R-:W-:Y:S01]  /*5c20*/  FSETP.GE.FTZ.AND P1, PT, R154, RZ, PT ;  /* 0x000000ff9a00720b */ /* 0x000fe20003f36000 */
[----:B------:R-:W-:Y:S01]  /*5c30*/  FMUL.FTZ R74, R159, R0 ;  /* 0x000000009f4a7220 */ /* 0x000fe20000410000 */
[-C--:B------:R-:W-:Y:S01]  /*5c40*/  FSEL R0, R8, R98.reuse, P0 ;  /* 0x0000006208007208 */ /* 0x080fe20000000000 */
[----:B------:R-:W-:Y:S01]  /*5c50*/  FMUL.FTZ R76, R153, R3 ;  /* 0x00000003994c7220 */ /* 0x000fe20000410000 */
[----:B------:R-:W-:Y:S01]  /*5c60*/  FSETP.GE.FTZ.AND P0, PT, R161, RZ, PT ;  /* 0x000000ffa100720b */ /* 0x000fe20003f16000 */
[----:B------:R-:W-:Y:S01]  /*5c70*/  FADD.FTZ R3, -R98, R13 ;  /* 0x0000000d62037221 */ /* 0x000fe20000010100 */
[----:B------:R-:W-:Y:S01]  /*5c80*/  FSEL R4, R4, R98, P3 ;  /* 0x0000006204047208 */ /* 0x000fe20001800000 */
[----:B------:R-:W-:Y:S01]  /*5c90*/  FMUL.FTZ R75, R156, R2 ;  /* 0x000000029c4b7220 */ /* 0x000fe20000410000 */
[-C--:B------:R-:W-:Y:S01]  /*5ca0*/  FSEL R2, R10, R97.reuse, P1 ;  /* 0x000000610a027208 */ /* 0x080fe20000800000 */
[----:B------:R-:W-:Y:S01]  /*5cb0*/  FMUL.FTZ R73, R160, R0 ;  /* 0x00000000a0497220 */ /* 0x000fe20000410000 */
[----:B------:R-:W-:Y:S01]  /*5cc0*/  FSEL R0, R11, R97, P0 ;  /* 0x000000610b007208 */ /* 0x000fe20000000000 */
[----:B------:R-:W-:Y:S01]  /*5cd0*/  FMUL.FTZ R77, R157, R4 ;  /* 0x000000049d4d7220 */ /* 0x000fe20000410000 */
[----:B------:R-:W-:Y:S01]  /*5ce0*/  FSETP.GE.FTZ.AND P1, PT, R148, RZ, PT ;  /* 0x000000ff9400720b */ /* 0x000fe20003f36000 */
[C---:B------:R-:W-:Y:S01]  /*5cf0*/  FADD.FTZ R4, -R98.reuse, R12 ;  /* 0x0000000c62047221 */ /* 0x040fe20000010100 */
[----:B------:R-:W-:Y:S01]  /*5d00*/  FSETP.GE.FTZ.AND P0, PT, R155, RZ, PT ;  /* 0x000000ff9b00720b */ /* 0x000fe20003f16000 */
[----:B------:R-:W-:Y:S01]  /*5d10*/  FADD.FTZ R5, -R98, R9 ;  /* 0x0000000962057221 */ /* 0x000fe20000010100 */
        /* <DEDUP_REMOVED lines=8> */
[----:B------:R-:W-:Y:S01]  /*5da0*/  FSEL R5, R5, R98, P4 ;  /* 0x0000006205057208 */ /* 0x000fe20002000000 */
[----:B------:R-:W-:Y:S01]  /*5db0*/  FADD.FTZ R2, -R98, R16 ;  /* 0x0000001062027221 */ /* 0x000fe20000010100 */
[----:B------:R-:W-:Y:S01]  /*5dc0*/  FSETP.GE.FTZ.AND P3, PT, R149, RZ, PT ;  /* 0x000000ff9500720b */ /* 0x000fe20003f76000 */
[----:B------:R-:W-:Y:S01]  /*5dd0*/  FADD.FTZ R0, -R97, R18 ;  /* 0x0000001261007221 */ /* 0x000fe20000010100 */
        /* <DEDUP_REMOVED lines=35> */
[CC--:B------:R-:W-:Y:S01]  /*6010*/  @!P1 LEA R6, P0, R0.reuse, R214.reuse, 0x1 ;  /* 0x000000d600069211 */ /* 0x0c0fe200078008ff */
        /* <DEDUP_REMOVED lines=57> */
.L_x_1492:
[----:B-1----:R-:W-:Y:S01]  /*63b0*/  F2FP.PACK_AB R6, R76, R77 ;  /* 0x0000004d4c06723e */ /* 0x002fe200000000ff */
        /* <DEDUP_REMOVED lines=108> */
[----:B------:R-:W-:Y:S02]  /*6a80*/  IMAD.MOV.U32 R212, RZ, RZ, R2 ;  /* 0x000000ffffd47224 */ /* 0x000fe400078e0002 */
[----:B------:R-:W-:Y:S01]  /*6a90*/  @!PT LDS RZ, [RZ] ;  /* 0x00000000fffff984 */ /* 0x000fe20000000800 */
[----:B------:R-:W-:Y:S01]  /*6aa0*/  @!PT LDS RZ, [RZ] ;  /* 0x00000000fffff984 */ /* 0x000fe20000000800 */
[----:B------:R-:W-:Y:S01]  /*6ab0*/  @!PT LDS RZ, [RZ] ;  /* 0x00000000fffff984 */ /* 0x000fe20000000800 */
[----:B------:R1:W-:Y:S01]  /*6ac0*/  @!P2 LDGSTS.E.BYPASS.LTC128B.128 [R208+0xe000], [R2.64+0x80] ;  /* 0x0e00008002d0afae */ /* 0x0003e2000b901d46 */
[CCC-:B------:R-:W-:Y:S02]  /*6ad0*/  @!P2 LEA.HI.X R7, R0.reuse, R213.reuse, R5.reuse, 0x1, P4 ;  /* 0x000000d50007a211 */ /* 0x1c0fe400020f0c05 */
[----:B------:R-:W-:Y:S01]  /*6ae0*/  @!P1 LEA.HI.X R5, R0, R213, R5, 0x1, P0 ;  /* 0x000000d500059211 */ /* 0x000fe200000f0c05 */
[----:B------:R1:W-:Y:S01]  /*6af0*/  @P1 STS.128 [R208+0x10000], RZ ;  /* 0x010000ffd0001388 */ /* 0x0003e20000000c00 */
[----:B------:R-:W-:Y:S03]  /*6b00*/  IMAD.MOV.U32 R213, RZ, RZ, R3 ;  /* 0x000000ffffd57224 */ /* 0x000fe600078e0003 */
        /* <DEDUP_REMOVED lines=20> */
.L_x_1493:
[----:B------:R-:W-:Y:S01]  /*6c50*/  LDSM.16.M88.4 R96, [R198] ;  /* 0x00000000c660783b */ /* 0x000fe20000000200 */
[----:B-1----:R-:W-:Y:S03]  /*6c60*/  @P6 IADD3 R2, P0, R220, -0x100, RZ ;  /* 0xffffff00dc026810 */ /* 0x002fe60007f1e0ff */
[----:B------:R-:W1:Y:S01]  /*6c70*/  LDSM.16.MT88.4 R16, [R184+0x12000] ;  /* 0x01200000b810783b */ /* 0x000e620000004200 */
[----:B------:R-:W-:Y:S01]  /*6c80*/  @P6 IADD3.X R0, R221, -0x1, RZ, P0, !PT ;  /* 0xffffffffdd006810 */ /* 0x000fe200007fe4ff */
[----:B------:R-:W-:Y:S02]  /*6c90*/  @P6 IMAD.MOV.U32 R220, RZ, RZ, R2 ;  /* 0x000000ffffdc6224 */ /* 0x000fe400078e0002 */
[----:B------:R-:W2:Y:S02]  /*6ca0*/  LDSM.16.M88.4 R92, [R198+0x1000] ;  /* 0x00100000c65c783b */ /* 0x000ea40000000200 */
[----:B------:R-:W-:Y:S02]  /*6cb0*/  @P6 IMAD.MOV.U32 R221, RZ, RZ, R0 ;  /* 0x000000ffffdd6224 */ /* 0x000fe400078e0000 */
[----:B------:R-:W3:Y:S01]  /*6cc0*/  LDSM.16.MT88.4 R80, [R184+0x14000] ;  /* 0x01400000b850783b */ /* 0x000ee20000004200 */
[C---:B------:R-:W-:Y:S02]  /*6cd0*/  IMAD R0, R242.reuse, 0x18, RZ ;  /* 0x00000018f2007824 */ /* 0x040fe400078e02ff */
[----:B------:R-:W-:Y:S01]  /*6ce0*/  @P6 IMAD.WIDE R2, R219, 0x4, R220 ;  /* 0x00000004db026825 */ /* 0x000fe200078e02dc */
[----:B------:R-:W4:Y:S04]  /*6cf0*/  LDSM.16.MT88.4 R148, [R184+0x16000] ;  /* 0x01600000b894783b */ /* 0x000f280000004200 */
[----:B------:R-:W-:Y:S04]  /*6d00*/  LDSM.16.M88.4 R152, [R199] ;  /* 0x00000000c798783b */ /* 0x000fe80000000200 */
[----:B------:R-:W3:Y:S04]  /*6d10*/  LDSM.16.MT88.4 R156, [R184+0x12800] ;  /* 0x01280000b89c783b */ /* 0x000ee80000004200 */
[----:B------:R-:W3:Y:S04]  /*6d20*/  LDSM.16.M88.4 R160, [R199+0x1000] ;  /* 0x00100000c7a0783b */ /* 0x000ee80000000200 */
[----:B------:R-:W3:Y:S04]  /*6d30*/  LDSM.16.MT88.4 R164, [R184+0x14800] ;  /* 0x01480000b8a4783b */ /* 0x000ee80000004200 */
[----:B------:R-:W-:Y:S04]  /*6d40*/  LDSM.16.M88.4 R168, [R200] ;  /* 0x00000000c8a8783b */ /* 0x000fe80000000200 */
[----:B------:R-:W-:Y:S01]  /*6d50*/  LDSM.16.MT88.4 R172, [R184+0x13000] ;  /* 0x01300000b8ac783b */ /* 0x000fe20000004200 */
[-C--:B-1----:R-:W-:Y:S03]  /*6d60*/  HMMA.16816.F32 R4, R96, R16.reuse, RZ ;  /* 0x000000106004723c */ /* 0x082fe600000018ff */
[----:B------:R-:W-:Y:S04]  /*6d70*/  LDSM.16.MT88.4 R176, [R184+0x15000] ;  /* 0x01500000b8b0783b */ /* 0x000fe80000004200 */
[----:B------:R-:W-:Y:S01]  /*6d80*/  LDSM.16.MT88.4 R180, [R184+0x15800] ;  /* 0x01580000b8b4783b */ /* 0x000fe20000004200 */
[C---:B--2---:R-:W-:Y:S03]  /*6d90*/  HMMA.16816.F32 R8, R92.reuse, R16, RZ ;  /* 0x000000105c08723c */ /* 0x044fe600000018ff */
[----:B------:R1:W5:Y:S04]  /*6da0*/  @P6 LDG.E R225, [R2.64] ;  /* 0x0000000602e16981 */ /* 0x000368000c1e1900 */
[----:B------:R1:W5:Y:S01]  /*6db0*/  @P6 LDG.E R226, [R2.64+0x20] ;  /* 0x0000200602e26981 */ /* 0x000362000c1e1900 */
        /* <DEDUP_REMOVED lines=10> */
[----:B------:R-:W2:Y:S07]  /*6e60*/  LDSM.16.MT88.4 R148, [R184+0x16800] ;  /* 0x01680000b894783b */ /* 0x000eae0000004200 */
[-C--:B------:R-:W-:Y:S08]  /*6e70*/  HMMA.16816.F32 R4, R152, R156.reuse, R4 ;  /* 0x0000009c9804723c */ /* 0x080ff00000001804 */
[C---:B------:R-:W-:Y:S08]  /*6e80*/  HMMA.16816.F32 R8, R160.reuse, R156, R8 ;  /* 0x0000009ca008723c */ /* 0x040ff00000001808 */
[-C--:B------:R-:W-:Y:S08]  /*6e90*/  HMMA.16816.F32 R12, R160, R158.reuse, R12 ;  /* 0x0000009ea00c723c */ /* 0x080ff0000000180c */
[C---:B------:R-:W-:Y:S01]  /*6ea0*/  HMMA.16816.F32 R16, R152.reuse, R158, R16 ;  /* 0x0000009e9810723c */ /* 0x040fe20000001810 */
[----:B------:R-:W3:Y:S07]  /*6eb0*/  LDSM.16.M88.4 R156, [R200+0x1000] ;  /* 0x00100000c89c783b */ /* 0x000eee0000000200 */
[-C--:B------:R-:W-:Y:S08]  /*6ec0*/  HMMA.16816.F32 R68, R152, R164.reuse, R68 ;  /* 0x000000a49844723c */ /* 0x080ff00000001844 */
[C---:B------:R-:W-:Y:S08]  /*6ed0*/  HMMA.16816.F32 R72, R160.reuse, R164, R72 ;  /* 0x000000a4a048723c */ /* 0x040ff00000001848 */
[-C--:B------:R-:W-:Y:S08]  /*6ee0*/  HMMA.16816.F32 R76, R160, R166.reuse, R76 ;  /* 0x000000a6a04c723c */ /* 0x080ff0000000184c */
[C---:B------:R-:W-:Y:S01]  /*6ef0*/  HMMA.16816.F32 R80, R152.reuse, R166, R80 ;  /* 0x000000a69850723c */ /* 0x040fe20000001850 */
[----:B------:R-:W4:Y:S07]  /*6f00*/  LDSM.16.MT88.4 R164, [R184+0x17000] ;  /* 0x01700000b8a4783b */ /* 0x000f2e0000004200 */
[-C--:B--2---:R-:W-:Y:S08]  /*6f10*/  HMMA.16816.F32 R84, R152, R148.reuse, R84 ;  /* 0x000000949854723c */ /* 0x084ff00000001854 */
[C---:B------:R-:W-:Y:S08]  /*6f20*/  HMMA.16816.F32 R88, R160.reuse, R148, R88 ;  /* 0x00000094a058723c */ /* 0x040ff00000001858 */
[-C--:B------:R-:W-:Y:S01]  /*6f30*/  HMMA.16816.F32 R92, R160, R150.reuse, R92 ;  /* 0x00000096a05c723c */ /* 0x080fe2000000185c */
[----:B------:R-:W-:Y:S07]  /*6f40*/  LDSM.16.M88.4 R160, [R201+0x1000] ;  /* 0x00100000c9a0783b */ /* 0x000fee0000000200 */
[----:B------:R-:W-:Y:S01]  /*6f50*/  HMMA.16816.F32 R96, R152, R150, R96 ;  /* 0x000000969860723c */ /* 0x000fe20000001860 */
[----:B------:R-:W-:Y:S04]  /*6f60*/  LDSM.16.M88.4 R148, [R201] ;  /* 0x00000000c994783b */ /* 0x000fe80000000200 */
[----:B------:R-:W2:Y:S03]  /*6f70*/  LDSM.16.MT88.4 R152, [R184+0x13800] ;  /* 0x01380000b898783b */ /* 0x000ea60000004200 */
[-C--:B------:R-:W-:Y:S01]  /*6f80*/  HMMA.16816.F32 R4, R168, R172.reuse, R4 ;  /* 0x000000aca804723c */ /* 0x080fe20000001804 */
[----:B------:R-:W1:Y:S07]  /*6f90*/  LDSM.16.MT88.4 R184, [R184+0x17800] ;  /* 0x01780000b8b8783b */ /* 0x000e6e0000004200 */
[C---:B---3--:R-:W-:Y:S08]  /*6fa0*/  HMMA.16816.F32 R8, R156.reuse, R172, R8 ;  /* 0x000000ac9c08723c */ /* 0x048ff00000001808 */
[-C--:B------:R-:W-:Y:S08]  /*6fb0*/  HMMA.16816.F32 R12, R156, R174.reuse, R12 ;  /* 0x000000ae9c0c723c */ /* 0x080ff0000000180c */
        /* <DEDUP_REMOVED lines=9> */
[-C--:B--2---:R-:W-:Y:S08]  /*7050*/  HMMA.16816.F32 R4, R148, R152.reuse, R4 ;  /* 0x000000989404723c */ /* 0x084ff00000001804 */
[C---:B------:R-:W-:Y:S07]  /*7060*/  HMMA.16816.F32 R8, R160.reuse, R152, R8 ;  /* 0x00000098a008723c */ /* 0x040fee0000001808 */
[----:B------:R-:W-:Y:S01]  /*7070*/  IMAD.SHL.U32 R152, R242, 0x8, RZ ;  /* 0x00000008f2987824 */ /* 0x000fe200078e00ff */
[-C--:B------:R-:W-:Y:S04]  /*7080*/  HMMA.16816.F32 R12, R160, R154.reuse, R12 ;  /* 0x0000009aa00c723c */ /* 0x080fe8000000180c */
[-C--:B-1----:R-:W-:Y:S01]  /*7090*/  LEA R2, P0, R152, R204.reuse, 0x2 ;  /* 0x000000cc98027211 */ /* 0x082fe200078010ff */
[----:B------:R-:W-:Y:S02]  /*70a0*/  IMAD.SHL.U32 R153, R242, 0x10, RZ ;  /* 0x00000010f2997824 */ /* 0x000fe400078e00ff */
[----:B------:R1:W-:Y:S01]  /*70b0*/  RED.E.ADD.F32.FTZ.RN.STRONG.GPU [R204.64], R4 ;  /* 0x00000004cc00798e */ /* 0x0003e2000c10e786 */
[C---:B------:R-:W-:Y:S04]  /*70c0*/  HMMA.16816.F32 R16, R148.reuse, R154, R16 ;  /* 0x0000009a9410723c */ /* 0x040fe80000001810 */
[-C--:B------:R-:W-:Y:S03]  /*70d0*/  LEA.HI.X.SX32 R3, R152, R205.reuse, 0x2, P0 ;  /* 0x000000cd98037211 */ /* 0x080fe600000f16ff */
[----:B------:R-:W-:Y:S01]  /*70e0*/  IMAD R154, R242, 0x28, RZ ;  /* 0x00000028f29a7824 */ /* 0x000fe200078e02ff */
[-C--:B------:R-:W-:Y:S01]  /*70f0*/  HMMA.16816.F32 R68, R148, R180.reuse, R68 ;  /* 0x000000b49444723c */ /* 0x080fe20000001844 */
[----:B------:R2:W-:Y:S07]  /*7100*/  RED.E.ADD.F32.FTZ.RN.STRONG.GPU [R2.64], R5 ;  /* 0x000000050200798e */ /* 0x0005ee000c10e786 */
[C---:B------:R-:W-:Y:S08]  /*7110*/  HMMA.16816.F32 R72, R160.reuse, R180, R72 ;  /* 0x000000b4a048723c */ /* 0x040ff00000001848 */
[-C--:B------:R-:W-:Y:S04]  /*7120*/  HMMA.16816.F32 R76, R160, R182.reuse, R76 ;  /* 0x000000b6a04c723c */ /* 0x080fe8000000184c */
[CC--:B-1----:R-:W-:Y:S04]  /*7130*/  LEA R4, P0, R0.reuse, R204.reuse, 0x2 ;  /* 0x000000cc00047211 */ /* 0x0c2fe800078010ff */
[C---:B------:R-:W-:Y:S04]  /*7140*/  HMMA.16816.F32 R80, R148.reuse, R182, R80 ;  /* 0x000000b69450723c */ /* 0x040fe80000001850 */
[-C--:B--2---:R-:W-:Y:S01]  /*7150*/  LEA.HI.X.SX32 R5, R0, R205.reuse, 0x2, P0 ;  /* 0x000000cd00057211 */ /* 0x084fe200000f16ff */
[C---:B------:R-:W-:Y:S03]  /*7160*/  IMAD R0, R242.reuse, 0x38, RZ ;  /* 0x00000038f2007824 */ /* 0x040fe600078e02ff */
[-C--:B------:R-:W-:Y:S08]  /*7170*/  HMMA.16816.F32 R84, R148, R184.reuse, R84 ;  /* 0x000000b89454723c */ /* 0x080ff00000001854 */
[C---:B------:R-:W-:Y:S08]  /*7180*/  HMMA.16816.F32 R88, R160.reuse, R184, R88 ;  /* 0x000000b8a058723c */ /* 0x040ff00000001858 */
[-C--:B------:R-:W-:Y:S08]  /*7190*/  HMMA.16816.F32 R92, R160, R186.reuse, R92 ;  /* 0x000000baa05c723c */ /* 0x080ff0000000185c */
[----:B------:R-:W-:Y:S07]  /*71a0*/  HMMA.16816.F32 R96, R148, R186, R96 ;  /* 0x000000ba9460723c */ /* 0x000fee0000001860 */
[CC--:B------:R-:W-:Y:S01]  /*71b0*/  LEA R150, P1, R153.reuse, R204.reuse, 0x2 ;  /* 0x000000cc99967211 */ /* 0x0c0fe200078210ff */
[----:B------:R-:W-:Y:S04]  /*71c0*/  IMAD.SHL.U32 R149, R242, 0x20, RZ ;  /* 0x00000020f2957824 */ /* 0x000fe800078e00ff */
[-C--:B------:R-:W-:Y:S02]  /*71d0*/  LEA.HI.X.SX32 R151, R153, R205.reuse, 0x2, P1 ;  /* 0x000000cd99977211 */ /* 0x080fe400008f16ff */
[CC--:B------:R-:W-:Y:S03]  /*71e0*/  LEA R148, P1, R149.reuse, R204.reuse, 0x2 ;  /* 0x000000cc95947211 */ /* 0x0c0fe600078210ff */
[----:B------:R1:W-:Y:S01]  /*71f0*/  RED.E.ADD.F32.FTZ.RN.STRONG.GPU [R150.64], R6 ;  /* 0x000000069600798e */ /* 0x0003e2000c10e786 */
[-C--:B------:R-:W-:Y:S03]  /*7200*/  LEA.HI.X.SX32 R149, R149, R205.reuse, 0x2, P1 ;  /* 0x000000cd95957211 */ /* 0x080fe600008f16ff */
[----:B------:R2:W-:Y:S04]  /*7210*/  RED.E.ADD.F32.FTZ.RN.STRONG.GPU [R4.64], R7 ;  /* 0x000000070400798e */ /* 0x0005e8000c10e786 */
[----:B------:R3:W-:Y:S01]  /*7220*/  RED.E.ADD.F32.FTZ.RN.STRONG.GPU [R148.64], R8 ;  /* 0x000000089400798e */ /* 0x0007e2000c10e786 */
[-C--:B-1----:R-:W-:Y:S01]  /*7230*/  LEA R6, P0, R154, R204.reuse, 0x2 ;  /* 0x000000cc9a067211 */ /* 0x082fe200078010ff */
[----:B------:R-:W-:Y:S03]  /*7240*/  IMAD R150, R242, 0x30, RZ ;  /* 0x00000030f2967824 */ /* 0x000fe600078e02ff */
[-C--:B--2---:R-:W-:Y:S02]  /*7250*/  LEA.HI.X.SX32 R7, R154, R205.reuse, 0x2, P0 ;  /* 0x000000cd9a077211 */ /* 0x084fe400000f16ff */
[-C--:B------:R-:W-:Y:S02]  /*7260*/  LEA R4, P1, R150, R204.reuse, 0x2 ;  /* 0x000000cc96047211 */ /* 0x080fe400078210ff */
[-C--:B---3--:R-:W-:Y:S01]  /*7270*/  LEA R8, P0, R0, R204.reuse, 0x2 ;  /* 0x000000cc00087211 */ /* 0x088fe200078010ff */
[----:B------:R1:W-:Y:S01]  /*7280*/  RED.E.ADD.F32.FTZ.RN.STRONG.GPU [R6.64], R9 ;  /* 0x000000090600798e */ /* 0x0003e2000c10e786 */
[-C--:B------:R-:W-:Y:S05]  /*7290*/  LEA.HI.X.SX32 R5, R150, R205.reuse, 0x2, P1 ;  /* 0x000000cd96057211 */ /* 0x080fea00008f16ff */
[----:B------:R2:W-:Y:S01]  /*72a0*/  RED.E.ADD.F32.FTZ.RN.STRONG.GPU [R4.64], R10 ;  /* 0x0000000a0400798e */ /* 0x0005e2000c10e786 */
[-C--:B-1----:R-:W-:Y:S02]  /*72b0*/  LEA.HI.X.SX32 R9, R0, R205.reuse, 0x2, P0 ;  /* 0x000000cd00097211 */ /* 0x082fe400000f16ff */
[----:B------:R-:W-:Y:S03]  /*72c0*/  IADD3 R7, R153, 0x20, RZ ;  /* 0x0000002099077810 */ /* 0x000fe60007ffe0ff */
[----:B------:R1:W-:Y:S01]  /*72d0*/  RED.E.ADD.F32.FTZ.RN.STRONG.GPU [R8.64], R11 ;  /* 0x0000000b0800798e */ /* 0x0003e2000c10e786 */
[CC--:B------:R-:W-:Y:S01]  /*72e0*/  LEA R6, P0, R7.reuse, R204.reuse, 0x2 ;  /* 0x000000cc07067211 */ /* 0x0c0fe200078010ff */
[C---:B------:R-:W-:Y:S02]  /*72f0*/  IMAD.IADD R0, R152.reuse, 0x1, R7 ;  /* 0x0000000198007824 */ /* 0x040fe400078e0207 */
[----:B------:R-:W-:Y:S01]  /*7300*/  RED.E.ADD.F32.FTZ.RN.STRONG.GPU [R204.64+0x80], R16 ;  /* 0x00008010cc00798e */ /* 0x000fe2000c10e786 */
[-C--:B------:R-:W-:Y:S01]  /*7310*/  LEA.HI.X.SX32 R7, R7, R205.reuse, 0x2, P0 ;  /* 0x000000cd07077211 */ /* 0x080fe200000f16ff */
[----:B--2---:R-:W-:Y:S01]  /*7320*/  IMAD.IADD R5, R152, 0x1, R0 ;  /* 0x0000000198057824 */ /* 0x004fe200078e0200 */
[-C--:B------:R-:W-:Y:S01]  /*7330*/  LEA R148, P0, R0, R204.reuse, 0x2 ;  /* 0x000000cc00947211 */ /* 0x080fe200078010ff */
[----:B------:R-:W-:Y:S02]  /*7340*/  RED.E.ADD.F32.FTZ.RN.STRONG.GPU [R2.64+0x80], R17 ;  /* 0x000080110200798e */ /* 0x000fe4000c10e786 */
[----:B------:R-:W-:Y:S01]  /*7350*/  IMAD.IADD R4, R152, 0x1, R5 ;  /* 0x0000000198047824 */ /* 0x000fe200078e0205 */
[-C--:B------:R-:W-:Y:S01]  /*7360*/  LEA.HI.X.SX32 R149, R0, R205.reuse, 0x2, P0 ;  /* 0x000000cd00957211 */ /* 0x080fe200000f16ff */
[----:B------:R2:W-:Y:S02]  /*7370*/  RED.E.ADD.F32.FTZ.RN.STRONG.GPU [R6.64], R18 ;  /* 0x000000120600798e */ /* 0x0005e4000c10e786 */
[----:B------:R-:W-:Y:S01]  /*7380*/  IMAD.IADD R0, R152, 0x1, R4 ;  /* 0x0000000198007824 */ /* 0x000fe200078e0204 */
[CC--:B------:R-:W-:Y:S01]  /*7390*/  LEA R10, P0, R4.reuse, R204.reuse, 0x2 ;  /* 0x000000cc040a7211 */ /* 0x0c0fe200078010ff */
[----:B------:R-:W-:Y:S04]  /*73a0*/  RED.E.ADD.F32.FTZ.RN.STRONG.GPU [R148.64], R19 ;  /* 0x000000139400798e */ /* 0x000fe8000c10e786 */
[----:B------:R-:W-:Y:S01]  /*73b0*/  LDSM.16.MT88.4 R16, [R188+0x2000] ;  /* 0x00200000bc10783b */ /* 0x000fe20000004200 */
[CC--:B-1----:R-:W-:Y:S02]  /*73c0*/  LEA R8, P1, R5.reuse, R204.reuse, 0x2 ;  /* 0x000000cc05087211 */ /* 0x0c2fe400078210ff */
[-C--:B------:R-:W-:Y:S02]  /*73d0*/  LEA.HI.X.SX32 R11, R4, R205.reuse, 0x2, P0 ;  /* 0x000000cd040b7211 */ /* 0x080fe400000f16ff */
[-C--:B------:R-:W-:Y:S01]  /*73e0*/  LEA.HI.X.SX32 R9, R5, R205.reuse, 0x2, P1 ;  /* 0x000000cd05097211 */ /* 0x080fe200008f16ff */
[----:B------:R-:W-:Y:S04]  /*73f0*/  IMAD.IADD R5, R152, 0x1, R0 ;  /* 0x0000000198057824 */ /* 0x000fe800078e0200 */
[----:B------:R1:W-:Y:S01]  /*7400*/  RED.E.ADD.F32.FTZ.RN.STRONG.GPU [R8.64], R12 ;  /* 0x0000000c0800798e */ /* 0x0003e2000c10e786 */
[CC--:B--2---:R-:W-:Y:S03]  /*7410*/  LEA R6, P0, R0.reuse, R204.reuse, 0x2 ;  /* 0x000000cc00067211 */ /* 0x0c4fe600078010ff */
[----:B------:R-:W-:Y:S01]  /*7420*/  RED.E.ADD.F32.FTZ.RN.STRONG.GPU [R10.64], R13 ;  /* 0x0000000d0a00798e */ /* 0x000fe2000c10e786 */
[-C--:B------:R-:W-:Y:S02]  /*7430*/  LEA.HI.X.SX32 R7, R0, R205.reuse, 0x2, P0 ;  /* 0x000000cd00077211 */ /* 0x080fe400000f16ff */
        /* <DEDUP_REMOVED lines=15> */
[CC--:B------:R-:W-:Y:S01]  /*7530*/  LEA R8, P1, R5.reuse, R204.reuse, 0x2 ;  /* 0x000000cc05087211 */ /* 0x0c0fe200078210ff */
[----:B------:R-:W-:Y:S01]  /*7540*/  IMAD.IADD R0, R152, 0x1, R4 ;  /* 0x0000000198007824 */ /* 0x000fe200078e0204 */
[-C--:B------:R-:W-:Y:S01]  /*7550*/  LEA R10, P0, R4, R204.reuse, 0x2 ;  /* 0x000000cc040a7211 */ /* 0x080fe200078010ff */
[----:B------:R-:W-:Y:S01]  /*7560*/  RED.E.ADD.F32.FTZ.RN.STRONG.GPU [R12.64], R71 ;  /* 0x000000470c00798e */ /* 0x000fe2000c10e786 */
[-C--:B------:R-:W-:Y:S01]  /*7570*/  LEA.HI.X.SX32 R9, R5, R205.reuse, 0x2, P1 ;  /* 0x000000cd05097211 */ /* 0x080fe200008f16ff */
[----:B------:R-:W-:Y:S01]  /*7580*/  IMAD.IADD R5, R152, 0x1, R0 ;  /* 0x0000000198057824 */ /* 0x000fe200078e0200 */
[-C--:B------:R-:W-:Y:S01]  /*7590*/  LEA.HI.X.SX32 R11, R4, R205.reuse, 0x2, P0 ;  /* 0x000000cd040b7211 */ /* 0x080fe200000f16ff */
        /* <DEDUP_REMOVED lines=35> */
[-C--:B------:R-:W-:Y:S02]  /*77d0*/  LEA.HI.X.SX32 R5, R5, R205.reuse, 0x2, P0 ;  /* 0x000000cd05057211 */ /* 0x080fe400000f16ff */
[----:B--2---:R-:W-:Y:S03]  /*77e0*/  IADD3 R8, R153, 0x80, RZ ;  /* 0x0000008099087810 */ /* 0x004fe60007ffe0ff */
[----:B------:R2:W-:Y:S04]  /*77f0*/  RED.E.ADD.F32.FTZ.RN.STRONG.GPU [R4.64], R79 ;  /* 0x0000004f0400798e */ /* 0x0005e8000c10e786 */
[----:B------:R-:W-:Y:S01]  /*7800*/  RED.E.ADD.F32.FTZ.RN.STRONG.GPU [R204.64+0x200], R84 ;  /* 0x00020054cc00798e */ /* 0x000fe2000c10e786 */
[----:B------:R-:W-:Y:S03]  /*7810*/  IMAD.IADD R0, R152, 0x1, R8 ;  /* 0x0000000198007824 */ /* 0x000fe600078e0208 */
[----:B------:R-:W-:Y:S04]  /*7820*/  RED.E.ADD.F32.FTZ.RN.STRONG.GPU [R2.64+0x200], R85 ;  /* 0x000200550200798e */ /* 0x000fe8000c10e786 */
[----:B------:R-:W-:Y:S01]  /*7830*/  LDSM.16.MT88.4 R76, [R188+0x800] ;  /* 0x00080000bc4c783b */ /* 0x000fe20000004200 */
[CC--:B-1----:R-:W-:Y:S04]  /*7840*/  LEA R6, P0, R8.reuse, R204.reuse, 0x2 ;  /* 0x000000cc08067211 */ /* 0x0c2fe800078010ff */
[-C--:B------:R-:W-:Y:S02]  /*7850*/  LEA.HI.X.SX32 R7, R8, R205.reuse, 0x2, P0 ;  /* 0x000000cd08077211 */ /* 0x080fe400000f16ff */
[-C--:B------:R-:W-:Y:S01]  /*7860*/  LEA R10, P0, R0, R204.reuse, 0x2 ;  /* 0x000000cc000a7211 */ /* 0x080fe200078010ff */
[----:B--2---:R-:W-:Y:S02]  /*7870*/  IMAD.IADD R5, R152, 0x1, R0 ;  /* 0x0000000198057824 */ /* 0x004fe400078e0200 */
[----:B------:R1:W-:Y:S01]  /*7880*/  RED.E.ADD.F32.FTZ.RN.STRONG.GPU [R6.64], R86 ;  /* 0x000000560600798e */ /* 0x0003e2000c10e786 */
[-C--:B------:R-:W-:Y:S01]  /*7890*/  LEA.HI.X.SX32 R11, R0, R205.reuse, 0x2, P0 ;  /* 0x000000cd000b7211 */ /* 0x080fe200000f16ff */
[----:B------:R-:W-:Y:S04]  /*78a0*/  IMAD.IADD R4, R152, 0x1, R5 ;  /* 0x0000000198047824 */ /* 0x000fe800078e0205 */
[----:B------:R2:W-:Y:S01]  /*78b0*/  RED.E.ADD.F32.FTZ.RN.STRONG.GPU [R10.64], R87 ;  /* 0x000000570a00798e */ /* 0x0005e2000c10e786 */
[-C--:B------:R-:W-:Y:S01]  /*78c0*/  LEA R8, P0, R4, R204.reuse, 0x2 ;  /* 0x000000cc04087211 */ /* 0x080fe200078010ff */
[----:B------:R-:W-:Y:S02]  /*78d0*/  IMAD.IADD R0, R152, 0x1, R4 ;  /* 0x0000000198007824 */ /* 0x000fe400078e0204 */
[----:B------:R-:W-:Y:S01]  /*78e0*/  LDSM.16.MT88.4 R84, [R188+0x2800] ;  /* 0x00280000bc54783b */ /* 0x000fe20000004200 */
[-C--:B------:R-:W-:Y:S02]  /*78f0*/  LEA.HI.X.SX32 R9, R4, R205.reuse, 0x2, P0 ;  /* 0x000000cd04097211 */ /* 0x080fe400000f16ff */
[-C--:B------:R-:W-:Y:S02]  /*7900*/  LEA R4, P0, R0, R204.reuse, 0x2 ;  /* 0x000000cc00047211 */ /* 0x080fe400078010ff */
[CC--:B-1----:R-:W-:Y:S04]  /*7910*/  LEA R6, P1, R5.reuse, R204.reuse, 0x2 ;  /* 0x000000cc05067211 */ /* 0x0c2fe800078210ff */
[-C--:B------:R-:W-:Y:S01]  /*7920*/  LEA.HI.X.SX32 R7, R5, R205.reuse, 0x2, P1 ;  /* 0x000000cd05077211 */ /* 0x080fe200008f16ff */
[----:B--2---:R-:W-:Y:S01]  /*7930*/  IMAD.IADD R10, R152, 0x1, R0 ;  /* 0x00000001980a7824 */ /* 0x004fe200078e0200 */
[-C--:B------:R-:W-:Y:S03]  /*7940*/  LEA.HI.X.SX32 R5, R0, R205.reuse, 0x2, P0 ;  /* 0x000000cd00057211 */ /* 0x080fe600000f16ff */
[----:B------:R1:W-:Y:S01]  /*7950*/  RED.E.ADD.F32.FTZ.RN.STRONG.GPU [R6.64], R88 ;  /* 0x000000580600798e */ /* 0x0003e2000c10e786 */
[----:B------:R-:W-:Y:S03]  /*7960*/  IADD3 R0, R153, 0xa0, RZ ;  /* 0x000000a099007810 */ /* 0x000fe60007ffe0ff */
[----:B------:R2:W-:Y:S04]  /*7970*/  RED.E.ADD.F32.FTZ.RN.STRONG.GPU [R8.64], R89 ;  /* 0x000000590800798e */ /* 0x0005e8000c10e786 */
[----:B------:R3:W-:Y:S01]  /*7980*/  RED.E.ADD.F32.FTZ.RN.STRONG.GPU [R4.64], R90 ;  /* 0x0000005a0400798e */ /* 0x0007e2000c10e786 */
        /* <DEDUP_REMOVED lines=12> */
[----:B------:R-:W-:Y:S04]  /*7a50*/  LDSM.16.MT88.4 R12, [R193+0x1e000] ;  /* 0x01e00000c10c783b */ /* 0x000fe80000004200 */
[----:B------:R-:W-:Y:S01]  /*7a60*/  LDSM.16.MT88.4 R88, [R193+0x1f800] ;  /* 0x01f80000c158783b */ /* 0x000fe20000004200 */
[C---:B-1----:R-:W-:Y:S04]  /*7a70*/  IMAD.IADD R6, R152.reuse, 0x1, R5 ;  /* 0x0000000198067824 */ /* 0x042fe800078e0205 */
[----:B------:R-:W-:Y:S01]  /*7a80*/  IMAD.IADD R4, R152, 0x1, R6 ;  /* 0x0000000198047824 */ /* 0x000fe200078e0206 */
[-C--:B------:R-:W-:Y:S03]  /*7a90*/  LEA R10, P0, R6, R204.reuse, 0x2 ;  /* 0x000000cc060a7211 */ /* 0x080fe600078010ff */
[----:B------:R-:W-:Y:S01]  /*7aa0*/  IMAD.IADD R0, R152, 0x1, R4 ;  /* 0x0000000198007824 */ /* 0x000fe200078e0204 */
[-C--:B------:R-:W-:Y:S02]  /*7ab0*/  LEA.HI.X.SX32 R11, R6, R205.reuse, 0x2, P0 ;  /* 0x000000cd060b7211 */ /* 0x080fe400000f16ff */
[-C--:B--2---:R-:W-:Y:S01]  /*7ac0*/  LEA R8, P2, R4, R204.reuse, 0x2 ;  /* 0x000000cc04087211 */ /* 0x084fe200078410ff */
[----:B------:R-:W-:Y:S01]  /*7ad0*/  IMAD.IADD R3, R152, 0x1, R0 ;  /* 0x0000000198037824 */ /* 0x000fe200078e0200 */
[-C--:B------:R-:W-:Y:S01]  /*7ae0*/  LEA R6, P1, R0, R204.reuse, 0x2 ;  /* 0x000000cc00067211 */ /* 0x080fe200078210ff */
[----:B------:R-:W-:Y:S01]  /*7af0*/  RED.E.ADD.F32.FTZ.RN.STRONG.GPU [R10.64], R92 ;  /* 0x0000005c0a00798e */ /* 0x000fe2000c10e786 */
[-C--:B------:R-:W-:Y:S02]  /*7b00*/  LEA.HI.X.SX32 R9, R4, R205.reuse, 0x2, P2 ;  /* 0x000000cd04097211 */ /* 0x080fe400010f16ff */
[-C--:B------:R-:W-:Y:S02]  /*7b10*/  LEA.HI.X.SX32 R7, R0, R205.reuse, 0x2, P1 ;  /* 0x000000cd00077211 */ /* 0x080fe400008f16ff */
[----:B------:R-:W-:Y:S01]  /*7b20*/  LEA R2, P0, R3, R204, 0x2 ;  /* 0x000000cc03027211 */ /* 0x000fe200078010ff */
[----:B------:R-:W-:Y:S01]  /*7b30*/  RED.E.ADD.F32.FTZ.RN.STRONG.GPU [R8.64], R93 ;  /* 0x0000005d0800798e */ /* 0x000fe2000c10e786 */
[----:B------:R-:W-:Y:S02]  /*7b40*/  LOP3.LUT R0, R211, 0x1, RZ, 0xc0, !PT ;  /* 0x00000001d3007812 */ /* 0x000fe400078ec0ff */
[----:B------:R-:W-:Y:S01]  /*7b50*/  LEA.HI.X.SX32 R3, R3, R205, 0x2, P0 ;  /* 0x000000cd03037211 */ /* 0x000fe200000f16ff */
[----:B------:R-:W-:Y:S01]  /*7b60*/  LDSM.16.MT88.4 R8, [R188] ;  /* 0x00000000bc08783b */ /* 0x000fe20000004200 */
[----:B------:R-:W-:Y:S02]  /*7b70*/  ISETP.NE.U32.AND P0, PT, R0, 0x1, PT ;  /* 0x000000010000780c */ /* 0x000fe40003f05070 */
[----:B------:R-:W-:Y:S01]  /*7b80*/  ISETP.GT.AND P2, PT, R211, R236, PT ;  /* 0x000000ecd300720c */ /* 0x000fe20003f44270 */
[----:B------:R-:W-:Y:S01]  /*7b90*/  RED.E.ADD.F32.FTZ.RN.STRONG.GPU [R6.64], R94 ;  /* 0x0000005e0600798e */ /* 0x000fe2000c10e786 */
[----:B------:R-:W-:Y:S02]  /*7ba0*/  IADD3 R0, R188, -0x6000, RZ ;  /* 0xffffa000bc007810 */ /* 0x000fe40007ffe0ff */
[----:B------:R-:W-:Y:S01]  /*7bb0*/  @P6 IADD3 R232, P1, R232, -0x100, RZ ;  /* 0xffffff00e8e86810 */ /* 0x000fe20007f3e0ff */
[----:B------:R-:W1:Y:S03]  /*7bc0*/  LDSM.16.MT88.4 R4, [R194+0x1e000] ;  /* 0x01e00000c204783b */ /* 0x000e660000004200 */
[----:B------:R-:W-:Y:S01]  /*7bd0*/  @P6 IADD3.X R231, R231, -0x1, RZ, P1, !PT ;  /* 0xffffffffe7e76810 */ /* 0x000fe20000ffe4ff */
[----:B------:R2:W-:Y:S02]  /*7be0*/  RED.E.ADD.F32.FTZ.RN.STRONG.GPU [R2.64], R95 ;  /* 0x0000005f0200798e */ /* 0x0005e4000c10e786 */
[----:B------:R-:W-:Y:S02]  /*7bf0*/  @P0 IADD3 R0, R188, 0x6000, RZ ;  /* 0x00006000bc000810 */ /* 0x000fe40007ffe0ff */
        /* <DEDUP_REMOVED lines=274> */
.L_x_1495:
        /* <DEDUP_REMOVED lines=15> */
.L_x_1496:
[----:B------:R-:W2:Y:S01]  /*8e10*/  LDL R8, [R1+0x4] ;  /* 0x0000040001087983 */ /* 0x000ea20000100800 */
[----:B------:R-:W-:Y:S01]  /*8e20*/  SHF.R.S32.HI R24, RZ, 0x1f, R237 ;  /* 0x0000001fff187819 */ /* 0x000fe200000114ed */
[----:B------:R-:W-:Y:S01]  /*8e30*/  BSSY B0, `(.L_x_1497) ;  /* 0x000002c000007945 */ /* 0x000fe20003800000 */
[----:B------:R-:W-:Y:S01]  /*8e40*/  SHF.R.S32.HI R5, RZ, 0x1f, R222 ;  /* 0x0000001fff057819 */ /* 0x000fe200000114de */
[----:B------:R-:W-:Y:S01]  /*8e50*/  BAR.SYNC.DEFER_BLOCKING 0x0 ;  /* 0x0000000000007b1d */ /* 0x000fe20000010000 */
[----:B------:R-:W-:Y:S01]  /*8e60*/  MOV R4, R222 ;  /* 0x000000de00047202 */ /* 0x000fe20000000f00 */
[----:B------:R-:W-:Y:S01]  /*8e70*/  IMAD R0, R24, c[0x0][0x3a0], RZ ;  /* 0x0000e80018007a24 */ /* 0x000fe200078e02ff */
[----:B------:R-:W-:Y:S02]  /*8e80*/  SHF.R.S32.HI R26, RZ, 0x1f, R240 ;  /* 0x0000001fff1a7819 */ /* 0x000fe400000114f0 */
[----:B------:R-:W-:Y:S01]  /*8e90*/  SHF.R.S32.HI R64, RZ, 0x1f, R238 ;  /* 0x0000001fff407819 */ /* 0x000fe200000114ee */
[----:B------:R-:W-:-:S04]  /*8ea0*/  IMAD.WIDE.U32 R2, R237, c[0x0][0x3a0], R4 ;  /* 0x0000e800ed027a25 */ /* 0x000fc800078e0004 */
[----:B------:R-:W-:Y:S01]  /*8eb0*/  IMAD R0, R237, c[0x0][0x3a4], R0 ;  /* 0x0000e900ed007a24 */ /* 0x000fe200078e0200 */
[----:B------:R-:W-:-:S04]  /*8ec0*/  IADD3 R2, P0, R6, R2, RZ ;  /* 0x0000000206027210 */ /* 0x000fc80007f1e0ff */
[----:B------:R-:W-:Y:S01]  /*8ed0*/  IADD3.X R3, R7, R3, R0, P0, !PT ;  /* 0x0000000307037210 */ /* 0x000fe200007fe400 */
[----:B------:R-:W-:-:S04]  /*8ee0*/  IMAD R0, R26, c[0x0][0x3b8], RZ ;  /* 0x0000ee001a007a24 */ /* 0x000fc800078e02ff */
[C---:B------:R-:W-:Y:S02]  /*8ef0*/  IMAD R0, R240.reuse, c[0x0][0x3bc], R0 ;  /* 0x0000ef00f0007a24 */ /* 0x040fe400078e0200 */
        /* <DEDUP_REMOVED lines=11> */
[----:B--2---:R-:W-:-:S05]  /*8fb0*/  IMAD R11, R8, -0x40, R218 ;  /* 0xffffffc0080b7824 */ /* 0x004fca00078e02da */
[----:B------:R-:W-:-:S13]  /*8fc0*/  ISETP.GE.AND P4, PT, R238, R11, PT ;  /* 0x0000000bee00720c */ /* 0x000fda0003f86270 */
[----:B------:R-:W-:Y:S05]  /*8fd0*/  @P4 BRA `(.L_x_1498) ;  /* 0x0000011000004947 */ /* 0x000fea0003800000 */
[----:B-1-34-:R-:W-:Y:S01]  /*8fe0*/  ISETP.GE.AND P2, PT, R222, c[0x0][0x220], PT ;  /* 0x00008800de007a0c */ /* 0x01afe20003f46270 */
        /* <DEDUP_REMOVED lines=16> */
.L_x_1498:
[----:B-1-34-:R-:W-:Y:S05]  /*90f0*/  BSYNC B0 ;  /* 0x0000000000007941 */ /* 0x01afea0003800000 */
.L_x_1497:
        /* <DEDUP_REMOVED lines=20> */
.L_x_1500:
[----:B------:R-:W-:Y:S05]  /*9240*/  BSYNC B0 ;  /* 0x0000000000007941 */ /* 0x000fea0003800000 */
.L_x_1499:
        /* <DEDUP_REMOVED lines=25> */
.L_x_1502:
[----:B------:R-:W-:Y:S05]  /*93e0*/  BSYNC B0 ;  /* 0x0000000000007941 */ /* 0x000fea0003800000 */
.L_x_1501:
[----:B------:R-:W-:Y:S05]  /*93f0*/  @P3 BRA `(.L_x_1471) ;  /* 0x0000010000003947 */ /* 0x000fea0003800000 */
[----:B------:R-:W-:Y:S02]  /*9400*/  IADD3 R0, P0, R238, 0x20, RZ ;  /* 0x00000020ee007810 */ /* 0x000fe40007f1e0ff */
[----:B-1----:R-:W-:-:S02]  /*9410*/  MOV R3, R8 ;  /* 0x0000000800037202 */ /* 0x002fc40000000f00 */
        /* <DEDUP_REMOVED lines=14> */
.L_x_1471:
[----:B------:R-:W-:Y:S05]  /*9500*/  BSYNC B1 ;  /* 0x0000000000017941 */ /* 0x000fea0003800000 */
.L_x_1457:
[----:B------:R-:W4:Y:S01]  /*9510*/  LDL.LU R0, [R1+0x4] ;  /* 0x0000040001007983 */ /* 0x000f220000300800 */
[----:B------:R-:W-:Y:S02]  /*9520*/  ULDC UR5, c[0x0][0x218] ;  /* 0x0000860000057ab9 */ /* 0x000fe40000000800 */
[----:B------:R-:W-:-:S04]  /*9530*/  UIADD3 UR5, UR5, 0x3f, URZ ;  /* 0x0000003f05057890 */ /* 0x000fc8000fffe03f */
[----:B------:R-:W-:-:S04]  /*9540*/  USHF.R.S32.HI UR4, URZ, 0x1f, UR5 ;  /* 0x0000001f3f047899 */ /* 0x000fc80008011405 */
[----:B------:R-:W-:-:S04]  /*9550*/  ULEA.HI UR4, UR4, UR5, URZ, 0x6 ;  /* 0x0000000504047291 */ /* 0x000fc8000f8f303f */
[----:B------:R-:W-:Y:S01]  /*9560*/  USHF.R.S32.HI UR4, URZ, 0x6, UR4 ;  /* 0x000000063f047899 */ /* 0x000fe20008011404 */
[----:B----4-:R-:W-:-:S05]  /*9570*/  IADD3 R0, R0, c[0x0][0xc], RZ ;  /* 0x0000030000007a10 */ /* 0x010fca0007ffe0ff */
[----:B------:R-:W-:Y:S01]  /*9580*/  ISETP.GE.AND P0, PT, R0, UR4, PT ;  /* 0x0000000400007c0c */ /* 0x000fe2000bf06270 */
[----:B------:R4:W-:-:S12]  /*9590*/  STL [R1+0x4], R0 ;  /* 0x0000040001007387 */ /* 0x0009d80000100800 */
[----:B------:R-:W-:Y:S01]  /*95a0*/  @P0 CALL.REL.NOINC `(.L_x_1503) ;  /* 0x0000001000000944 */ /* 0x000fe20003c00000 */
[----:B------:R-:W-:Y:S05]  /*95b0*/  BRA `(.L_x_1504) ;  /* 0xffff72c000007947 */ /* 0x000fea000383ffff */
.L_x_1503:
[----:B------:R-:W-:Y:S05]  /*95c0*/  EXIT ;  /* 0x000000000000794d */ /* 0x000fea0003800000 */
.L_x_1505:
        /* <DEDUP_REMOVED lines=11> */
.L_x_1616:


//--------------------- .text._ZN5flash44flash_bwd_dq_dk_dv_loop_seqk_parallel_kernelI23Flash_bwd_kernel_traitsILi192ELi64ELi64ELi8ELi4ELi2ELi2ELb0ELb0EN7cutlass6half_tE19Flash_kernel_traitsILi192ELi64ELi64ELi8ES3_EELb0ELb0ELb1ELb1ELb0ELb0ELb1EEEvNS_16Flash_bwd_paramsE --------------------------
	.section	.text._ZN5flash44flash_bwd_dq_dk_dv_loop_seqk_parallel_kernelI23Flash_bwd_kernel_traitsILi192ELi64ELi64ELi8ELi4ELi2ELi2ELb0ELb0EN7cutlass6half_tE19Flash_kernel_traitsILi192ELi64ELi64ELi8ES3_EELb0ELb0ELb1ELb1ELb0ELb0ELb1EEEvNS_16Flash_bwd_paramsE,"ax",@progbits
	.sectioninfo	@"SHI_REGISTERS=255"
	.align	128
        .global         _ZN5flash44flash_bwd_dq_dk_dv_loop_seqk_parallel_kernelI23Flash_bwd_kernel_traitsILi192ELi64ELi64ELi8ELi4ELi2ELi2ELb0ELb0EN7cutlass6half_tE19Flash_kernel_traitsILi192ELi64ELi64ELi8ES3_EELb0ELb0ELb1ELb1ELb0ELb0ELb1EEEvNS_16Flash_bwd_paramsE
        .type           _ZN5flash44flash_bwd_dq_dk_dv_loop_seqk_parallel_kernelI23Flash_bwd_kernel_traitsILi192ELi64ELi64ELi8ELi4ELi2ELi2ELb0ELb0EN7cutlass6half_tE19Flash_kernel_traitsILi192ELi64ELi64ELi8ES3_EELb0ELb0ELb1ELb1ELb0ELb0ELb1EEEvNS_16Flash_bwd_paramsE,@function
        .size           _ZN5flash44flash_bwd_dq_dk_dv_loop_seqk_parallel_kernelI23Flash_bwd_kernel_traitsILi192ELi64ELi64ELi8ELi4ELi2ELi2ELb0ELb0EN7cutlass6half_tE19Flash_kernel_traitsILi192ELi64ELi64ELi8ES3_EELb0ELb0ELb1ELb1ELb0ELb0ELb1EEEvNS_16Flash_bwd_paramsE,(.L_x_1617 - _ZN5flash44flash_bwd_dq_dk_dv_loop_seqk_parallel_kernelI23Flash_bwd_kernel_traitsILi192ELi64ELi64ELi8ELi4ELi2ELi2ELb0ELb0EN7cutlass6half_tE19Flash_kernel_traitsILi192ELi64ELi64ELi8ES3_EELb0ELb0ELb1ELb1ELb0ELb0ELb1EEEvNS_16Flash_bwd_paramsE)
        .other          _ZN5flash44flash_bwd_dq_dk_dv_loop_seqk_parallel_kernelI23Flash_bwd_kernel_traitsILi192ELi64ELi64ELi8ELi4ELi2ELi2ELb0ELb0EN7cutlass6half_tE19Flash_kernel_traitsILi192ELi64ELi64ELi8ES3_EELb0ELb0ELb1ELb1ELb0ELb0ELb1EEEvNS_16Flash_bwd_paramsE,@"STO_CUDA_ENTRY STV_DEFAULT"
_ZN5flash44flash_bwd_dq_dk_dv_loop_seqk_parallel_kernelI23Flash_bwd_kernel_traitsILi192ELi64ELi64ELi8ELi4ELi2ELi2ELb0ELb0EN7cutlass6half_tE19Flash_kernel_traitsILi192ELi64ELi64ELi8ES3_EELb0ELb0ELb1ELb1ELb0ELb0ELb1EEEvNS_16Flash_bwd_paramsE:
.text._ZN5flash44flash_bwd_dq_dk_dv_loop_seqk_parallel_kernelI23Flash_bwd_kernel_traitsILi192ELi64ELi64ELi8ELi4ELi2ELi2ELb0ELb0EN7cutlass6half_tE19Flash_kernel_traitsILi192ELi64ELi64ELi8ES3_EELb0ELb0ELb1ELb1ELb0ELb0ELb1EEEvNS_16Flash_bwd_paramsE:
        /* <DEDUP_REMOVED lines=136> */
.L_x_1554:
        /* <DEDUP_REMOVED lines=33> */
.L_x_1506:
        /* <DEDUP_REMOVED lines=51> */
.L_x_1508:
        /* <DEDUP_REMOVED lines=15> */
.L_x_1509:
        /* <DEDUP_REMOVED lines=84> */
.L_x_1510:
[----:B------:R-:W-:-:S04]  /*13f0*/  IMAD R6, R210, c[0x0][0x1c0], R244 ;  /* 0x00007000d2067a24 */ /* 0x000fc800078e02f4 */
[----:B------:R-:W-:Y:S02]  /*1400*/  IMAD R6, R6, c[0x0][0x224], RZ ;  /* 0x0000890006067a24 */ /* 0x000fe400078e02ff */
.L_x_1511:
        /* <DEDUP_REMOVED lines=78> */
.L_x_1513:
        /* <DEDUP_REMOVED lines=16> */
.L_x_1514:
        /* <DEDUP_REMOVED lines=27> */
.L_x_1516:
[----:B------:R-:W-:Y:S05]  /*1ba0*/  BSYNC B0 ;  /* 0x0000000000007941 */ /* 0x000fea0003800000 */
.L_x_1515:
        /* <DEDUP_REMOVED lines=19> */
.L_x_1518:
[----:B------:R-:W-:Y:S05]  /*1ce0*/  BSYNC B0 ;  /* 0x0000000000007941 */ /* 0x000fea0003800000 */
.L_x_1517:
        /* <DEDUP_REMOVED lines=25> */
.L_x_1520:
[----:B------:R-:W-:Y:S05]  /*1e80*/  BSYNC B0 ;  /* 0x0000000000007941 */ /* 0x000fea0003800000 */
.L_x_1519:
        /* <DEDUP_REMOVED lines=19> */
.L_x_1512:
        /* <DEDUP_REMOVED lines=31> */
.L_x_1523:
[----:B------:R-:W-:Y:S05]  /*21b0*/  BSYNC B0 ;  /* 0x0000000000007941 */ /* 0x000fea0003800000 */
.L_x_1522:
        /* <DEDUP_REMOVED lines=39> */
.L_x_1525:
[----:B------:R-:W-:Y:S05]  /*2430*/  BSYNC B0 ;  /* 0x0000000000007941 */ /* 0x000fea0003800000 */
.L_x_1524:
        /* <DEDUP_REMOVED lines=18> */
.L_x_1527:
        /* <DEDUP_REMOVED lines=28> */
.L_x_1528:
[----:B------:R-:W-:Y:S05]  /*2720*/  BSYNC B0 ;  /* 0x0000000000007941 */ /* 0x000fea0003800000 */
.L_x_1526:
        /* <DEDUP_REMOVED lines=17> */
.L_x_1530:
        /* <DEDUP_REMOVED lines=38> */
.L_x_1531:
[----:B------:R-:W-:Y:S05]  /*2aa0*/  BSYNC B0 ;  /* 0x0000000000007941 */ /* 0x000fea0003800000 */
.L_x_1529:
        /* <DEDUP_REMOVED lines=59> */
.L_x_1533:
[----:B--2---:R-:W-:Y:S05]  /*2e60*/  BSYNC B0 ;  /* 0x0000000000007941 */ /* 0x004fea0003800000 */
.L_x_1532:
        /* <DEDUP_REMOVED lines=38> */
.L_x_1535:
[----:B------:R-:W-:Y:S05]  /*30d0*/  BSYNC B0 ;  /* 0x0000000000007941 */ /* 0x000fea0003800000 */
.L_x_1534:
        /* <DEDUP_REMOVED lines=45> */
.L_x_1537:
[----:B------:R-:W-:Y:S05]  /*33b0*/  BSYNC B0 ;  /* 0x0000000000007941 */ /* 0x000fea0003800000 */
.L_x_1536:
        /* <DEDUP_REMOVED lines=38> */
.L_x_1539:
[----:B------:R-:W-:Y:S05]  /*3620*/  BSYNC B0 ;  /* 0x0000000000007941 */ /* 0x000fea0003800000 */
.L_x_1538:
        /* <DEDUP_REMOVED lines=82> */
.L_x_1544:
[----:B------:R-:W0:Y:S01]  /*3b50*/  LDGDEPBAR ;  /* 0x00000000000079af */ /* 0x000e220000000000 */
[C---:B------:R-:W-:Y:S02]  /*3b60*/  IADD3 R98, R194.reuse, R193, RZ ;  /* 0x000000c1c2627210 */ /* 0x040fe40007ffe0ff */
[-C--:B------:R-:W-:Y:S02]  /*3b70*/  IADD3 R97, R194, R192.reuse, RZ ;  /* 0x000000c0c2617210 */ /* 0x080fe40007ffe0ff */
[----:B------:R-:W-:Y:S01]  /*3b80*/  IADD3 R96, R98, R192, RZ ;  /* 0x000000c062607210 */ /* 0x000fe20007ffe0ff */
[----:B------:R-:W-:Y:S04]  /*3b90*/  DEPBAR.LE SB0, 0x0 ;  /* 0x000080000000791a */ /* 0x000fe80000000000 */
[----:B------:R-:W-:Y:S08]  /*3ba0*/  BAR.SYNC.DEFER_BLOCKING 0x0 ;  /* 0x0000000000007b1d */ /* 0x000ff00000010000 */
[----:B------:R-:W-:Y:S08]  /*3bb0*/  LDSM.16.M88.4 R16, [R194] ;  /* 0x00000000c210783b */ /* 0x000ff00000000200 */
[----:B------:R-:W1:Y:S08]  /*3bc0*/  LDSM.16.M88.4 R8, [R198+0x12000] ;  /* 0x01200000c608783b */ /* 0x000e700000000200 */
[----:B------:R-:W2:Y:S08]  /*3bd0*/  LDSM.16.M88.4 R68, [R198+0x12800] ;  /* 0x01280000c644783b */ /* 0x000eb00000000200 */
[----:B------:R-:W-:Y:S08]  /*3be0*/  LDSM.16.M88.4 R72, [R98] ;  /* 0x000000006248783b */ /* 0x000ff00000000200 */
[----:B------:R-:W3:Y:S08]  /*3bf0*/  LDSM.16.M88.4 R76, [R188+0x12000] ;  /* 0x01200000bc4c783b */ /* 0x000ef00000000200 */
[----:B------:R-:W4:Y:S01]  /*3c00*/  LDSM.16.M88.4 R80, [R188+0x12800] ;  /* 0x01280000bc50783b */ /* 0x000f220000000200 */
[C---:B-1----:R-:W-:Y:S07]  /*3c10*/  HMMA.16816.F32 R4, R16.reuse, R8, RZ ;  /* 0x000000081004723c */ /* 0x042fee00000018ff */
[----:B------:R-:W-:Y:S01]  /*3c20*/  LDSM.16.M88.4 R84, [R97] ;  /* 0x000000006154783b */ /* 0x000fe20000000200 */
[C---:B------:R-:W-:Y:S07]  /*3c30*/  HMMA.16816.F32 R8, R16.reuse, R10, RZ ;  /* 0x0000000a1008723c */ /* 0x040fee00000018ff */
[----:B------:R-:W1:Y:S01]  /*3c40*/  LDSM.16.M88.4 R88, [R3+0x12000] ;  /* 0x012000000358783b */ /* 0x000e620000000200 */
[C---:B--2---:R-:W-:Y:S07]  /*3c50*/  HMMA.16816.F32 R12, R16.reuse, R68, RZ ;  /* 0x00000044100c723c */ /* 0x044fee00000018ff */
[----:B------:R-:W-:Y:S01]  /*3c60*/  LDSM.16.M88.4 R92, [R2+0x12000] ;  /* 0x01200000025c783b */ /* 0x000fe20000000200 */
[----:B------:R-:W-:Y:S07]  /*3c70*/  HMMA.16816.F32 R16, R16, R70, RZ ;  /* 0x000000461010723c */ /* 0x000fee00000018ff */
[----:B------:R-:W2:Y:S01]  /*3c80*/  LDSM.16.M88.4 R68, [R3+0x12800] ;  /* 0x012800000344783b */ /* 0x000ea20000000200 */
[C---:B---3--:R-:W-:Y:S08]  /*3c90*/  HMMA.16816.F32 R4, R72.reuse, R76, R4 ;  /* 0x0000004c4804723c */ /* 0x048ff00000001804 */
[C---:B------:R-:W-:Y:S01]  /*3ca0*/  HMMA.16816.F32 R8, R72.reuse, R78, R8 ;  /* 0x0000004e4808723c */ /* 0x040fe20000001808 */
[----:B------:R-:W3:Y:S07]  /*3cb0*/  LDSM.16.M88.4 R76, [R96] ;  /* 0x00000000604c783b */ /* 0x000eee0000000200 */
        /* <DEDUP_REMOVED lines=10> */
[C---:B---3--:R-:W-:Y:S01]  /*3d60*/  HMMA.16816.F32 R4, R76.reuse, R92, R4 ;  /* 0x0000005c4c04723c */ /* 0x048fe20000001804 */
        /* <DEDUP_REMOVED lines=16> */
[----:B------:R-:W-:Y:S07]  /*3e70*/  LDSM.16.M88.4 R92, [R198+0x16000] ;  /* 0x01600000c65c783b */ /* 0x000fee0000000200 */
[C---:B----4-:R-:W-:Y:S08]  /*3e80*/  HMMA.16816.F32 R12, R84.reuse, R72, R12 ;  /* 0x00000048540c723c */ /* 0x050ff0000000180c */
[----:B------:R-:W-:Y:S01]  /*3e90*/  HMMA.16816.F32 R16, R84, R74, R16 ;  /* 0x0000004a5410723c */ /* 0x000fe20000001810 */
[----:B------:R-:W3:Y:S07]  /*3ea0*/  LDSM.16.M88.4 R72, [R96+0x2000] ;  /* 0x002000006048783b */ /* 0x000eee0000000200 */
[C---:B-1----:R-:W-:Y:S01]  /*3eb0*/  HMMA.16816.F32 R4, R76.reuse, R88, R4 ;  /* 0x000000584c04723c */ /* 0x042fe20000001804 */
[----:B------:R-:W1:Y:S06]  /*3ec0*/  LDSM.16.M88.4 R84, [R2+0x14800] ;  /* 0x014800000254783b */ /* 0x000e6c0000000200 */
[----:B------:R-:W-:Y:S01]  /*3ed0*/  IADD3 R88, P0, R230, R226, RZ ;  /* 0x000000e2e6587210 */ /* 0x000fe20007f1e0ff */
[C---:B------:R-:W-:Y:S04]  /*3ee0*/  HMMA.16816.F32 R8, R76.reuse, R90, R8 ;  /* 0x0000005a4c08723c */ /* 0x040fe80000001808 */
[----:B------:R-:W-:Y:S04]  /*3ef0*/  IADD3.X R89, R229, R225, RZ, P0, !PT ;  /* 0x000000e1e5597210 */ /* 0x000fe800007fe4ff */
[C---:B--2---:R-:W-:Y:S01]  /*3f00*/  HMMA.16816.F32 R12, R76.reuse, R68, R12 ;  /* 0x000000444c0c723c */ /* 0x044fe2000000180c */
[----:B-----5:R2:W5:Y:S04]  /*3f10*/  LDG.E R153, [R88.64] ;  /* 0x0000000658997981 */ /* 0x020568000c1e1900 */
[----:B------:R2:W5:Y:S03]  /*3f20*/  LDG.E R152, [R88.64+0x20] ;  /* 0x0000200658987981 */ /* 0x000566000c1e1900 */
[----:B------:R-:W-:Y:S01]  /*3f30*/  HMMA.16816.F32 R16, R76, R70, R16 ;  /* 0x000000464c10723c */ /* 0x000fe20000001810 */
[----:B------:R-:W-:Y:S08]  /*3f40*/  LDSM.16.M88.4 R68, [R198+0x16800] ;  /* 0x01680000c644783b */ /* 0x000ff00000000200 */
[----:B------:R-:W-:Y:S01]  /*3f50*/  LDSM.16.M88.4 R76, [R98+0x4000] ;  /* 0x00400000624c783b */ /* 0x000fe20000000200 */
[C---:B---3--:R-:W-:Y:S08]  /*3f60*/  HMMA.16816.F32 R4, R72.reuse, R80, R4 ;  /* 0x000000504804723c */ /* 0x048ff00000001804 */
[C---:B------:R-:W-:Y:S01]  /*3f70*/  HMMA.16816.F32 R8, R72.reuse, R82, R8 ;  /* 0x000000524808723c */ /* 0x040fe20000001808 */
[----:B------:R-:W-:Y:S07]  /*3f80*/  LDSM.16.M88.4 R80, [R188+0x16000] ;  /* 0x01600000bc50783b */ /* 0x000fee0000000200 */
[C---:B-1----:R-:W-:Y:S01]  /*3f90*/  HMMA.16816.F32 R12, R72.reuse, R84, R12 ;  /* 0x00000054480c723c */ /* 0x042fe2000000180c */
[----:B--2---:R-:W1:Y:S07]  /*3fa0*/  LDSM.16.M88.4 R88, [R194+0x4000] ;  /* 0x00400000c258783b */ /* 0x004e6e0000000200 */
[----:B------:R-:W-:Y:S01]  /*3fb0*/  HMMA.16816.F32 R16, R72, R86, R16 ;  /* 0x000000564810723c */ /* 0x000fe20000001810 */
[----:B------:R-:W2:Y:S08]  /*3fc0*/  LDSM.16.M88.4 R72, [R188+0x16800] ;  /* 0x01680000bc48783b */ /* 0x000eb00000000200 */
[----:B------:R-:W-:Y:S01]  /*3fd0*/  LDSM.16.M88.4 R84, [R3+0x16000] ;  /* 0x016000000354783b */ /* 0x000fe20000000200 */
[C---:B-1----:R-:W-:Y:S08]  /*3fe0*/  HMMA.16816.F32 R4, R88.reuse, R92, R4 ;  /* 0x0000005c5804723c */ /* 0x042ff00000001804 */
[C---:B------:R-:W-:Y:S08]  /*3ff0*/  HMMA.16816.F32 R8, R88.reuse, R94, R8 ;  /* 0x0000005e5808723c */ /* 0x040ff00000001808 */
[C---:B------:R-:W-:Y:S08]  /*4000*/  HMMA.16816.F32 R12, R88.reuse, R68, R12 ;  /* 0x00000044580c723c */ /* 0x040ff0000000180c */
[----:B------:R-:W-:Y:S01]  /*4010*/  HMMA.16816.F32 R16, R88, R70, R16 ;  /* 0x000000465810723c */ /* 0x000fe20000001810 */
[----:B------:R-:W1:Y:S06]  /*4020*/  LDSM.16.M88.4 R68, [R97+0x4000] ;  /* 0x004000006144783b */ /* 0x000e6c0000000200 */
[----:B------:R-:W-:Y:S01]  /*4030*/  SHF.L.U32 R88, R237, 0x6, RZ ;  /* 0x00000006ed587819 */ /* 0x000fe200000006ff */
[C---:B------:R-:W-:Y:S05]  /*4040*/  HMMA.16816.F32 R4, R76.reuse, R80, R4 ;  /* 0x000000504c04723c */ /* 0x040fea0000001804 */
[----:B------:R-:W-:Y:S03]  /*4050*/  IADD3 R90, R243, R88, RZ ;  /* 0x00000058f35a7210 */ /* 0x000fe60007ffe0ff */
[C---:B------:R-:W-:Y:S01]  /*4060*/  HMMA.16816.F32 R8, R76.reuse, R82, R8 ;  /* 0x000000524c08723c */ /* 0x040fe20000001808 */
[----:B------:R-:W3:Y:S03]  /*4070*/  LDSM.16.M88.4 R80, [R3+0x16800] ;  /* 0x016800000350783b */ /* 0x000ee60000000200 */
[C---:B------:R-:W-:Y:S02]  /*4080*/  IADD3 R92, R90.reuse, 0x7, RZ ;  /* 0x000000075a5c7810 */ /* 0x040fe40007ffe0ff */
[----:B------:R-:W-:Y:S02]  /*4090*/  IADD3 R91, R90, 0x8, RZ ;  /* 0x000000085a5b7810 */ /* 0x000fe40007ffe0ff */
[C---:B--2---:R-:W-:Y:S03]  /*40a0*/  HMMA.16816.F32 R12, R76.reuse, R72, R12 ;  /* 0x000000484c0c723c */ /* 0x044fe6000000180c */
[----:B------:R-:W-:Y:S02]  /*40b0*/  ISETP.GE.AND P0, PT, R92, RZ, PT ;  /* 0x000000ff5c00720c */ /* 0x000fe40003f06270 */
[----:B------:R-:W-:Y:S02]  /*40c0*/  ISETP.GE.AND P1, PT, R91, RZ, PT ;  /* 0x000000ff5b00720c */ /* 0x000fe40003f26270 */
[C---:B------:R-:W-:Y:S01]  /*40d0*/  IADD3 R94, R90.reuse, -0x8, RZ ;  /* 0xfffffff85a5e7810 */ /* 0x040fe20007ffe0ff */
[----:B------:R-:W-:Y:S01]  /*40e0*/  HMMA.16816.F32 R16, R76, R74, R16 ;  /* 0x0000004a4c10723c */ /* 0x000fe20000001810 */
[----:B------:R-:W-:Y:S03]  /*40f0*/  LDSM.16.M88.4 R72, [R96+0x4000] ;  /* 0x004000006048783b */ /* 0x000fe60000000200 */
[C---:B------:R-:W-:Y:S02]  /*4100*/  IADD3 R93, R90.reuse, -0x1, RZ ;  /* 0xffffffff5a5d7810 */ /* 0x040fe40007ffe0ff */
[----:B------:R-:W-:Y:S02]  /*4110*/  IABS R89, R90 ;  /* 0x0000005a00597213 */ /* 0x000fe40000000000 */
[----:B------:R-:W-:Y:S01]  /*4120*/  @!P0 IADD3 R92, -R90, -0x7, RZ ;  /* 0xfffffff95a5c8810 */ /* 0x000fe20007ffe1ff */
[----:B------:R-:W2:Y:S01]  /*4130*/  LDSM.16.M88.4 R76, [R2+0x16000] ;  /* 0x01600000024c783b */ /* 0x000ea20000000200 */
[C---:B-1----:R-:W-:Y:S02]  /*4140*/  HMMA.16816.F32 R4, R68.reuse, R84, R4 ;  /* 0x000000544404723c */ /* 0x042fe40000001804 */
[----:B------:R-:W-:Y:S03]  /*4150*/  I2F R89, R89 ;  /* 0x0000005900597306 */ /* 0x000fe60000201400 */
[----:B------:R-:W-:Y:S02]  /*4160*/  ISETP.GE.AND P0, PT, R94, RZ, PT ;  /* 0x000000ff5e00720c */ /* 0x000fe40003f06270 */
[C---:B------:R-:W-:Y:S01]  /*4170*/  @!P1 IADD3 R91, -R90.reuse, -0x8, RZ ;  /* 0xfffffff85a5b9810 */ /* 0x040fe20007ffe1ff */
[C---:B------:R-:W-:Y:S03]  /*4180*/  HMMA.16816.F32 R8, R68.reuse, R86, R8 ;  /* 0x000000564408723c */ /* 0x040fe60000001808 */
[----:B------:R-:W-:Y:S01]  /*4190*/  ISETP.GE.AND P1, PT, R93, RZ, PT ;  /* 0x000000ff5d00720c */ /* 0x000fe20003f26270 */
[----:B------:R-:W-:Y:S01]  /*41a0*/  I2F R92, R92 ;  /* 0x0000005c005c7306 */ /* 0x000fe20000201400 */
[C---:B------:R-:W-:Y:S02]  /*41b0*/  IADD3 R95, R90.reuse, -0x9, RZ ;  /* 0xfffffff75a5f7810 */ /* 0x040fe40007ffe0ff */
[C---:B------:R-:W-:Y:S01]  /*41c0*/  IADD3 R86, R90.reuse, -0x10, RZ ;  /* 0xfffffff05a567810 */ /* 0x040fe20007ffe0ff */
[C---:B---3--:R-:W-:Y:S04]  /*41d0*/  HMMA.16816.F32 R12, R68.reuse, R80, R12 ;  /* 0x00000050440c723c */ /* 0x048fe8000000180c */
[----:B------:R-:W-:Y:S02]  /*41e0*/  @!P0 IADD3 R94, -R90, 0x8, RZ ;  /* 0x000000085a5e8810 */ /* 0x000fe40007ffe1ff */
[----:B------:R-:W-:Y:S01]  /*41f0*/  I2F R91, R91 ;  /* 0x0000005b005b7306 */ /* 0x000fe20000201400 */
[----:B------:R-:W-:Y:S01]  /*4200*/  ISETP.GE.AND P0, PT, R86, RZ, PT ;  /* 0x000000ff5600720c */ /* 0x000fe20003f06270 */
[----:B------:R-:W-:Y:S01]  /*4210*/  HMMA.16816.F32 R16, R68, R82, R16 ;  /* 0x000000524410723c */ /* 0x000fe20000001810 */
[----:B------:R-:W1:Y:S03]  /*4220*/  LDSM.16.M88.4 R68, [R2+0x16800] ;  /* 0x016800000244783b */ /* 0x000e660000000200 */
[C---:B------:R-:W-:Y:S02]  /*4230*/  @!P1 IADD3 R93, -R90.reuse, 0x1, RZ ;  /* 0x000000015a5d9810 */ /* 0x040fe40007ffe1ff */
[----:B------:R-:W-:Y:S02]  /*4240*/  ISETP.GE.AND P1, PT, R95, RZ, PT ;  /* 0x000000ff5f00720c */ /* 0x000fe40003f26270 */
[----:B------:R-:W-:Y:S01]  /*4250*/  I2F R84, R93 ;  /* 0x0000005d00547306 */ /* 0x000fe20000201400 */
[C---:B------:R-:W-:Y:S03]  /*4260*/  IADD3 R82, R90.reuse, -0x19, RZ ;  /* 0xffffffe75a527810 */ /* 0x040fe60007ffe0ff */
[C---:B------:R-:W-:Y:S02]  /*4270*/  IADD3 R87, R90.reuse, -0x11, RZ ;  /* 0xffffffef5a577810 */ /* 0x040fe40007ffe0ff */
[C---:B------:R-:W-:Y:S01]  /*4280*/  IADD3 R83, R90.reuse, -0x18, RZ ;  /* 0xffffffe85a537810 */ /* 0x040fe20007ffe0ff */
[C---:B--2---:R-:W-:Y:S03]  /*4290*/  HMMA.16816.F32 R4, R72.reuse, R76, R4 ;  /* 0x0000004c4804723c */ /* 0x044fe60000001804 */
[----:B------:R-:W-:Y:S02]  /*42a0*/  I2F R85, R94 ;  /* 0x0000005e00557306 */ /* 0x000fe40000201400 */
[----:B------:R-:W-:Y:S02]  /*42b0*/  @!P0 IADD3 R86, -R90, 0x10, RZ ;  /* 0x000000105a568810 */ /* 0x000fe40007ffe1ff */
[----:B------:R-:W-:Y:S01]  /*42c0*/  ISETP.GE.AND P0, PT, R82, RZ, PT ;  /* 0x000000ff5200720c */ /* 0x000fe20003f06270 */
[C---:B------:R-:W-:Y:S03]  /*42d0*/  HMMA.16816.F32 R8, R72.reuse, R78, R8 ;  /* 0x0000004e4808723c */ /* 0x040fe60000001808 */
[----:B------:R-:W-:Y:S02]  /*42e0*/  ISETP.GE.AND P2, PT, R87, RZ, PT ;  /* 0x000000ff5700720c */ /* 0x000fe40003f46270 */
[----:B------:R-:W-:Y:S01]  /*42f0*/  I2F R81, R86 ;  /* 0x0000005600517306 */ /* 0x000fe20000201400 */
[C---:B------:R-:W-:Y:S02]  /*4300*/  @!P1 IADD3 R95, -R90.reuse, 0x9, RZ ;  /* 0x000000095a5f9810 */ /* 0x040fe40007ffe1ff */
[----:B------:R-:W-:Y:S04]  /*4310*/  ISETP.GE.AND P1, PT, R83, RZ, PT ;  /* 0x000000ff5300720c */ /* 0x000fe80003f26270 */
[----:B------:R-:W-:Y:S02]  /*4320*/  @!P0 IADD3 R82, -R90, 0x19, RZ ;  /* 0x000000195a528810 */ /* 0x000fe40007ffe1ff */
[----:B------:R-:W-:Y:S01]  /*4330*/  ISETP.GE.AND P0, PT, R88, R242, PT ;  /* 0x000000f25800720c */ /* 0x000fe20003f06270 */
[----:B------:R-:W-:Y:S01]  /*4340*/  I2F R80, R95 ;  /* 0x0000005f00507306 */ /* 0x000fe20000201400 */
[----:B------:R-:W-:Y:S01]  /*4350*/  FMUL.FTZ R4, R4, c[0x0][0x2ec] ;  /* 0x0000bb0004047a20 */ /* 0x000fe20000410000 */
[----:B------:R-:W-:Y:S01]  /*4360*/  @!P2 IADD3 R87, -R90, 0x11, RZ ;  /* 0x000000115a57a810 */ /* 0x000fe20007ffe1ff */
[C---:B-1----:R-:W-:Y:S03]  /*4370*/  HMMA.16816.F32 R12, R72.reuse, R68, R12 ;  /* 0x00000044480c723c */ /* 0x042fe6000000180c */
[----:B------:R-:W-:Y:S01]  /*4380*/  FMUL.FTZ R6, R6, c[0x0][0x2ec] ;  /* 0x0000bb0006067a20 */ /* 0x000fe20000410000 */
[----:B------:R-:W-:Y:S01]  /*4390*/  @!P1 IADD3 R83, -R90, 0x18, RZ ;  /* 0x000000185a539810 */ /* 0x000fe20007ffe1ff */
[----:B------:R-:W-:Y:S02]  /*43a0*/  FMUL.FTZ R7, R7, c[0x0][0x2ec] ;  /* 0x0000bb0007077a20 */ /* 0x000fe40000410000 */
[----:B------:R-:W1:Y:S01]  /*43b0*/  MUFU.TANH R4, R4 ;  /* 0x0000000400047308 */ /* 0x000e620000002400 */
[----:B------:R-:W-:Y:S01]  /*43c0*/  FMUL.FTZ R10, R10, c[0x0][0x2ec] ;  /* 0x0000bb000a0a7a20 */ /* 0x000fe20000410000 */
[----:B------:R-:W-:Y:S03]  /*43d0*/  HMMA.16816.F32 R16, R72, R70, R16 ;  /* 0x000000464810723c */ /* 0x000fe60000001810 */
[----:B------:R-:W-:Y:S02]  /*43e0*/  FMUL.FTZ R5, R5, c[0x0][0x2ec] ;  /* 0x0000bb0005057a20 */ /* 0x000fe40000410000 */
[----:B------:R-:W-:Y:S02]  /*43f0*/  FMUL.FTZ R8, R8, c[0x0][0x2ec] ;  /* 0x0000bb0008087a20 */ /* 0x000fe40000410000 */
[----:B------:R-:W-:Y:S01]  /*4400*/  FMUL.FTZ R9, R9, c[0x0][0x2ec] ;  /* 0x0000bb0009097a20 */ /* 0x000fe20000410000 */
[----:B------:R-:W2:Y:S01]  /*4410*/  MUFU.TANH R10, R10 ;  /* 0x0000000a000a7308 */ /* 0x000ea20000002400 */
[----:B------:R-:W-:Y:S06]  /*4420*/  FMUL.FTZ R11, R11, c[0x0][0x2ec] ;  /* 0x0000bb000b0b7a20 */ /* 0x000fec0000410000 */
[----:B------:R-:W-:Y:S02]  /*4430*/  FMUL.FTZ R14, R14, c[0x0][0x2ec] ;  /* 0x0000bb000e0e7a20 */ /* 0x000fe40000410000 */
[----:B------:R-:W-:Y:S01]  /*4440*/  FMUL.FTZ R15, R15, c[0x0][0x2ec] ;  /* 0x0000bb000f0f7a20 */ /* 0x000fe20000410000 */
[----:B------:R-:W3:Y:S01]  /*4450*/  MUFU.TANH R6, R6 ;  /* 0x0000000600067308 */ /* 0x000ee20000002400 */
[----:B------:R-:W-:Y:S02]  /*4460*/  FMUL.FTZ R12, R12, c[0x0][0x2ec] ;  /* 0x0000bb000c0c7a20 */ /* 0x000fe40000410000 */
[----:B------:R-:W-:Y:S02]  /*4470*/  FMUL.FTZ R13, R13, c[0x0][0x2ec] ;  /* 0x0000bb000d0d7a20 */ /* 0x000fe40000410000 */
[----:B-1----:R-:W-:Y:S02]  /*4480*/  FFMA.FTZ R169, -R4, R4, 1 ;  /* 0x3f80000004a97423 */ /* 0x002fe40000010104 */
[----:B------:R-:W-:Y:S02]  /*4490*/  FMUL.FTZ R19, R19, c[0x0][0x2ec] ;  /* 0x0000bb0013137a20 */ /* 0x000fe40000410000 */
[-C--:B------:R-:W-:Y:S01]  /*44a0*/  FFMA.FTZ R4, R89, -R233.reuse, R4 ;  /* 0x800000e959047223 */ /* 0x080fe20000010004 */
[----:B------:R-:W1:Y:S01]  /*44b0*/  MUFU.TANH R70, R14 ;  /* 0x0000000e00467308 */ /* 0x000e620000002400 */
[----:B------:R-:W-:Y:S02]  /*44c0*/  FMUL.FTZ R169, R169, c[0x0][0x2ec] ;  /* 0x0000bb00a9a97a20 */ /* 0x000fe40000410000 */
[-C--:B--2---:R-:W-:Y:S02]  /*44d0*/  FFMA.FTZ R89, R89, -R233.reuse, R10 ;  /* 0x800000e959597223 */ /* 0x084fe4000001000a */
[----:B------:R-:W-:Y:S05]  /*44e0*/  FFMA.FTZ R164, -R10, R10, 1 ;  /* 0x3f8000000aa47423 */ /* 0x000fea000001010a */
[----:B------:R-:W2:Y:S01]  /*44f0*/  MUFU.TANH R69, R15 ;  /* 0x0000000f00457308 */ /* 0x000ea20000002400 */
[----:B------:R-:W-:Y:S02]  /*4500*/  FMUL.FTZ R164, R164, c[0x0][0x2ec] ;  /* 0x0000bb00a4a47a20 */ /* 0x000fe40000410000 */
[----:B---3--:R-:W-:Y:S02]  /*4510*/  FFMA.FTZ R168, -R6, R6, 1 ;  /* 0x3f80000006a87423 */ /* 0x008fe40000010106 */
[----:B------:R-:W-:Y:S02]  /*4520*/  FFMA.FTZ R91, R91, -R233, R6 ;  /* 0x800000e95b5b7223 */ /* 0x000fe40000010006 */
[----:B------:R-:W-:Y:S03]  /*4530*/  FMUL.FTZ R168, R168, c[0x0][0x2ec] ;  /* 0x0000bb00a8a87a20 */ /* 0x000fe60000410000 */
[----:B------:R3:W4:Y:S01]  /*4540*/  MUFU.TANH R15, R12 ;  /* 0x0000000c000f7308 */ /* 0x0007220000002400 */
[----:B-1----:R-:W-:Y:S04]  /*4550*/  FFMA.FTZ R160, -R70, R70, 1 ;  /* 0x3f80000046a07423 */ /* 0x002fe80000010146 */
[----:B------:R-:W-:Y:S05]  /*4560*/  FMUL.FTZ R160, R160, c[0x0][0x2ec] ;  /* 0x0000bb00a0a07a20 */ /* 0x000fea0000410000 */
[----:B------:R1:W1:Y:S01]  /*4570*/  MUFU.TANH R14, R13 ;  /* 0x0000000d000e7308 */ /* 0x0002620000002400 */
[----:B--2---:R-:W-:Y:S04]  /*4580*/  FFMA.FTZ R158, -R69, R69, 1 ;  /* 0x3f800000459e7423 */ /* 0x004fe80000010145 */
[----:B------:R-:W-:Y:S05]  /*4590*/  FMUL.FTZ R158, R158, c[0x0][0x2ec] ;  /* 0x0000bb009e9e7a20 */ /* 0x000fea0000410000 */
[----:B------:R-:W2:Y:S01]  /*45a0*/  MUFU.TANH R7, R7 ;  /* 0x0000000700077308 */ /* 0x000ea20000002400 */
[----:B---3--:R-:W-:Y:S02]  /*45b0*/  FMUL.FTZ R12, R16, c[0x0][0x2ec] ;  /* 0x0000bb00100c7a20 */ /* 0x008fe40000410000 */
[----:B------:R-:W-:Y:S02]  /*45c0*/  FMUL.FTZ R16, R17, c[0x0][0x2ec] ;  /* 0x0000bb0011107a20 */ /* 0x000fe40000410000 */
[----:B----4-:R-:W-:Y:S05]  /*45d0*/  FFMA.FTZ R161, -R15, R15, 1 ;  /* 0x3f8000000fa17423 */ /* 0x010fea000001010f */
[----:B------:R-:W3:Y:S01]  /*45e0*/  MUFU.TANH R5, R5 ;  /* 0x0000000500057308 */ /* 0x000ee20000002400 */
[----:B------:R-:W-:Y:S02]  /*45f0*/  FMUL.FTZ R161, R161, c[0x0][0x2ec] ;  /* 0x0000bb00a1a17a20 */ /* 0x000fe40000410000 */
[----:B-1----:R-:W-:Y:S02]  /*4600*/  FMUL.FTZ R13, R18, c[0x0][0x2ec] ;  /* 0x0000bb00120d7a20 */ /* 0x002fe40000410000 */
[----:B------:R-:W-:Y:S05]  /*4610*/  FFMA.FTZ R159, -R14, R14, 1 ;  /* 0x3f8000000e9f7423 */ /* 0x000fea000001010e */
[----:B------:R-:W1:Y:S01]  /*4620*/  MUFU.TANH R68, R11 ;  /* 0x0000000b00447308 */ /* 0x000e620000002400 */
[----:B------:R-:W-:Y:S02]  /*4630*/  FMUL.FTZ R159, R159, c[0x0][0x2ec] ;  /* 0x0000bb009f9f7a20 */ /* 0x000fe40000410000 */
[----:B--2---:R-:W-:Y:S02]  /*4640*/  FFMA.FTZ R166, -R7, R7, 1 ;  /* 0x3f80000007a67423 */ /* 0x004fe40000010107 */
[-C--:B------:R-:W-:Y:S02]  /*4650*/  FFMA.FTZ R92, R92, -R233.reuse, R7 ;  /* 0x800000e95c5c7223 */ /* 0x080fe40000010007 */
[----:B------:R-:W-:Y:S03]  /*4660*/  FMUL.FTZ R166, R166, c[0x0][0x2ec] ;  /* 0x0000bb00a6a67a20 */ /* 0x000fe60000410000 */
[----:B------:R-:W2:Y:S01]  /*4670*/  MUFU.TANH R8, R8 ;  /* 0x0000000800087308 */ /* 0x000ea20000002400 */
[----:B------:R-:W-:Y:S02]  /*4680*/  FFMA.FTZ R7, R81, -R233, R15 ;  /* 0x800000e951077223 */ /* 0x000fe4000001000f */
[----:B---3--:R-:W-:Y:S02]  /*4690*/  FFMA.FTZ R167, -R5, R5, 1 ;  /* 0x3f80000005a77423 */ /* 0x008fe40000010105 */
[-C--:B------:R-:W-:Y:S02]  /*46a0*/  FFMA.FTZ R5, R84, -R233.reuse, R5 ;  /* 0x800000e954057223 */ /* 0x080fe40000010005 */
[----:B------:R-:W-:Y:S03]  /*46b0*/  FMUL.FTZ R167, R167, c[0x0][0x2ec] ;  /* 0x0000bb00a7a77a20 */ /* 0x000fe60000410000 */
[----:B------:R-:W3:Y:S01]  /*46c0*/  MUFU.TANH R9, R9 ;  /* 0x0000000900097308 */ /* 0x000ee20000002400 */
[----:B-1----:R-:W-:Y:S01]  /*46d0*/  FFMA.FTZ R162, -R68, R68, 1 ;  /* 0x3f80000044a27423 */ /* 0x002fe20000010144 */
[----:B------:R-:W-:Y:S01]  /*46e0*/  MOV R11, c[0x0][0x2e4] ;  /* 0x0000b900000b7a02 */ /* 0x000fe20000000f00 */
[-C--:B------:R-:W-:Y:S02]  /*46f0*/  FFMA.FTZ R84, R84, -R233.reuse, R68 ;  /* 0x800000e954547223 */ /* 0x080fe40000010044 */
[----:B------:R-:W-:Y:S05]  /*4700*/  FMUL.FTZ R162, R162, c[0x0][0x2ec] ;  /* 0x0000bb00a2a27a20 */ /* 0x000fea0000410000 */
[----:B------:R-:W1:Y:S01]  /*4710*/  MUFU.TANH R12, R12 ;  /* 0x0000000c000c7308 */ /* 0x000e620000002400 */
[----:B--2---:R-:W-:Y:S02]  /*4720*/  FFMA.FTZ R165, -R8, R8, 1 ;  /* 0x3f80000008a57423 */ /* 0x004fe40000010108 */
[CC--:B------:R-:W-:Y:S02]  /*4730*/  FFMA.FTZ R8, R85.reuse, -R233.reuse, R8 ;  /* 0x800000e955087223 */ /* 0x0c0fe40000010008 */
[----:B------:R-:W-:Y:S05]  /*4740*/  FFMA.FTZ R85, R85, -R233, R70 ;  /* 0x800000e955557223 */ /* 0x000fea0000010046 */
[----:B------:R-:W2:Y:S01]  /*4750*/  MUFU.TANH R13, R13 ;  /* 0x0000000d000d7308 */ /* 0x000ea20000002400 */
[----:B------:R-:W-:Y:S02]  /*4760*/  FMUL.FTZ R165, R165, c[0x0][0x2ec] ;  /* 0x0000bb00a5a57a20 */ /* 0x000fe40000410000 */
[----:B---3--:R-:W-:Y:S02]  /*4770*/  FFMA.FTZ R163, -R9, R9, 1 ;  /* 0x3f80000009a37423 */ /* 0x008fe40000010109 */
[CC--:B------:R-:W-:Y:S02]  /*4780*/  FFMA.FTZ R9, R80.reuse, -R233.reuse, R9 ;  /* 0x800000e950097223 */ /* 0x0c0fe40000010009 */
[----:B------:R-:W-:Y:S03]  /*4790*/  FFMA.FTZ R80, R80, -R233, R69 ;  /* 0x800000e950507223 */ /* 0x000fe60000010045 */
[----:B------:R-:W3:Y:S01]  /*47a0*/  MUFU.TANH R16, R16 ;  /* 0x0000001000107308 */ /* 0x000ee20000002400 */
[----:B------:R-:W-:Y:S02]  /*47b0*/  FMUL.FTZ R163, R163, c[0x0][0x2ec] ;  /* 0x0000bb00a3a37a20 */ /* 0x000fe40000410000 */
[----:B-1----:R-:W-:Y:S04]  /*47c0*/  FFMA.FTZ R157, -R12, R12, 1 ;  /* 0x3f8000000c9d7423 */ /* 0x002fe8000001010c */
[----:B------:R-:W-:Y:S03]  /*47d0*/  FMUL.FTZ R157, R157, c[0x0][0x2ec] ;  /* 0x0000bb009d9d7a20 */ /* 0x000fe60000410000 */
[----:B------:R-:W1:Y:S01]  /*47e0*/  MUFU.TANH R10, R19 ;  /* 0x00000013000a7308 */ /* 0x000e620000002400 */
[----:B--2---:R-:W-:Y:S02]  /*47f0*/  FFMA.FTZ R156, -R13, R13, 1 ;  /* 0x3f8000000d9c7423 */ /* 0x004fe4000001010d */
[-C--:B------:R-:W-:Y:S02]  /*4800*/  FFMA.FTZ R81, R81, -R233.reuse, R13 ;  /* 0x800000e951517223 */ /* 0x080fe4000001000d */
[----:B------:R-:W-:Y:S05]  /*4810*/  FMUL.FTZ R156, R156, c[0x0][0x2ec] ;  /* 0x0000bb009c9c7a20 */ /* 0x000fea0000410000 */
[----:B------:R-:W2:Y:S01]  /*4820*/  I2F R77, R87 ;  /* 0x00000057004d7306 */ /* 0x000ea20000201400 */
[----:B---3--:R-:W-:Y:S04]  /*4830*/  FFMA.FTZ R155, -R16, R16, 1 ;  /* 0x3f800000109b7423 */ /* 0x008fe80000010110 */
[----:B------:R-:W-:Y:S05]  /*4840*/  FMUL.FTZ R155, R155, c[0x0][0x2ec] ;  /* 0x0000bb009b9b7a20 */ /* 0x000fea0000410000 */
[----:B------:R-:W3:Y:S01]  /*4850*/  I2F R76, R83 ;  /* 0x00000053004c7306 */ /* 0x000ee20000201400 */
[----:B-1----:R-:W-:Y:S04]  /*4860*/  FFMA.FTZ R154, -R10, R10, 1 ;  /* 0x3f8000000a9a7423 */ /* 0x002fe8000001010a */
[----:B------:R-:W-:Y:S05]  /*4870*/  FMUL.FTZ R154, R154, c[0x0][0x2ec] ;  /* 0x0000bb009a9a7a20 */ /* 0x000fea0000410000 */
[----:B------:R-:W1:Y:S01]  /*4880*/  I2F R82, R82 ;  /* 0x0000005200527306 */ /* 0x000e620000201400 */
[CC--:B--2---:R-:W-:Y:S02]  /*4890*/  FFMA.FTZ R6, R77.reuse, -R233.reuse, R14 ;  /* 0x800000e94d067223 */ /* 0x0c4fe4000001000e */
[-C--:B------:R-:W-:Y:S02]  /*48a0*/  FFMA.FTZ R77, R77, -R233.reuse, R10 ;  /* 0x800000e94d4d7223 */ /* 0x080fe4000001000a */
[-C--:B---3--:R-:W-:Y:S02]  /*48b0*/  FFMA.FTZ R76, R76, -R233.reuse, R12 ;  /* 0x800000e94c4c7223 */ /* 0x088fe4000001000c */
[----:B-1----:R-:W-:Y:S01]  /*48c0*/  FFMA.FTZ R82, R82, -R233, R16 ;  /* 0x800000e952527223 */ /* 0x002fe20000010010 */
        /* <DEDUP_REMOVED lines=9> */
.L_x_1540:
        /* <DEDUP_REMOVED lines=69> */
.L_x_1541:
        /* <DEDUP_REMOVED lines=272> */
.L_x_1542:
        /* <DEDUP_REMOVED lines=138> */
.L_x_1543:
        /* <DEDUP_REMOVED lines=476> */
.L_x_1545:
        /* <DEDUP_REMOVED lines=15> */
.L_x_1546:
        /* <DEDUP_REMOVED lines=45> */
.L_x_1548:
[----:B------:R-:W-:Y:S05]  /*88d0*/  BSYNC B0 ;  /* 0x0000000000007941 */ /* 0x000fea0003800000 */
.L_x_1547:
        /* <DEDUP_REMOVED lines=20> */
.L_x_1550:
[----:B------:R-:W-:Y:S05]  /*8a20*/  BSYNC B0 ;  /* 0x0000000000007941 */ /* 0x000fea0003800000 */
.L_x_1549:
        /* <DEDUP_REMOVED lines=25> */
.L_x_1552:
[----:B------:R-:W-:Y:S05]  /*8bc0*/  BSYNC B0 ;  /* 0x0000000000007941 */ /* 0x000fea0003800000 */
.L_x_1551:
        /* <DEDUP_REMOVED lines=17> */
.L_x_1521:
[----:B------:R-:W-:Y:S05]  /*8ce0*/  BSYNC B1 ;  /* 0x0000000000017941 */ /* 0x000fea0003800000 */
.L_x_1507:
        /* <DEDUP_REMOVED lines=9> */
.L_x_1553:
[----:B------:R-:W-:Y:S05]  /*8d80*/  EXIT ;  /* 0x000000000000794d */ /* 0x000fea0003800000 */
.L_x_1555:
        /* <DEDUP_REMOVED lines=15> */
.L_x_1617:


//--------------------- .text._ZN5flash25flash_bwd_dot_do_o_kernelILb0E23Flash_bwd_kernel_traitsILi192ELi64ELi64ELi8ELi4ELi2ELi2ELb0ELb0EN7cutlass6half_tE19Flash_kernel_traitsILi192ELi64ELi64ELi8ES3_EEEEvNS_16Flash_bwd_paramsE --------------------------
	.section	.text._ZN5flash25flash_bwd_dot_do_o_kernelILb0E23Flash_bwd_kernel_traitsILi192ELi64ELi64ELi8ELi4ELi2ELi2ELb0ELb0EN7cutlass6half_tE19Flash_kernel_traitsILi192ELi64ELi64ELi8ES3_EEEEvNS_16Flash_bwd_paramsE,"ax",@progbits
	.sectioninfo	@"SHI_REGISTERS=62"
	.align	128
        .global         _ZN5flash25flash_bwd_dot_do_o_kernelILb0E23Flash_bwd_kernel_traitsILi192ELi64ELi64ELi8ELi4ELi2ELi2ELb0ELb0EN7cutlass6half_tE19Flash_kernel_traitsILi192ELi64ELi64ELi8ES3_EEEEvNS_16Flash_bwd_paramsE
        .type           _ZN5flash25flash_bwd_dot_do_o_kernelILb0E23Flash_bwd_kernel_traitsILi192ELi64ELi64ELi8ELi4ELi2ELi2ELb0ELb0EN7cutlass6half_tE19Flash_kernel_traitsILi192ELi64ELi64ELi8ES3_EEEEvNS_16Flash_bwd_paramsE,@function
        .size           _ZN5flash25flash_bwd_dot_do_o_kernelILb0E23Flash_bwd_kernel_traitsILi192ELi64ELi64ELi8ELi4ELi2ELi2ELb0ELb0EN7cutlass6half_tE19Flash_kernel_traitsILi192ELi64ELi64ELi8ES3_EEEEvNS_16Flash_bwd_paramsE,(.L_x_1618 - _ZN5flash25flash_bwd_dot_do_o_kernelILb0E23Flash_bwd_kernel_traitsILi192ELi64ELi64ELi8ELi4ELi2ELi2ELb0ELb0EN7cutlass6half_tE19Flash_kernel_traitsILi192ELi64ELi64ELi8ES3_EEEEvNS_16Flash_bwd_paramsE)
        .other          _ZN5flash25flash_bwd_dot_do_o_kernelILb0E23Flash_bwd_kernel_traitsILi192ELi64ELi64ELi8ELi4ELi2ELi2ELb0ELb0EN7cutlass6half_tE19Flash_kernel_traitsILi192ELi64ELi64ELi8ES3_EEEEvNS_16Flash_bwd_paramsE,@"STO_CUDA_ENTRY STV_DEFAULT"
_ZN5flash25flash_bwd_dot_do_o_kernelILb0E23Flash_bwd_kernel_traitsILi192ELi64ELi64ELi8ELi4ELi2ELi2ELb0ELb0EN7cutlass6half_tE19Flash_kernel_traitsILi192ELi64ELi64ELi8ES3_EEEEvNS_16Flash_bwd_paramsE:
.text._ZN5flash25flash_bwd_dot_do_o_kernelILb0E23Flash_bwd_kernel_traitsILi192ELi64ELi64ELi8ELi4ELi2ELi2ELb0ELb0EN7cutlass6half_tE19Flash_kernel_traitsILi192ELi64ELi64ELi8ES3_EEEEvNS_16Flash_bwd_paramsE:
        /* <DEDUP_REMOVED lines=47> */
.L_x_1556:
[----:B01----:R-:W-:-:S04]  /*02f0*/  IMAD R2, R8, c[0x0][0x1c0], R13 ;  /* 0x0000700008027a24 */ /* 0x003fc800078e020d */
[----:B------:R-:W-:-:S03]  /*0300*/  IMAD R2, R2, c[0x0][0x224], RZ ;  /* 0x0000890002027a24 */ /* 0x000fc600078e02ff */
.L_x_1557:
        /* <DEDUP_REMOVED lines=57> */
.L_x_1559:
[----:B------:R-:W-:Y:S05]  /*06a0*/  BSYNC B0 ;  /* 0x0000000000007941 */ /* 0x000fea0003800000 */
.L_x_1558:
        /* <DEDUP_REMOVED lines=32> */
.L_x_1561:
[----:B------:R-:W-:Y:S05]  /*08b0*/  BSYNC B0 ;  /* 0x0000000000007941 */ /* 0x000fea0003800000 */
.L_x_1560:
        /* <DEDUP_REMOVED lines=33> */
.L_x_1563:
[----:B------:R-:W-:Y:S05]  /*0ad0*/  BSYNC B0 ;  /* 0x0000000000007941 */ /* 0x000fea0003800000 */
.L_x_1562:
        /* <DEDUP_REMOVED lines=27> */
.L_x_1565:
[----:B------:R-:W-:Y:S05]  /*0c90*/  BSYNC B0 ;  /* 0x0000000000007941 */ /* 0x000fea0003800000 */
.L_x_1564:
        /* <DEDUP_REMOVED lines=168> */
.L_x_1566:
        /* <DEDUP_REMOVED lines=14> */
.L_x_1618:


//--------------------- .text._ZN5flash25flash_bwd_dot_do_o_kernelILb1E23Flash_bwd_kernel_traitsILi192ELi64ELi64ELi8ELi4ELi2ELi2ELb0ELb0EN7cutlass6half_tE19Flash_kernel_traitsILi192ELi64ELi64ELi8ES3_EEEEvNS_16Flash_bwd_paramsE --------------------------
	.section	.text._ZN5flash25flash_bwd_dot_do_o_kernelILb1E23Flash_bwd_kernel_traitsILi192ELi64ELi64ELi8ELi4ELi2ELi2ELb0ELb0EN7cutlass6half_tE19Flash_kernel_traitsILi192ELi64ELi64ELi8ES3_EEEEvNS_16Flash_bwd_paramsE,"ax",@progbits
	.sectioninfo	@"SHI_REGISTERS=65"
	.align	128
        .global         _ZN5flash25flash_bwd_dot_do_o_kernelILb1E23Flash_bwd_kernel_traitsILi192ELi64ELi64ELi8ELi4ELi2ELi2ELb0ELb0EN7cutlass6half_tE19Flash_kernel_traitsILi192ELi64ELi64ELi8ES3_EEEEvNS_16Flash_bwd_paramsE
        .type           _ZN5flash25flash_bwd_dot_do_o_kernelILb1E23Flash_bwd_kernel_traitsILi192ELi64ELi64ELi8ELi4ELi2ELi2ELb0ELb0EN7cutlass6half_tE19Flash_kernel_traitsILi192ELi64ELi64ELi8ES3_EEEEvNS_16Flash_bwd_paramsE,@function
        .size           _ZN5flash25flash_bwd_dot_do_o_kernelILb1E23Flash_bwd_kernel_traitsILi192ELi64ELi64ELi8ELi4ELi2ELi2ELb0ELb0EN7cutlass6half_tE19Flash_kernel_traitsILi192ELi64ELi64ELi8ES3_EEEEvNS_16Flash_bwd_paramsE,(.L_x_1619 - _ZN5flash25flash_bwd_dot_do_o_kernelILb1E23Flash_bwd_kernel_traitsILi192ELi64ELi64ELi8ELi4ELi2ELi2ELb0ELb0EN7cutlass6half_tE19Flash_kernel_traitsILi192ELi64ELi64ELi8ES3_EEEEvNS_16Flash_bwd_paramsE)
        .other          _ZN5flash25flash_bwd_dot_do_o_kernelILb1E23Flash_bwd_kernel_traitsILi192ELi64ELi64ELi8ELi4ELi2ELi2ELb0ELb0EN7cutlass6half_tE19Flash_kernel_traitsILi192ELi64ELi64ELi8ES3_EEEEvNS_16Flash_bwd_paramsE,@"STO_CUDA_ENTRY STV_DEFAULT"
_ZN5flash25flash_bwd_dot_do_o_kernelILb1E23Flash_bwd_kernel_traitsILi192ELi64ELi64ELi8ELi4ELi2ELi2ELb0ELb0EN7cutlass6half_tE19Flash_kernel_traitsILi192ELi64ELi64ELi8ES3_EEEEvNS_16Flash_bwd_paramsE:
.text._ZN5flash25flash_bwd_dot_do_o_kernelILb1E23Flash_bwd_kernel_traitsILi192ELi64ELi64ELi8ELi4ELi2ELi2ELb0ELb0EN7cutlass6half_tE19Flash_kernel_traitsILi192ELi64ELi64ELi8ES3_EEEEvNS_16Flash_bwd_paramsE:
        /* <DEDUP_REMOVED lines=82> */
.L_x_1567:
[----:B0-----:R-:W-:-:S04]  /*0520*/  IMAD R12, R12, c[0x0][0x1c0], R3 ;  /* 0x000070000c0c7a24 */ /* 0x001fc800078e0203 */
[----:B------:R-:W-:Y:S02]  /*0530*/  IMAD R12, R12, c[0x0][0x224], RZ ;  /* 0x000089000c0c7a24 */ /* 0x000fe400078e02ff */
.L_x_1568:
        /* <DEDUP_REMOVED lines=68> */
.L_x_1570:
[----:B------:R-:W-:Y:S05]  /*0980*/  BSYNC B0 ;  /* 0x0000000000007941 */ /* 0x000fea0003800000 */
.L_x_1569:
        /* <DEDUP_REMOVED lines=32> */
.L_x_1572:
[----:B------:R-:W-:Y:S05]  /*0b90*/  BSYNC B0 ;  /* 0x0000000000007941 */ /* 0x000fea0003800000 */
.L_x_1571:
        /* <DEDUP_REMOVED lines=32> */
.L_x_1574:
[----:B------:R-:W-:Y:S05]  /*0da0*/  BSYNC B0 ;  /* 0x0000000000007941 */ /* 0x000fea0003800000 */
.L_x_1573:
        /* <DEDUP_REMOVED lines=32> */
.L_x_1576:
[----:B------:R-:W-:Y:S05]  /*0fb0*/  BSYNC B0 ;  /* 0x0000000000007941 */ /* 0x000fea0003800000 */
.L_x_1575:
        /* <DEDUP_REMOVED lines=187> */
.L_x_1577:
        /* <DEDUP_REMOVED lines=9> */
.L_x_1619:


//--------------------- .nv.shared._ZN5flash44flash_bwd_dq_dk_dv_loop_seqk_parallel_kernelI23Flash_bwd_kernel_traitsILi192ELi64ELi64ELi8ELi4ELi2ELi2ELb1ELb1EN7cutlass6half_tE19Flash_kernel_traitsILi192ELi64ELi64ELi8ES3_EELb0ELb0ELb0ELb0ELb0ELb0ELb0EEEvNS_16Flash_bwd_paramsE --------------------------
	.section	.nv.shared._ZN5flash44flash_bwd_dq_dk_dv_loop_seqk_parallel_kernelI23Flash_bwd_kernel_traitsILi192ELi64ELi64ELi8ELi4ELi2ELi2ELb1ELb1EN7cutlass6half_tE19Flash_kernel_traitsILi192ELi64ELi64ELi8ES3_EELb0ELb0ELb0ELb0ELb0ELb0ELb0EEEvNS_16Flash_bwd_paramsE,"aw",@nobits
	.sectionflags	@""
	.align	16


//--------------------- .nv.global                --------------------------
	.section	.nv.global,"aw",@nobits
.nv.global:
	.type		_ZN66_INTERNAL_bd075e13_30_flash_bwd_hdim192_fp16_sm80_cu_0106449f_29474cute1_E,@object
	.size		_ZN66_INTERNAL_bd075e13_30_flash_bwd_hdim192_fp16_sm80_cu_0106449f_29474cute1_E,(_ZN66_INTERNAL_bd075e13_30_flash_bwd_hdim192_fp16_sm80_cu_0106449f_29474cuda3std3__45__cpo6cbeginE - _ZN66_INTERNAL_bd075e13_30_flash_bwd_hdim192_fp16_sm80_cu_0106449f_29474cute1_E)
_ZN66_INTERNAL_bd075e13_30_flash_bwd_hdim192_fp16_sm80_cu_0106449f_29474cute1_E:
	.zero		1
	.type		_ZN66_INTERNAL_bd075e13_30_flash_bwd_hdim192_fp16_sm80_cu_0106449f_29474cuda3std3__45__cpo6cbeginE,@object
	.size		_ZN66_INTERNAL_bd075e13_30_flash_bwd_hdim192_fp16_sm80_cu_0106449f_29474cuda3std3__45__cpo6cbeginE,(_ZN66_INTERNAL_bd075e13_30_flash_bwd_hdim192_fp16_sm80_cu_0106449f_29474cuda3std3__48in_placeE - _ZN66_INTERNAL_bd075e13_30_flash_bwd_hdim192_fp16_sm80_cu_0106449f_29474cuda3std3__45__cpo6cbeginE)
_ZN66_INTERNAL_bd075e13_30_flash_bwd_hdim192_fp16_sm80_cu_0106449f_29474cuda3std3__45__cpo6cbeginE:
	.zero		1
	.type		_ZN66_INTERNAL_bd075e13_30_flash_bwd_hdim192_fp16_sm80_cu_0106449f_29474cuda3std3__48in_placeE,@object
	.size		_ZN66_INTERNAL_bd075e13_30_flash_bwd_hdim192_fp16_sm80_cu_0106449f_29474cuda3std3__48in_placeE,(_ZN66_INTERNAL_bd075e13_30_flash_bwd_hdim192_fp16_sm80_cu_0106449f_29474cuda3std6ranges3__45__cpo9iter_moveE - _ZN66_INTERNAL_bd075e13_30_flash_bwd_hdim192_fp16_sm80_cu_0106449f_29474cuda3std3__48in_placeE)
_ZN66_INTERNAL_bd075e13_30_flash_bwd_hdim192_fp16_sm80_cu_0106449f_29474cuda3std3__48in_placeE:
	.zero		1
	.type		_ZN66_INTERNAL_bd075e13_30_flash_bwd_hdim192_fp16_sm80_cu_0106449f_29474cuda3std6ranges3__45__cpo9iter_moveE,@object
	.size		_ZN66_INTERNAL_bd075e13_30_flash_bwd_hdim192_fp16_sm80_cu_0106449f_29474cuda3std6ranges3__45__cpo9iter_moveE,(_ZN66_INTERNAL_bd075e13_30_flash_bwd_hdim192_fp16_sm80_cu_0106449f_29474cuda3std3__45__cpo5beginE - _ZN66_INTERNAL_bd075e13_30_flash_bwd_hdim192_fp16_sm80_cu_0106449f_29474cuda3std6ranges3__45__cpo9iter_moveE)
_ZN66_INTERNAL_bd075e13_30_flash_bwd_hdim192_fp16_sm80_cu_0106449f_29474cuda3std6ranges3__45__cpo9iter_moveE:
	.zero		1
	.type		_ZN66_INTERNAL_bd075e13_30_flash_bwd_hdim192_fp16_sm80_cu_0106449f_29474cuda3std3__45__cpo5beginE,@object
	.size		_ZN66_INTERNAL_bd075e13_30_flash_bwd_hdim192_fp16_sm80_cu_0106449f_29474cuda3std3__45__cpo5beginE,(_ZN66_INTERNAL_bd075e13_30_flash_bwd_hdim192_fp16_sm80_cu_0106449f_29474cuda3std3__468_GLOBAL__N__bd075e13_30_flash_bwd_hdim192_fp16_sm80_cu_0106449f_29476ignoreE - _ZN66_INTERNAL_bd075e13_30_flash_bwd_hdim192_fp16_sm80_cu_0106449f_29474cuda3std3__45__cpo5beginE)
_ZN66_INTERNAL_bd075e13_30_flash_bwd_hdim192_fp16_sm80_cu_0106449f_29474cuda3std3__45__cpo5beginE:
	.zero		1
	.type		_ZN66_INTERNAL_bd075e13_30_flash_bwd_hdim192_fp16_sm80_cu_0106449f_29474cuda3std3__468_GLOBAL__N__bd075e13_30_flash_bwd_hdim192_fp16_sm80_cu_0106449f_29476ignoreE,@object
	.size		_ZN66_INTERNAL_bd075e13_30_flash_bwd_hdim192_fp16_sm80_cu_0106449f_29474cuda3std3__468_GLOBAL__N__bd075e13_30_flash_bwd_hdim192_fp16_sm80_cu_0106449f_29476ignoreE,(_ZN66_INTERNAL_bd075e13_30_flash_bwd_hdim192_fp16_sm80_cu_0106449f_29474cute7productE - _ZN66_INTERNAL_bd075e13_30_flash_bwd_hdim192_fp16_sm80_cu_0106449f_29474cuda3std3__468_GLOBAL__N__bd075e13_30_flash_bwd_hdim192_fp16_sm80_cu_0106449f_29476ignoreE)
_ZN66_INTERNAL_bd075e13_30_flash_bwd_hdim192_fp16_sm80_cu_0106449f_29474cuda3std3__468_GLOBAL__N__bd075e13_30_flash_bwd_hdim192_fp16_sm80_cu_0106449f_29476ignoreE:
	.zero		1
	.type		_ZN66_INTERNAL_bd075e13_30_flash_bwd_hdim192_fp16_sm80_cu_0106449f_29474cute7productE,@object
	.size		_ZN66_INTERNAL_bd075e13_30_flash_bwd_hdim192_fp16_sm80_cu_0106449f_29474cute7productE,(_ZN66_INTERNAL_bd075e13_30_flash_bwd_hdim192_fp16_sm80_cu_0106449f_29474cuda3std3__45__cpo3endE - _ZN66_INTERNAL_bd075e13_30_flash_bwd_hdim192_fp16_sm80_cu_0106449f_29474cute7productE)
_ZN66_INTERNAL_bd075e13_30_flash_bwd_hdim192_fp16_sm80_cu_0106449f_29474cute7productE:
	.zero		1
	.type		_ZN66_INTERNAL_bd075e13_30_flash_bwd_hdim192_fp16_sm80_cu_0106449f_29474cuda3std3__45__cpo3endE,@object
	.size		_ZN66_INTERNAL_bd075e13_30_flash_bwd_hdim192_fp16_sm80_cu_0106449f_29474cuda3std3__45__cpo3endE,(_ZN66_INTERNAL_bd075e13_30_flash_bwd_hdim192_fp16_sm80_cu_0106449f_29474cuda3std3__419piecewise_constructE - _ZN66_INTERNAL_bd075e13_30_flash_bwd_hdim192_fp16_sm80_cu_0106449f_29474cuda3std3__45__cpo3endE)
_ZN66_INTERNAL_bd075e13_30_flash_bwd_hdim192_fp16_sm80_cu_0106449f_29474cuda3std3__45__cpo3endE:
	.zero		1
	.type		_ZN66_INTERNAL_bd075e13_30_flash_bwd_hdim192_fp16_sm80_cu_0106449f_29474cuda3std3__419piecewise_constructE,@object
	.size		_ZN66_INTERNAL_bd075e13_30_flash_bwd_hdim192_fp16_sm80_cu_0106449f_29474cuda3std3__419piecewise_constructE,(_ZN66_INTERNAL_bd075e13_30_flash_bwd_hdim192_fp16_sm80_cu_0106449f_29474cuda3std3__45__cpo4cendE - _ZN66_INTERNAL_bd075e13_30_flash_bwd_hdim192_fp16_sm80_cu_0106449f_29474cuda3std3__419piecewise_constructE)
_ZN66_INTERNAL_bd075e13_30_flash_bwd_hdim192_fp16_sm80_cu_0106449f_29474cuda3std3__419piecewise_constructE:
	.zero		1
	.type		_ZN66_INTERNAL_bd075e13_30_flash_bwd_hdim192_fp16_sm80_cu_0106449f_29474cuda3std3__45__cpo4cendE,@object
	.size		_ZN66_INTERNAL_bd075e13_30_flash_bwd_hdim192_fp16_sm80_cu_0106449f_29474cuda3std3__45__cpo4cendE,(_ZN66_INTERNAL_bd075e13_30_flash_bwd_hdim192_fp16_sm80_cu_0106449f_29474cuda3std6ranges3__45__cpo4swapE - _ZN66_INTERNAL_bd075e13_30_flash_bwd_hdim192_fp16_sm80_cu_0106449f_29474cuda3std3__45__cpo4cendE)
_ZN66_INTERNAL_bd075e13_30_flash_bwd_hdim192_fp16_sm80_cu_0106449f_29474cuda3std3__45__cpo4cendE:
	.zero		1
	.type		_ZN66_INTERNAL_bd075e13_30_flash_bwd_hdim192_fp16_sm80_cu_0106449f_29474cuda3std6ranges3__45__cpo4swapE,@object
	.size		_ZN66_INTERNAL_bd075e13_30_flash_bwd_hdim192_fp16_sm80_cu_0106449f_29474cuda3std6ranges3__45__cpo4swapE,(.L_7 - _ZN66_INTERNAL_bd075e13_30_flash_bwd_hdim192_fp16_sm80_cu_0106449f_29474cuda3std6ranges3__45__cpo4swapE)
_ZN66_INTERNAL_bd075e13_30_flash_bwd_hdim192_fp16_sm80_cu_0106449f_29474cuda3std6ranges3__45__cpo4swapE:
	.zero		1
.L_7:


//--------------------- .nv.shared._ZN5flash44flash_bwd_dq_dk_dv_loop_seqk_parallel_kernelI23Flash_bwd_kernel_traitsILi192ELi64ELi64ELi8ELi4ELi2ELi2ELb1ELb1EN7cutlass6half_tE19Flash_kernel_traitsILi192ELi64ELi64ELi8ES3_EELb0ELb0ELb1ELb0ELb0ELb0ELb0EEEvNS_16Flash_bwd_paramsE --------------------------
	.section	.nv.shared._ZN5flash44flash_bwd_dq_dk_dv_loop_seqk_parallel_kernelI23Flash_bwd_kernel_traitsILi192ELi64ELi64ELi8ELi4ELi2ELi2ELb1ELb1EN7cutlass6half_tE19Flash_kernel_traitsILi192ELi64ELi64ELi8ES3_EELb0ELb0ELb1ELb0ELb0ELb0ELb0EEEvNS_16Flash_bwd_paramsE,"aw",@nobits
	.sectionflags	@""
	.align	16


//--------------------- .nv.shared._ZN5flash44flash_bwd_dq_dk_dv_loop_seqk_parallel_kernelI23Flash_bwd_kernel_traitsILi192ELi64ELi64ELi8ELi4ELi2ELi2ELb1ELb1EN7cutlass6half_tE19Flash_kernel_traitsILi192ELi64ELi64ELi8ES3_EELb0ELb0ELb0ELb0ELb0ELb1ELb0EEEvNS_16Flash_bwd_paramsE --------------------------
	.section	.nv.shared._ZN5flash44flash_bwd_dq_dk_dv_loop_seqk_parallel_kernelI23Flash_bwd_kernel_traitsILi192ELi64ELi64ELi8ELi4ELi2ELi2ELb1ELb1EN7cutlass6half_tE19Flash_kernel_traitsILi192ELi64ELi64ELi8ES3_EELb0ELb0ELb0ELb0ELb0ELb1ELb0EEEvNS_16Flash_bwd_paramsE,"aw",@nobits
	.sectionflags	@""
	.align	16


//--------------------- .nv.shared._ZN5flash44flash_bwd_dq_dk_dv_loop_seqk_parallel_kernelI23Flash_bwd_kernel_traitsILi192ELi64ELi64ELi8ELi4ELi2ELi2ELb1ELb1EN7cutlass6half_tE19Flash_kernel_traitsILi192ELi64ELi64ELi8ES3_EELb0ELb0ELb0ELb1ELb0ELb0ELb0EEEvNS_16Flash_bwd_paramsE --------------------------
	.section	.nv.shared._ZN5flash44flash_bwd_dq_dk_dv_loop_seqk_parallel_kernelI23Flash_bwd_kernel_traitsILi192ELi64ELi64ELi8ELi4ELi2ELi2ELb1ELb1EN7cutlass6half_tE19Flash_kernel_traitsILi192ELi64ELi64ELi8ES3_EELb0ELb0ELb0ELb1ELb0ELb0ELb0EEEvNS_16Flash_bwd_paramsE,"aw",@nobits
	.sectionflags	@""
	.align	16


//--------------------- .nv.shared._ZN5flash44flash_bwd_dq_dk_dv_loop_seqk_parallel_kernelI23Flash_bwd_kernel_traitsILi192ELi64ELi64ELi8ELi4ELi2ELi2ELb1ELb1EN7cutlass6half_tE19Flash_kernel_traitsILi192ELi64ELi64ELi8ES3_EELb0ELb0ELb1ELb0ELb0ELb1ELb0EEEvNS_16Flash_bwd_paramsE --------------------------
	.section	.nv.shared._ZN5flash44flash_bwd_dq_dk_dv_loop_seqk_parallel_kernelI23Flash_bwd_kernel_traitsILi192ELi64ELi64ELi8ELi4ELi2ELi2ELb1ELb1EN7cutlass6half_tE19Flash_kernel_traitsILi192ELi64ELi64ELi8ES3_EELb0ELb0ELb1ELb0ELb0ELb1ELb0EEEvNS_16Flash_bwd_paramsE,"aw",@nobits
	.sectionflags	@""
	.align	16


//--------------------- .nv.shared._ZN5flash44flash_bwd_dq_dk_dv_loop_seqk_parallel_kernelI23Flash_bwd_kernel_traitsILi192ELi64ELi64ELi8ELi4ELi2ELi2ELb1ELb1EN7cutlass6half_tE19Flash_kernel_traitsILi192ELi64ELi64ELi8ES3_EELb0ELb0ELb1ELb1ELb0ELb0ELb0EEEvNS_16Flash_bwd_paramsE --------------------------
	.section	.nv.shared._ZN5flash44flash_bwd_dq_dk_dv_loop_seqk_parallel_kernelI23Flash_bwd_kernel_traitsILi192ELi64ELi64ELi8ELi4ELi2ELi2ELb1ELb1EN7cutlass6half_tE19Flash_kernel_traitsILi192ELi64ELi64ELi8ES3_EELb0ELb0ELb1ELb1ELb0ELb0ELb0EEEvNS_16Flash_bwd_paramsE,"aw",@nobits
	.sectionflags	@""
	.align	16


//--------------------- .nv.shared._ZN5flash44flash_bwd_dq_dk_dv_loop_seqk_parallel_kernelI23Flash_bwd_kernel_traitsILi192ELi64ELi64ELi8ELi4ELi2ELi2ELb0ELb0EN7cutlass6half_tE19Flash_kernel_traitsILi192ELi64ELi64ELi8ES3_EELb0ELb0ELb0ELb0ELb0ELb0ELb0EEEvNS_16Flash_bwd_paramsE --------------------------
	.section	.nv.shared._ZN5flash44flash_bwd_dq_dk_dv_loop_seqk_parallel_kernelI23Flash_bwd_kernel_traitsILi192ELi64ELi64ELi8ELi4ELi2ELi2ELb0ELb0EN7cutlass6half_tE19Flash_kernel_traitsILi192ELi64ELi64ELi8ES3_EELb0ELb0ELb0ELb0ELb0ELb0ELb0EEEvNS_16Flash_bwd_paramsE,"aw",@nobits
	.sectionflags	@""
	.align	16


//--------------------- .nv.shared._ZN5flash44flash_bwd_dq_dk_dv_loop_seqk_parallel_kernelI23Flash_bwd_kernel_traitsILi192ELi64ELi64ELi8ELi4ELi2ELi2ELb0ELb0EN7cutlass6half_tE19Flash_kernel_traitsILi192ELi64ELi64ELi8ES3_EELb0ELb0ELb1ELb0ELb0ELb0ELb0EEEvNS_16Flash_bwd_paramsE --------------------------
	.section	.nv.shared._ZN5flash44flash_bwd_dq_dk_dv_loop_seqk_parallel_kernelI23Flash_bwd_kernel_traitsILi192ELi64ELi64ELi8ELi4ELi2ELi2ELb0ELb0EN7cutlass6half_tE19Flash_kernel_traitsILi192ELi64ELi64ELi8ES3_EELb0ELb0ELb1ELb0ELb0ELb0ELb0EEEvNS_16Flash_bwd_paramsE,"aw",@nobits
	.sectionflags	@""
	.align	16


//--------------------- .nv.shared._ZN5flash44flash_bwd_dq_dk_dv_loop_seqk_parallel_kernelI23Flash_bwd_kernel_traitsILi192ELi64ELi64ELi8ELi4ELi2ELi2ELb0ELb0EN7cutlass6half_tE19Flash_kernel_traitsILi192ELi64ELi64ELi8ES3_EELb0ELb0ELb0ELb0ELb0ELb1ELb0EEEvNS_16Flash_bwd_paramsE --------------------------
	.section	.nv.shared._ZN5flash44flash_bwd_dq_dk_dv_loop_seqk_parallel_kernelI23Flash_bwd_kernel_traitsILi192ELi64ELi64ELi8ELi4ELi2ELi2ELb0ELb0EN7cutlass6half_tE19Flash_kernel_traitsILi192ELi64ELi64ELi8ES3_EELb0ELb0ELb0ELb0ELb0ELb1ELb0EEEvNS_16Flash_bwd_paramsE,"aw",@nobits
	.sectionflags	@""
	.align	16


//--------------------- .nv.shared._ZN5flash44flash_bwd_dq_dk_dv_loop_seqk_parallel_kernelI23Flash_bwd_kernel_traitsILi192ELi64ELi64ELi8ELi4ELi2ELi2ELb0ELb0EN7cutlass6half_tE19Flash_kernel_traitsILi192ELi64ELi64ELi8ES3_EELb0ELb0ELb0ELb1ELb0ELb0ELb0EEEvNS_16Flash_bwd_paramsE --------------------------
	.section	.nv.shared._ZN5flash44flash_bwd_dq_dk_dv_loop_seqk_parallel_kernelI23Flash_bwd_kernel_traitsILi192ELi64ELi64ELi8ELi4ELi2ELi2ELb0ELb0EN7cutlass6half_tE19Flash_kernel_traitsILi192ELi64ELi64ELi8ES3_EELb0ELb0ELb0ELb1ELb0ELb0ELb0EEEvNS_16Flash_bwd_paramsE,"aw",@nobits
	.sectionflags	@""
	.align	16


//--------------------- .nv.shared._ZN5flash44flash_bwd_dq_dk_dv_loop_seqk_parallel_kernelI23Flash_bwd_kernel_traitsILi192ELi64ELi64ELi8ELi4ELi2ELi2ELb0ELb0EN7cutlass6half_tE19Flash_kernel_traitsILi192ELi64ELi64ELi8ES3_EELb0ELb0ELb1ELb0ELb0ELb1ELb0EEEvNS_16Flash_bwd_paramsE --------------------------
	.section	.nv.shared._ZN5flash44flash_bwd_dq_dk_dv_loop_seqk_parallel_kernelI23Flash_bwd_kernel_traitsILi192ELi64ELi64ELi8ELi4ELi2ELi2ELb0ELb0EN7cutlass6half_tE19Flash_kernel_traitsILi192ELi64ELi64ELi8ES3_EELb0ELb0ELb1ELb0ELb0ELb1ELb0EEEvNS_16Flash_bwd_paramsE,"aw",@nobits
	.sectionflags	@""
	.align	16


//--------------------- .nv.shared._ZN5flash44flash_bwd_dq_dk_dv_loop_seqk_parallel_kernelI23Flash_bwd_kernel_traitsILi192ELi64ELi64ELi8ELi4ELi2ELi2ELb0ELb0EN7cutlass6half_tE19Flash_kernel_traitsILi192ELi64ELi64ELi8ES3_EELb0ELb0ELb1ELb1ELb0ELb0ELb0EEEvNS_16Flash_bwd_paramsE --------------------------
	.section	.nv.shared._ZN5flash44flash_bwd_dq_dk_dv_loop_seqk_parallel_kernelI23Flash_bwd_kernel_traitsILi192ELi64ELi64ELi8ELi4ELi2ELi2ELb0ELb0EN7cutlass6half_tE19Flash_kernel_traitsILi192ELi64ELi64ELi8ES3_EELb0ELb0ELb1ELb1ELb0ELb0ELb0EEEvNS_16Flash_bwd_paramsE,"aw",@nobits
	.sectionflags	@""
	.align	16


//--------------------- .nv.shared._ZN5flash27flash_bwd_convert_dq_kernelI23Flash_bwd_kernel_traitsILi192ELi64ELi64ELi8ELi4ELi2ELi2ELb1ELb1EN7cutlass6half_tE19Flash_kernel_traitsILi192ELi64ELi64ELi8ES3_EEEEvNS_16Flash_bwd_paramsEi --------------------------
	.section	.nv.shared._ZN5flash27flash_bwd_convert_dq_kernelI23Flash_bwd_kernel_traitsILi192ELi64ELi64ELi8ELi4ELi2ELi2ELb1ELb1EN7cutlass6half_tE19Flash_kernel_traitsILi192ELi64ELi64ELi8ES3_EEEEvNS_16Flash_bwd_paramsEi,"aw",@nobits
	.sectionflags	@""
	.align	16


//--------------------- .nv.shared._ZN5flash44flash_bwd_dq_dk_dv_loop_seqk_parallel_kernelI23Flash_bwd_kernel_traitsILi192ELi64ELi64ELi8ELi4ELi2ELi2ELb1ELb1EN7cutlass6half_tE19Flash_kernel_traitsILi192ELi64ELi64ELi8ES3_EELb1ELb0ELb0ELb0ELb0ELb0ELb0EEEvNS_16Flash_bwd_paramsE --------------------------
	.section	.nv.shared._ZN5flash44flash_bwd_dq_dk_dv_loop_seqk_parallel_kernelI23Flash_bwd_kernel_traitsILi192ELi64ELi64ELi8ELi4ELi2ELi2ELb1ELb1EN7cutlass6half_tE19Flash_kernel_traitsILi192ELi64ELi64ELi8ES3_EELb1ELb0ELb0ELb0ELb0ELb0ELb0EEEvNS_16Flash_bwd_paramsE,"aw",@nobits
	.sectionflags	@""
	.align	16


//--------------------- .nv.shared._ZN5flash44flash_bwd_dq_dk_dv_loop_seqk_parallel_kernelI23Flash_bwd_kernel_traitsILi192ELi64ELi64ELi8ELi4ELi2ELi2ELb1ELb1EN7cutlass6half_tE19Flash_kernel_traitsILi192ELi64ELi64ELi8ES3_EELb0ELb0ELb0ELb0ELb0ELb0ELb1EEEvNS_16Flash_bwd_paramsE --------------------------
	.section	.nv.shared._ZN5flash44flash_bwd_dq_dk_dv_loop_seqk_parallel_kernelI23Flash_bwd_kernel_traitsILi192ELi64ELi64ELi8ELi4ELi2ELi2ELb1ELb1EN7cutlass6half_tE19Flash_kernel_traitsILi192ELi64ELi64ELi8ES3_EELb0ELb0ELb0ELb0ELb0ELb0ELb1EEEvNS_16Flash_bwd_paramsE,"aw",@nobits
	.sectionflags	@""
	.align	16


//--------------------- .nv.shared._ZN5flash44flash_bwd_dq_dk_dv_loop_seqk_parallel_kernelI23Flash_bwd_kernel_traitsILi192ELi64ELi64ELi8ELi4ELi2ELi2ELb1ELb1EN7cutlass6half_tE19Flash_kernel_traitsILi192ELi64ELi64ELi8ES3_EELb1ELb0ELb1ELb0ELb0ELb0ELb0EEEvNS_16Flash_bwd_paramsE --------------------------
	.section	.nv.shared._ZN5flash44flash_bwd_dq_dk_dv_loop_seqk_parallel_kernelI23Flash_bwd_kernel_traitsILi192ELi64ELi64ELi8ELi4ELi2ELi2ELb1ELb1EN7cutlass6half_tE19Flash_kernel_traitsILi192ELi64ELi64ELi8ES3_EELb1ELb0ELb1ELb0ELb0ELb0ELb0EEEvNS_16Flash_bwd_paramsE,"aw",@nobits
	.sectionflags	@""
	.align	16


//--------------------- .nv.shared._ZN5flash44flash_bwd_dq_dk_dv_loop_seqk_parallel_kernelI23Flash_bwd_kernel_traitsILi192ELi64ELi64ELi8ELi4ELi2ELi2ELb1ELb1EN7cutlass6half_tE19Flash_kernel_traitsILi192ELi64ELi64ELi8ES3_EELb0ELb0ELb1ELb0ELb0ELb0ELb1EEEvNS_16Flash_bwd_paramsE --------------------------
	.section	.nv.shared._ZN5flash44flash_bwd_dq_dk_dv_loop_seqk_parallel_kernelI23Flash_bwd_kernel_traitsILi192ELi64ELi64ELi8ELi4ELi2ELi2ELb1ELb1EN7cutlass6half_tE19Flash_kernel_traitsILi192ELi64ELi64ELi8ES3_EELb0ELb0ELb1ELb0ELb0ELb0ELb1EEEvNS_16Flash_bwd_paramsE,"aw",@nobits
	.sectionflags	@""
	.align	16


//--------------------- .nv.shared._ZN5flash44flash_bwd_dq_dk_dv_loop_seqk_parallel_kernelI23Flash_bwd_kernel_traitsILi192ELi64ELi64ELi8ELi4ELi2ELi2ELb1ELb1EN7cutlass6half_tE19Flash_kernel_traitsILi192ELi64ELi64ELi8ES3_EELb1ELb0ELb0ELb0ELb0ELb1ELb0EEEvNS_16Flash_bwd_paramsE --------------------------
	.section	.nv.shared._ZN5flash44flash_bwd_dq_dk_dv_loop_seqk_parallel_kernelI23Flash_bwd_kernel_traitsILi192ELi64ELi64ELi8ELi4ELi2ELi2ELb1ELb1EN7cutlass6half_tE19Flash_kernel_traitsILi192ELi64ELi64ELi8ES3_EELb1ELb0ELb0ELb0ELb0ELb1ELb0EEEvNS_16Flash_bwd_paramsE,"aw",@nobits
	.sectionflags	@""
	.align	16


//--------------------- .nv.shared._ZN5flash44flash_bwd_dq_dk_dv_loop_seqk_parallel_kernelI23Flash_bwd_kernel_traitsILi192ELi64ELi64ELi8ELi4ELi2ELi2ELb1ELb1EN7cutlass6half_tE19Flash_kernel_traitsILi192ELi64ELi64ELi8ES3_EELb0ELb0ELb0ELb0ELb0ELb1ELb1EEEvNS_16Flash_bwd_paramsE --------------------------
	.section	.nv.shared._ZN5flash44flash_bwd_dq_dk_dv_loop_seqk_parallel_kernelI23Flash_bwd_kernel_traitsILi192ELi64ELi64ELi8ELi4ELi2ELi2ELb1ELb1EN7cutlass6half_tE19Flash_kernel_traitsILi192ELi64ELi64ELi8ES3_EELb0ELb0ELb0ELb0ELb0ELb1ELb1EEEvNS_16Flash_bwd_paramsE,"aw",@nobits
	.sectionflags	@""
	.align	16


//--------------------- .nv.shared._ZN5flash44flash_bwd_dq_dk_dv_loop_seqk_parallel_kernelI23Flash_bwd_kernel_traitsILi192ELi64ELi64ELi8ELi4ELi2ELi2ELb1ELb1EN7cutlass6half_tE19Flash_kernel_traitsILi192ELi64ELi64ELi8ES3_EELb1ELb0ELb0ELb1ELb0ELb0ELb0EEEvNS_16Flash_bwd_paramsE --------------------------
	.section	.nv.shared._ZN5flash44flash_bwd_dq_dk_dv_loop_seqk_parallel_kernelI23Flash_bwd_kernel_traitsILi192ELi64ELi64ELi8ELi4ELi2ELi2ELb1ELb1EN7cutlass6half_tE19Flash_kernel_traitsILi192ELi64ELi64ELi8ES3_EELb1ELb0ELb0ELb1ELb0ELb0ELb0EEEvNS_16Flash_bwd_paramsE,"aw",@nobits
	.sectionflags	@""
	.align	16


//--------------------- .nv.shared._ZN5flash44flash_bwd_dq_dk_dv_loop_seqk_parallel_kernelI23Flash_bwd_kernel_traitsILi192ELi64ELi64ELi8ELi4ELi2ELi2ELb1ELb1EN7cutlass6half_tE19Flash_kernel_traitsILi192ELi64ELi64ELi8ES3_EELb0ELb0ELb0ELb1ELb0ELb0ELb1EEEvNS_16Flash_bwd_paramsE --------------------------
	.section	.nv.shared._ZN5flash44flash_bwd_dq_dk_dv_loop_seqk_parallel_kernelI23Flash_bwd_kernel_traitsILi192ELi64ELi64ELi8ELi4ELi2ELi2ELb1ELb1EN7cutlass6half_tE19Flash_kernel_traitsILi192ELi64ELi64ELi8ES3_EELb0ELb0ELb0ELb1ELb0ELb0ELb1EEEvNS_16Flash_bwd_paramsE,"aw",@nobits
	.sectionflags	@""
	.align	16


//--------------------- .nv.shared._ZN5flash44flash_bwd_dq_dk_dv_loop_seqk_parallel_kernelI23Flash_bwd_kernel_traitsILi192ELi64ELi64ELi8ELi4ELi2ELi2ELb1ELb1EN7cutlass6half_tE19Flash_kernel_traitsILi192ELi64ELi64ELi8ES3_EELb1ELb0ELb1ELb0ELb0ELb1ELb0EEEvNS_16Flash_bwd_paramsE --------------------------
	.section	.nv.shared._ZN5flash44flash_bwd_dq_dk_dv_loop_seqk_parallel_kernelI23Flash_bwd_kernel_traitsILi192ELi64ELi64ELi8ELi4ELi2ELi2ELb1ELb1EN7cutlass6half_tE19Flash_kernel_traitsILi192ELi64ELi64ELi8ES3_EELb1ELb0ELb1ELb0ELb0ELb1ELb0EEEvNS_16Flash_bwd_paramsE,"aw",@nobits
	.sectionflags	@""
	.align	16


//--------------------- .nv.shared._ZN5flash44flash_bwd_dq_dk_dv_loop_seqk_parallel_kernelI23Flash_bwd_kernel_traitsILi192ELi64ELi64ELi8ELi4ELi2ELi2ELb1ELb1EN7cutlass6half_tE19Flash_kernel_traitsILi192ELi64ELi64ELi8ES3_EELb0ELb0ELb1ELb0ELb0ELb1ELb1EEEvNS_16Flash_bwd_paramsE --------------------------
	.section	.nv.shared._ZN5flash44flash_bwd_dq_dk_dv_loop_seqk_parallel_kernelI23Flash_bwd_kernel_traitsILi192ELi64ELi64ELi8ELi4ELi2ELi2ELb1ELb1EN7cutlass6half_tE19Flash_kernel_traitsILi192ELi64ELi64ELi8ES3_EELb0ELb0ELb1ELb0ELb0ELb1ELb1EEEvNS_16Flash_bwd_paramsE,"aw",@nobits
	.sectionflags	@""
	.align	16


//--------------------- .nv.shared._ZN5flash44flash_bwd_dq_dk_dv_loop_seqk_parallel_kernelI23Flash_bwd_kernel_traitsILi192ELi64ELi64ELi8ELi4ELi2ELi2ELb1ELb1EN7cutlass6half_tE19Flash_kernel_traitsILi192ELi64ELi64ELi8ES3_EELb1ELb0ELb1ELb1ELb0ELb0ELb0EEEvNS_16Flash_bwd_paramsE --------------------------
	.section	.nv.shared._ZN5flash44flash_bwd_dq_dk_dv_loop_seqk_parallel_kernelI23Flash_bwd_kernel_traitsILi192ELi64ELi64ELi8ELi4ELi2ELi2ELb1ELb1EN7cutlass6half_tE19Flash_kernel_traitsILi192ELi64ELi64ELi8ES3_EELb1ELb0ELb1ELb1ELb0ELb0ELb0EEEvNS_16Flash_bwd_paramsE,"aw",@nobits
	.sectionflags	@""
	.align	16


//--------------------- .nv.shared._ZN5flash44flash_bwd_dq_dk_dv_loop_seqk_parallel_kernelI23Flash_bwd_kernel_traitsILi192ELi64ELi64ELi8ELi4ELi2ELi2ELb1ELb1EN7cutlass6half_tE19Flash_kernel_traitsILi192ELi64ELi64ELi8ES3_EELb0ELb0ELb1ELb1ELb0ELb0ELb1EEEvNS_16Flash_bwd_paramsE --------------------------
	.section	.nv.shared._ZN5flash44flash_bwd_dq_dk_dv_loop_seqk_parallel_kernelI23Flash_bwd_kernel_traitsILi192ELi64ELi64ELi8ELi4ELi2ELi2ELb1ELb1EN7cutlass6half_tE19Flash_kernel_traitsILi192ELi64ELi64ELi8ES3_EELb0ELb0ELb1ELb1ELb0ELb0ELb1EEEvNS_16Flash_bwd_paramsE,"aw",@nobits
	.sectionflags	@""
	.align	16


//--------------------- .nv.shared._ZN5flash25flash_bwd_dot_do_o_kernelILb0E23Flash_bwd_kernel_traitsILi192ELi64ELi64ELi8ELi4ELi2ELi2ELb1ELb1EN7cutlass6half_tE19Flash_kernel_traitsILi192ELi64ELi64ELi8ES3_EEEEvNS_16Flash_bwd_paramsE --------------------------
	.section	.nv.shared._ZN5flash25flash_bwd_dot_do_o_kernelILb0E23Flash_bwd_kernel_traitsILi192ELi64ELi64ELi8ELi4ELi2ELi2ELb1ELb1EN7cutlass6half_tE19Flash_kernel_traitsILi192ELi64ELi64ELi8ES3_EEEEvNS_16Flash_bwd_paramsE,"aw",@nobits
	.sectionflags	@""
	.align	16


//--------------------- .nv.shared._ZN5flash25flash_bwd_dot_do_o_kernelILb1E23Flash_bwd_kernel_traitsILi192ELi64ELi64ELi8ELi4ELi2ELi2ELb1ELb1EN7cutlass6half_tE19Flash_kernel_traitsILi192ELi64ELi64ELi8ES3_EEEEvNS_16Flash_bwd_paramsE --------------------------
	.section	.nv.shared._ZN5flash25flash_bwd_dot_do_o_kernelILb1E23Flash_bwd_kernel_traitsILi192ELi64ELi64ELi8ELi4ELi2ELi2ELb1ELb1EN7cutlass6half_tE19Flash_kernel_traitsILi192ELi64ELi64ELi8ES3_EEEEvNS_16Flash_bwd_paramsE,"aw",@nobits
	.sectionflags	@""
	.align	16


//--------------------- .nv.shared._ZN5flash27flash_bwd_convert_dq_kernelI23Flash_bwd_kernel_traitsILi192ELi64ELi64ELi8ELi4ELi2ELi2ELb0ELb0EN7cutlass6half_tE19Flash_kernel_traitsILi192ELi64ELi64ELi8ES3_EEEEvNS_16Flash_bwd_paramsEi --------------------------
	.section	.nv.shared._ZN5flash27flash_bwd_convert_dq_kernelI23Flash_bwd_kernel_traitsILi192ELi64ELi64ELi8ELi4ELi2ELi2ELb0ELb0EN7cutlass6half_tE19Flash_kernel_traitsILi192ELi64ELi64ELi8ES3_EEEEvNS_16Flash_bwd_paramsEi,"aw",@nobits
	.sectionflags	@""
	.align	16


//--------------------- .nv.shared._ZN5flash44flash_bwd_dq_dk_dv_loop_seqk_parallel_kernelI23Flash_bwd_kernel_traitsILi192ELi64ELi64ELi8ELi4ELi2ELi2ELb0ELb0EN7cutlass6half_tE19Flash_kernel_traitsILi192ELi64ELi64ELi8ES3_EELb1ELb0ELb0ELb0ELb0ELb0ELb0EEEvNS_16Flash_bwd_paramsE --------------------------
	.section	.nv.shared._ZN5flash44flash_bwd_dq_dk_dv_loop_seqk_parallel_kernelI23Flash_bwd_kernel_traitsILi192ELi64ELi64ELi8ELi4ELi2ELi2ELb0ELb0EN7cutlass6half_tE19Flash_kernel_traitsILi192ELi64ELi64ELi8ES3_EELb1ELb0ELb0ELb0ELb0ELb0ELb0EEEvNS_16Flash_bwd_paramsE,"aw",@nobits
	.sectionflags	@""
	.align	16


//--------------------- .nv.shared._ZN5flash44flash_bwd_dq_dk_dv_loop_seqk_parallel_kernelI23Flash_bwd_kernel_traitsILi192ELi64ELi64ELi8ELi4ELi2ELi2ELb0ELb0EN7cutlass6half_tE19Flash_kernel_traitsILi192ELi64ELi64ELi8ES3_EELb0ELb0ELb0ELb0ELb0ELb0ELb1EEEvNS_16Flash_bwd_paramsE --------------------------
	.section	.nv.shared._ZN5flash44flash_bwd_dq_dk_dv_loop_seqk_parallel_kernelI23Flash_bwd_kernel_traitsILi192ELi64ELi64ELi8ELi4ELi2ELi2ELb0ELb0EN7cutlass6half_tE19Flash_kernel_traitsILi192ELi64ELi64ELi8ES3_EELb0ELb0ELb0ELb0ELb0ELb0ELb1EEEvNS_16Flash_bwd_paramsE,"aw",@nobits
	.sectionflags	@""
	.align	16


//--------------------- .nv.shared._ZN5flash44flash_bwd_dq_dk_dv_loop_seqk_parallel_kernelI23Flash_bwd_kernel_traitsILi192ELi64ELi64ELi8ELi4ELi2ELi2ELb0ELb0EN7cutlass6half_tE19Flash_kernel_traitsILi192ELi64ELi64ELi8ES3_EELb1ELb0ELb1ELb0ELb0ELb0ELb0EEEvNS_16Flash_bwd_paramsE --------------------------
	.section	.nv.shared._ZN5flash44flash_bwd_dq_dk_dv_loop_seqk_parallel_kernelI23Flash_bwd_kernel_traitsILi192ELi64ELi64ELi8ELi4ELi2ELi2ELb0ELb0EN7cutlass6half_tE19Flash_kernel_traitsILi192ELi64ELi64ELi8ES3_EELb1ELb0ELb1ELb0ELb0ELb0ELb0EEEvNS_16Flash_bwd_paramsE,"aw",@nobits
	.sectionflags	@""
	.align	16


//--------------------- .nv.shared._ZN5flash44flash_bwd_dq_dk_dv_loop_seqk_parallel_kernelI23Flash_bwd_kernel_traitsILi192ELi64ELi64ELi8ELi4ELi2ELi2ELb0ELb0EN7cutlass6half_tE19Flash_kernel_traitsILi192ELi64ELi64ELi8ES3_EELb0ELb0ELb1ELb0ELb0ELb0ELb1EEEvNS_16Flash_bwd_paramsE --------------------------
	.section	.nv.shared._ZN5flash44flash_bwd_dq_dk_dv_loop_seqk_parallel_kernelI23Flash_bwd_kernel_traitsILi192ELi64ELi64ELi8ELi4ELi2ELi2ELb0ELb0EN7cutlass6half_tE19Flash_kernel_traitsILi192ELi64ELi64ELi8ES3_EELb0ELb0ELb1ELb0ELb0ELb0ELb1EEEvNS_16Flash_bwd_paramsE,"aw",@nobits
	.sectionflags	@""
	.align	16


//--------------------- .nv.shared._ZN5flash44flash_bwd_dq_dk_dv_loop_seqk_parallel_kernelI23Flash_bwd_kernel_traitsILi192ELi64ELi64ELi8ELi4ELi2ELi2ELb0ELb0EN7cutlass6half_tE19Flash_kernel_traitsILi192ELi64ELi64ELi8ES3_EELb1ELb0ELb0ELb0ELb0ELb1ELb0EEEvNS_16Flash_bwd_paramsE --------------------------
	.section	.nv.shared._ZN5flash44flash_bwd_dq_dk_dv_loop_seqk_parallel_kernelI23Flash_bwd_kernel_traitsILi192ELi64ELi64ELi8ELi4ELi2ELi2ELb0ELb0EN7cutlass6half_tE19Flash_kernel_traitsILi192ELi64ELi64ELi8ES3_EELb1ELb0ELb0ELb0ELb0ELb1ELb0EEEvNS_16Flash_bwd_paramsE,"aw",@nobits
	.sectionflags	@""
	.align	16


//--------------------- .nv.shared._ZN5flash44flash_bwd_dq_dk_dv_loop_seqk_parallel_kernelI23Flash_bwd_kernel_traitsILi192ELi64ELi64ELi8ELi4ELi2ELi2ELb0ELb0EN7cutlass6half_tE19Flash_kernel_traitsILi192ELi64ELi64ELi8ES3_EELb0ELb0ELb0ELb0ELb0ELb1ELb1EEEvNS_16Flash_bwd_paramsE --------------------------
	.section	.nv.shared._ZN5flash44flash_bwd_dq_dk_dv_loop_seqk_parallel_kernelI23Flash_bwd_kernel_traitsILi192ELi64ELi64ELi8ELi4ELi2ELi2ELb0ELb0EN7cutlass6half_tE19Flash_kernel_traitsILi192ELi64ELi64ELi8ES3_EELb0ELb0ELb0ELb0ELb0ELb1ELb1EEEvNS_16Flash_bwd_paramsE,"aw",@nobits
	.sectionflags	@""
	.align	16


//--------------------- .nv.shared._ZN5flash44flash_bwd_dq_dk_dv_loop_seqk_parallel_kernelI23Flash_bwd_kernel_traitsILi192ELi64ELi64ELi8ELi4ELi2ELi2ELb0ELb0EN7cutlass6half_tE19Flash_kernel_traitsILi192ELi64ELi64ELi8ES3_EELb1ELb0ELb0ELb1ELb0ELb0ELb0EEEvNS_16Flash_bwd_paramsE --------------------------
	.section	.nv.shared._ZN5flash44flash_bwd_dq_dk_dv_loop_seqk_parallel_kernelI23Flash_bwd_kernel_traitsILi192ELi64ELi64ELi8ELi4ELi2ELi2ELb0ELb0EN7cutlass6half_tE19Flash_kernel_traitsILi192ELi64ELi64ELi8ES3_EELb1ELb0ELb0ELb1ELb0ELb0ELb0EEEvNS_16Flash_bwd_paramsE,"aw",@nobits
	.sectionflags	@""
	.align	16


//--------------------- .nv.shared._ZN5flash44flash_bwd_dq_dk_dv_loop_seqk_parallel_kernelI23Flash_bwd_kernel_traitsILi192ELi64ELi64ELi8ELi4ELi2ELi2ELb0ELb0EN7cutlass6half_tE19Flash_kernel_traitsILi192ELi64ELi64ELi8ES3_EELb0ELb0ELb0ELb1ELb0ELb0ELb1EEEvNS_16Flash_bwd_paramsE --------------------------
	.section	.nv.shared._ZN5flash44flash_bwd_dq_dk_dv_loop_seqk_parallel_kernelI23Flash_bwd_kernel_traitsILi192ELi64ELi64ELi8ELi4ELi2ELi2ELb0ELb0EN7cutlass6half_tE19Flash_kernel_traitsILi192ELi64ELi64ELi8ES3_EELb0ELb0ELb0ELb1ELb0ELb0ELb1EEEvNS_16Flash_bwd_paramsE,"aw",@nobits
	.sectionflags	@""
	.align	16


//--------------------- .nv.shared._ZN5flash44flash_bwd_dq_dk_dv_loop_seqk_parallel_kernelI23Flash_bwd_kernel_traitsILi192ELi64ELi64ELi8ELi4ELi2ELi2ELb0ELb0EN7cutlass6half_tE19Flash_kernel_traitsILi192ELi64ELi64ELi8ES3_EELb1ELb0ELb1ELb0ELb0ELb1ELb0EEEvNS_16Flash_bwd_paramsE --------------------------
	.section	.nv.shared._ZN5flash44flash_bwd_dq_dk_dv_loop_seqk_parallel_kernelI23Flash_bwd_kernel_traitsILi192ELi64ELi64ELi8ELi4ELi2ELi2ELb0ELb0EN7cutlass6half_tE19Flash_kernel_traitsILi192ELi64ELi64ELi8ES3_EELb1ELb0ELb1ELb0ELb0ELb1ELb0EEEvNS_16Flash_bwd_paramsE,"aw",@nobits
	.sectionflags	@""
	.align	16


//--------------------- .nv.shared._ZN5flash44flash_bwd_dq_dk_dv_loop_seqk_parallel_kernelI23Flash_bwd_kernel_traitsILi192ELi64ELi64ELi8ELi4ELi2ELi2ELb0ELb0EN7cutlass6half_tE19Flash_kernel_traitsILi192ELi64ELi64ELi8ES3_EELb0ELb0ELb1ELb0ELb0ELb1ELb1EEEvNS_16Flash_bwd_paramsE --------------------------
	.section	.nv.shared._ZN5flash44flash_bwd_dq_dk_dv_loop_seqk_parallel_kernelI23Flash_bwd_kernel_traitsILi192ELi64ELi64ELi8ELi4ELi2ELi2ELb0ELb0EN7cutlass6half_tE19Flash_kernel_traitsILi192ELi64ELi64ELi8ES3_EELb0ELb0ELb1ELb0ELb0ELb1ELb1EEEvNS_16Flash_bwd_paramsE,"aw",@nobits
	.sectionflags	@""
	.align	16


//--------------------- .nv.shared._ZN5flash44flash_bwd_dq_dk_dv_loop_seqk_parallel_kernelI23Flash_bwd_kernel_traitsILi192ELi64ELi64ELi8ELi4ELi2ELi2ELb0ELb0EN7cutlass6half_tE19Flash_kernel_traitsILi192ELi64ELi64ELi8ES3_EELb1ELb0ELb1ELb1ELb0ELb0ELb0EEEvNS_16Flash_bwd_paramsE --------------------------
	.section	.nv.shared._ZN5flash44flash_bwd_dq_dk_dv_loop_seqk_parallel_kernelI23Flash_bwd_kernel_traitsILi192ELi64ELi64ELi8ELi4ELi2ELi2ELb0ELb0EN7cutlass6half_tE19Flash_kernel_traitsILi192ELi64ELi64ELi8ES3_EELb1ELb0ELb1ELb1ELb0ELb0ELb0EEEvNS_16Flash_bwd_paramsE,"aw",@nobits
	.sectionflags	@""
	.align	16


//--------------------- .nv.shared._ZN5flash44flash_bwd_dq_dk_dv_loop_seqk_parallel_kernelI23Flash_bwd_kernel_traitsILi192ELi64ELi64ELi8ELi4ELi2ELi2ELb0ELb0EN7cutlass6half_tE19Flash_kernel_traitsILi192ELi64ELi64ELi8ES3_EELb0ELb0ELb1ELb1ELb0ELb0ELb1EEEvNS_16Flash_bwd_paramsE --------------------------
	.section	.nv.shared._ZN5flash44flash_bwd_dq_dk_dv_loop_seqk_parallel_kernelI23Flash_bwd_kernel_traitsILi192ELi64ELi64ELi8ELi4ELi2ELi2ELb0ELb0EN7cutlass6half_tE19Flash_kernel_traitsILi192ELi64ELi64ELi8ES3_EELb0ELb0ELb1ELb1ELb0ELb0ELb1EEEvNS_16Flash_bwd_paramsE,"aw",@nobits
	.sectionflags	@""
	.align	16


//--------------------- .nv.shared._ZN5flash25flash_bwd_dot_do_o_kernelILb0E23Flash_bwd_kernel_traitsILi192ELi64ELi64ELi8ELi4ELi2ELi2ELb0ELb0EN7cutlass6half_tE19Flash_kernel_traitsILi192ELi64ELi64ELi8ES3_EEEEvNS_16Flash_bwd_paramsE --------------------------
	.section	.nv.shared._ZN5flash25flash_bwd_dot_do_o_kernelILb0E23Flash_bwd_kernel_traitsILi192ELi64ELi64ELi8ELi4ELi2ELi2ELb0ELb0EN7cutlass6half_tE19Flash_kernel_traitsILi192ELi64ELi64ELi8ES3_EEEEvNS_16Flash_bwd_paramsE,"aw",@nobits
	.sectionflags	@""
	.align	16


//--------------------- .nv.shared._ZN5flash25flash_bwd_dot_do_o_kernelILb1E23Flash_bwd_kernel_traitsILi192ELi64ELi64ELi8ELi4ELi2ELi2ELb0ELb0EN7cutlass6half_tE19Flash_kernel_traitsILi192ELi64ELi64ELi8ES3_EEEEvNS_16Flash_bwd_paramsE --------------------------
	.section	.nv.shared._ZN5flash25flash_bwd_dot_do_o_kernelILb1E23Flash_bwd_kernel_traitsILi192ELi64ELi64ELi8ELi4ELi2ELi2ELb0ELb0EN7cutlass6half_tE19Flash_kernel_traitsILi192ELi64ELi64ELi8ES3_EEEEvNS_16Flash_bwd_paramsE,"aw",@nobits
	.sectionflags	@""
	.align	16
